//
// Generated by NVIDIA NVVM Compiler
//
// Compiler Build ID: CL-36424714
// Cuda compilation tools, release 13.0, V13.0.88
// Based on NVVM 20.0.0
//

.version 9.0
.target sm_100
.address_size 64

	// .globl	_ZN3cub18CUB_300001_SM_10006detail11EmptyKernelIvEEvv
// _ZZN3cub18CUB_300001_SM_10006detail10merge_sort30DeviceMergeSortBlockSortKernelINS2_10policy_hubIN6thrust24THRUST_300001_SM_1000_NS6detail15normal_iteratorINS6_10device_ptrIiEEEEE9Policy600ESB_PNS0_8NullTypeESB_SF_j17IntegerComparatoriSE_EEvbT0_T1_T2_T3_T4_PT6_PT7_T5_NS1_7vsmem_tEE19static_temp_storage has been demoted
// _ZZN3cub18CUB_300001_SM_10006detail10merge_sort26DeviceMergeSortMergeKernelINS2_10policy_hubIN6thrust24THRUST_300001_SM_1000_NS6detail15normal_iteratorINS6_10device_ptrIiEEEEE9Policy600ESB_PNS0_8NullTypeESB_SF_j17IntegerComparatoriSE_EEvbT2_T3_T4_PT6_PT7_T5_PSJ_SJ_NS1_7vsmem_tEE19static_temp_storage has been demoted
// _ZZN3cub18CUB_300001_SM_10006detail10merge_sort30DeviceMergeSortBlockSortKernelINS2_10policy_hubIN6thrust24THRUST_300001_SM_1000_NS6detail15normal_iteratorINS6_10device_ptrIiEEEEE9Policy600ESB_PNS0_8NullTypeESB_SF_m17IntegerComparatoriSE_EEvbT0_T1_T2_T3_T4_PT6_PT7_T5_NS1_7vsmem_tEE19static_temp_storage has been demoted
// _ZZN3cub18CUB_300001_SM_10006detail10merge_sort26DeviceMergeSortMergeKernelINS2_10policy_hubIN6thrust24THRUST_300001_SM_1000_NS6detail15normal_iteratorINS6_10device_ptrIiEEEEE9Policy600ESB_PNS0_8NullTypeESB_SF_m17IntegerComparatoriSE_EEvbT2_T3_T4_PT6_PT7_T5_PSJ_SJ_NS1_7vsmem_tEE19static_temp_storage has been demoted
.global .align 1 .b8 _ZN30_INTERNAL_f5bde517_4_k_cu_main4cuda3std3__45__cpo5beginE[1];
.global .align 1 .b8 _ZN30_INTERNAL_f5bde517_4_k_cu_main4cuda3std3__45__cpo3endE[1];
.global .align 1 .b8 _ZN30_INTERNAL_f5bde517_4_k_cu_main4cuda3std3__45__cpo6cbeginE[1];
.global .align 1 .b8 _ZN30_INTERNAL_f5bde517_4_k_cu_main4cuda3std3__45__cpo4cendE[1];
.global .align 1 .b8 _ZN30_INTERNAL_f5bde517_4_k_cu_main4cuda3std3__45__cpo6rbeginE[1];
.global .align 1 .b8 _ZN30_INTERNAL_f5bde517_4_k_cu_main4cuda3std3__45__cpo4rendE[1];
.global .align 1 .b8 _ZN30_INTERNAL_f5bde517_4_k_cu_main4cuda3std3__45__cpo7crbeginE[1];
.global .align 1 .b8 _ZN30_INTERNAL_f5bde517_4_k_cu_main4cuda3std3__45__cpo5crendE[1];
.global .align 1 .b8 _ZN30_INTERNAL_f5bde517_4_k_cu_main4cuda3std3__432_GLOBAL__N__f5bde517_4_k_cu_main6ignoreE[1];
.global .align 1 .b8 _ZN30_INTERNAL_f5bde517_4_k_cu_main4cuda3std3__419piecewise_constructE[1];
.global .align 1 .b8 _ZN30_INTERNAL_f5bde517_4_k_cu_main4cuda3std3__48in_placeE[1];
.global .align 1 .b8 _ZN30_INTERNAL_f5bde517_4_k_cu_main4cuda3std3__420unreachable_sentinelE[1];
.global .align 1 .b8 _ZN30_INTERNAL_f5bde517_4_k_cu_main4cuda3std3__47nulloptE[1];
.global .align 1 .b8 _ZN30_INTERNAL_f5bde517_4_k_cu_main4cuda3std3__48unexpectE[1];
.global .align 1 .b8 _ZN30_INTERNAL_f5bde517_4_k_cu_main4cuda3std6ranges3__45__cpo4swapE[1];
.global .align 1 .b8 _ZN30_INTERNAL_f5bde517_4_k_cu_main4cuda3std6ranges3__45__cpo9iter_moveE[1];
.global .align 1 .b8 _ZN30_INTERNAL_f5bde517_4_k_cu_main4cuda3std6ranges3__45__cpo5beginE[1];
.global .align 1 .b8 _ZN30_INTERNAL_f5bde517_4_k_cu_main4cuda3std6ranges3__45__cpo3endE[1];
.global .align 1 .b8 _ZN30_INTERNAL_f5bde517_4_k_cu_main4cuda3std6ranges3__45__cpo6cbeginE[1];
.global .align 1 .b8 _ZN30_INTERNAL_f5bde517_4_k_cu_main4cuda3std6ranges3__45__cpo4cendE[1];
.global .align 1 .b8 _ZN30_INTERNAL_f5bde517_4_k_cu_main4cuda3std6ranges3__45__cpo7advanceE[1];
.global .align 1 .b8 _ZN30_INTERNAL_f5bde517_4_k_cu_main4cuda3std6ranges3__45__cpo9iter_swapE[1];
.global .align 1 .b8 _ZN30_INTERNAL_f5bde517_4_k_cu_main4cuda3std6ranges3__45__cpo4nextE[1];
.global .align 1 .b8 _ZN30_INTERNAL_f5bde517_4_k_cu_main4cuda3std6ranges3__45__cpo4prevE[1];
.global .align 1 .b8 _ZN30_INTERNAL_f5bde517_4_k_cu_main4cuda3std6ranges3__45__cpo4dataE[1];
.global .align 1 .b8 _ZN30_INTERNAL_f5bde517_4_k_cu_main4cuda3std6ranges3__45__cpo5cdataE[1];
.global .align 1 .b8 _ZN30_INTERNAL_f5bde517_4_k_cu_main4cuda3std6ranges3__45__cpo4sizeE[1];
.global .align 1 .b8 _ZN30_INTERNAL_f5bde517_4_k_cu_main4cuda3std6ranges3__45__cpo5ssizeE[1];
.global .align 1 .b8 _ZN30_INTERNAL_f5bde517_4_k_cu_main4cuda3std6ranges3__45__cpo8distanceE[1];
.global .align 1 .b8 _ZN30_INTERNAL_f5bde517_4_k_cu_main6thrust24THRUST_300001_SM_1000_NS8cuda_cub3parE[1];
.global .align 1 .b8 _ZN30_INTERNAL_f5bde517_4_k_cu_main6thrust24THRUST_300001_SM_1000_NS8cuda_cub10par_nosyncE[1];
.global .align 1 .b8 _ZN30_INTERNAL_f5bde517_4_k_cu_main6thrust24THRUST_300001_SM_1000_NS6system6detail10sequential3seqE[1];
.global .align 1 .b8 _ZN30_INTERNAL_f5bde517_4_k_cu_main6thrust24THRUST_300001_SM_1000_NS6system3cpp3parE[1];
.global .align 1 .b8 _ZN30_INTERNAL_f5bde517_4_k_cu_main6thrust24THRUST_300001_SM_1000_NS12placeholders2_1E[1];
.global .align 1 .b8 _ZN30_INTERNAL_f5bde517_4_k_cu_main6thrust24THRUST_300001_SM_1000_NS12placeholders2_2E[1];
.global .align 1 .b8 _ZN30_INTERNAL_f5bde517_4_k_cu_main6thrust24THRUST_300001_SM_1000_NS12placeholders2_3E[1];
.global .align 1 .b8 _ZN30_INTERNAL_f5bde517_4_k_cu_main6thrust24THRUST_300001_SM_1000_NS12placeholders2_4E[1];
.global .align 1 .b8 _ZN30_INTERNAL_f5bde517_4_k_cu_main6thrust24THRUST_300001_SM_1000_NS12placeholders2_5E[1];
.global .align 1 .b8 _ZN30_INTERNAL_f5bde517_4_k_cu_main6thrust24THRUST_300001_SM_1000_NS12placeholders2_6E[1];
.global .align 1 .b8 _ZN30_INTERNAL_f5bde517_4_k_cu_main6thrust24THRUST_300001_SM_1000_NS12placeholders2_7E[1];
.global .align 1 .b8 _ZN30_INTERNAL_f5bde517_4_k_cu_main6thrust24THRUST_300001_SM_1000_NS12placeholders2_8E[1];
.global .align 1 .b8 _ZN30_INTERNAL_f5bde517_4_k_cu_main6thrust24THRUST_300001_SM_1000_NS12placeholders2_9E[1];
.global .align 1 .b8 _ZN30_INTERNAL_f5bde517_4_k_cu_main6thrust24THRUST_300001_SM_1000_NS12placeholders3_10E[1];
.global .align 1 .b8 _ZN30_INTERNAL_f5bde517_4_k_cu_main6thrust24THRUST_300001_SM_1000_NS3seqE[1];
.global .align 1 .b8 _ZN30_INTERNAL_f5bde517_4_k_cu_main6thrust24THRUST_300001_SM_1000_NS6deviceE[1];

.visible .entry _ZN3cub18CUB_300001_SM_10006detail11EmptyKernelIvEEvv()
{


	ret;

}
	// .globl	_ZN3cub18CUB_300001_SM_10006detail10merge_sort30DeviceMergeSortBlockSortKernelINS2_10policy_hubIN6thrust24THRUST_300001_SM_1000_NS6detail15normal_iteratorINS6_10device_ptrIiEEEEE9Policy600ESB_PNS0_8NullTypeESB_SF_j17IntegerComparatoriSE_EEvbT0_T1_T2_T3_T4_PT6_PT7_T5_NS1_7vsmem_tE
.visible .entry _ZN3cub18CUB_300001_SM_10006detail10merge_sort30DeviceMergeSortBlockSortKernelINS2_10policy_hubIN6thrust24THRUST_300001_SM_1000_NS6detail15normal_iteratorINS6_10device_ptrIiEEEEE9Policy600ESB_PNS0_8NullTypeESB_SF_j17IntegerComparatoriSE_EEvbT0_T1_T2_T3_T4_PT6_PT7_T5_NS1_7vsmem_tE(
	.param .u8 _ZN3cub18CUB_300001_SM_10006detail10merge_sort30DeviceMergeSortBlockSortKernelINS2_10policy_hubIN6thrust24THRUST_300001_SM_1000_NS6detail15normal_iteratorINS6_10device_ptrIiEEEEE9Policy600ESB_PNS0_8NullTypeESB_SF_j17IntegerComparatoriSE_EEvbT0_T1_T2_T3_T4_PT6_PT7_T5_NS1_7vsmem_tE_param_0,
	.param .align 8 .b8 _ZN3cub18CUB_300001_SM_10006detail10merge_sort30DeviceMergeSortBlockSortKernelINS2_10policy_hubIN6thrust24THRUST_300001_SM_1000_NS6detail15normal_iteratorINS6_10device_ptrIiEEEEE9Policy600ESB_PNS0_8NullTypeESB_SF_j17IntegerComparatoriSE_EEvbT0_T1_T2_T3_T4_PT6_PT7_T5_NS1_7vsmem_tE_param_1[8],
	.param .u64 .ptr .align 1 _ZN3cub18CUB_300001_SM_10006detail10merge_sort30DeviceMergeSortBlockSortKernelINS2_10policy_hubIN6thrust24THRUST_300001_SM_1000_NS6detail15normal_iteratorINS6_10device_ptrIiEEEEE9Policy600ESB_PNS0_8NullTypeESB_SF_j17IntegerComparatoriSE_EEvbT0_T1_T2_T3_T4_PT6_PT7_T5_NS1_7vsmem_tE_param_2,
	.param .align 8 .b8 _ZN3cub18CUB_300001_SM_10006detail10merge_sort30DeviceMergeSortBlockSortKernelINS2_10policy_hubIN6thrust24THRUST_300001_SM_1000_NS6detail15normal_iteratorINS6_10device_ptrIiEEEEE9Policy600ESB_PNS0_8NullTypeESB_SF_j17IntegerComparatoriSE_EEvbT0_T1_T2_T3_T4_PT6_PT7_T5_NS1_7vsmem_tE_param_3[8],
	.param .u64 .ptr .align 1 _ZN3cub18CUB_300001_SM_10006detail10merge_sort30DeviceMergeSortBlockSortKernelINS2_10policy_hubIN6thrust24THRUST_300001_SM_1000_NS6detail15normal_iteratorINS6_10device_ptrIiEEEEE9Policy600ESB_PNS0_8NullTypeESB_SF_j17IntegerComparatoriSE_EEvbT0_T1_T2_T3_T4_PT6_PT7_T5_NS1_7vsmem_tE_param_4,
	.param .u32 _ZN3cub18CUB_300001_SM_10006detail10merge_sort30DeviceMergeSortBlockSortKernelINS2_10policy_hubIN6thrust24THRUST_300001_SM_1000_NS6detail15normal_iteratorINS6_10device_ptrIiEEEEE9Policy600ESB_PNS0_8NullTypeESB_SF_j17IntegerComparatoriSE_EEvbT0_T1_T2_T3_T4_PT6_PT7_T5_NS1_7vsmem_tE_param_5,
	.param .u64 .ptr .align 1 _ZN3cub18CUB_300001_SM_10006detail10merge_sort30DeviceMergeSortBlockSortKernelINS2_10policy_hubIN6thrust24THRUST_300001_SM_1000_NS6detail15normal_iteratorINS6_10device_ptrIiEEEEE9Policy600ESB_PNS0_8NullTypeESB_SF_j17IntegerComparatoriSE_EEvbT0_T1_T2_T3_T4_PT6_PT7_T5_NS1_7vsmem_tE_param_6,
	.param .u64 .ptr .align 1 _ZN3cub18CUB_300001_SM_10006detail10merge_sort30DeviceMergeSortBlockSortKernelINS2_10policy_hubIN6thrust24THRUST_300001_SM_1000_NS6detail15normal_iteratorINS6_10device_ptrIiEEEEE9Policy600ESB_PNS0_8NullTypeESB_SF_j17IntegerComparatoriSE_EEvbT0_T1_T2_T3_T4_PT6_PT7_T5_NS1_7vsmem_tE_param_7,
	.param .align 1 .b8 _ZN3cub18CUB_300001_SM_10006detail10merge_sort30DeviceMergeSortBlockSortKernelINS2_10policy_hubIN6thrust24THRUST_300001_SM_1000_NS6detail15normal_iteratorINS6_10device_ptrIiEEEEE9Policy600ESB_PNS0_8NullTypeESB_SF_j17IntegerComparatoriSE_EEvbT0_T1_T2_T3_T4_PT6_PT7_T5_NS1_7vsmem_tE_param_8[1],
	.param .align 8 .b8 _ZN3cub18CUB_300001_SM_10006detail10merge_sort30DeviceMergeSortBlockSortKernelINS2_10policy_hubIN6thrust24THRUST_300001_SM_1000_NS6detail15normal_iteratorINS6_10device_ptrIiEEEEE9Policy600ESB_PNS0_8NullTypeESB_SF_j17IntegerComparatoriSE_EEvbT0_T1_T2_T3_T4_PT6_PT7_T5_NS1_7vsmem_tE_param_9[8]
)
.maxntid 256
{
	.reg .pred 	%p<109>;
	.reg .b16 	%rs<3>;
	.reg .b32 	%r<557>;
	.reg .b64 	%rd<27>;
	// demoted variable
	.shared .align 16 .b8 _ZZN3cub18CUB_300001_SM_10006detail10merge_sort30DeviceMergeSortBlockSortKernelINS2_10policy_hubIN6thrust24THRUST_300001_SM_1000_NS6detail15normal_iteratorINS6_10device_ptrIiEEEEE9Policy600ESB_PNS0_8NullTypeESB_SF_j17IntegerComparatoriSE_EEvbT0_T1_T2_T3_T4_PT6_PT7_T5_NS1_7vsmem_tEE19static_temp_storage[17424];
	ld.param.u64 	%rd2, [_ZN3cub18CUB_300001_SM_10006detail10merge_sort30DeviceMergeSortBlockSortKernelINS2_10policy_hubIN6thrust24THRUST_300001_SM_1000_NS6detail15normal_iteratorINS6_10device_ptrIiEEEEE9Policy600ESB_PNS0_8NullTypeESB_SF_j17IntegerComparatoriSE_EEvbT0_T1_T2_T3_T4_PT6_PT7_T5_NS1_7vsmem_tE_param_3];
	ld.param.u64 	%rd7, [_ZN3cub18CUB_300001_SM_10006detail10merge_sort30DeviceMergeSortBlockSortKernelINS2_10policy_hubIN6thrust24THRUST_300001_SM_1000_NS6detail15normal_iteratorINS6_10device_ptrIiEEEEE9Policy600ESB_PNS0_8NullTypeESB_SF_j17IntegerComparatoriSE_EEvbT0_T1_T2_T3_T4_PT6_PT7_T5_NS1_7vsmem_tE_param_1];
	ld.param.u32 	%r257, [_ZN3cub18CUB_300001_SM_10006detail10merge_sort30DeviceMergeSortBlockSortKernelINS2_10policy_hubIN6thrust24THRUST_300001_SM_1000_NS6detail15normal_iteratorINS6_10device_ptrIiEEEEE9Policy600ESB_PNS0_8NullTypeESB_SF_j17IntegerComparatoriSE_EEvbT0_T1_T2_T3_T4_PT6_PT7_T5_NS1_7vsmem_tE_param_5];
	cvta.to.global.u64 	%rd1, %rd7;
	mov.u32 	%r258, %ctaid.x;
	mov.u32 	%r259, %nctaid.x;
	mul.lo.s32 	%r1, %r258, 4352;
	add.s32 	%r260, %r259, -1;
	setp.ge.u32 	%p1, %r258, %r260;
	@%p1 bra 	$L__BB1_2;
	// begin inline asm
	griddepcontrol.wait;
	// end inline asm
	mov.u32 	%r461, %tid.x;
	and.b32  	%r462, %r461, 31;
	and.b32  	%r463, %r461, 992;
	mul.lo.s32 	%r464, %r463, 17;
	or.b32  	%r465, %r464, %r462;
	cvt.u64.u32 	%rd21, %r1;
	cvt.u64.u32 	%rd22, %r465;
	add.s64 	%rd23, %rd22, %rd21;
	shl.b64 	%rd24, %rd23, 2;
	add.s64 	%rd25, %rd1, %rd24;
	ld.global.u32 	%r466, [%rd25];
	ld.global.u32 	%r467, [%rd25+128];
	ld.global.u32 	%r468, [%rd25+256];
	ld.global.u32 	%r469, [%rd25+384];
	ld.global.u32 	%r470, [%rd25+512];
	ld.global.u32 	%r471, [%rd25+640];
	ld.global.u32 	%r472, [%rd25+768];
	ld.global.u32 	%r473, [%rd25+896];
	ld.global.u32 	%r474, [%rd25+1024];
	ld.global.u32 	%r475, [%rd25+1152];
	ld.global.u32 	%r476, [%rd25+1280];
	ld.global.u32 	%r477, [%rd25+1408];
	ld.global.u32 	%r478, [%rd25+1536];
	ld.global.u32 	%r479, [%rd25+1664];
	ld.global.u32 	%r480, [%rd25+1792];
	ld.global.u32 	%r481, [%rd25+1920];
	ld.global.u32 	%r482, [%rd25+2048];
	// begin inline asm
	mov.u32 %r460, %laneid;
	// end inline asm
	shr.u32 	%r483, %r461, 5;
	mad.lo.s32 	%r484, %r483, 544, %r460;
	shl.b32 	%r485, %r484, 2;
	mov.u32 	%r486, _ZZN3cub18CUB_300001_SM_10006detail10merge_sort30DeviceMergeSortBlockSortKernelINS2_10policy_hubIN6thrust24THRUST_300001_SM_1000_NS6detail15normal_iteratorINS6_10device_ptrIiEEEEE9Policy600ESB_PNS0_8NullTypeESB_SF_j17IntegerComparatoriSE_EEvbT0_T1_T2_T3_T4_PT6_PT7_T5_NS1_7vsmem_tEE19static_temp_storage;
	add.s32 	%r487, %r486, %r485;
	st.shared.u32 	[%r487], %r466;
	st.shared.u32 	[%r487+128], %r467;
	st.shared.u32 	[%r487+256], %r468;
	st.shared.u32 	[%r487+384], %r469;
	st.shared.u32 	[%r487+512], %r470;
	st.shared.u32 	[%r487+640], %r471;
	st.shared.u32 	[%r487+768], %r472;
	st.shared.u32 	[%r487+896], %r473;
	st.shared.u32 	[%r487+1024], %r474;
	st.shared.u32 	[%r487+1152], %r475;
	st.shared.u32 	[%r487+1280], %r476;
	st.shared.u32 	[%r487+1408], %r477;
	st.shared.u32 	[%r487+1536], %r478;
	st.shared.u32 	[%r487+1664], %r479;
	st.shared.u32 	[%r487+1792], %r480;
	st.shared.u32 	[%r487+1920], %r481;
	st.shared.u32 	[%r487+2048], %r482;
	bar.warp.sync 	-1;
	bar.sync 	0;
	// begin inline asm
	griddepcontrol.launch_dependents;
	// end inline asm
$L__BB1_2:
	sub.s32 	%r261, %r257, %r1;
	min.s32 	%r2, %r261, 4352;
	// begin inline asm
	griddepcontrol.wait;
	// end inline asm
	mul.wide.u32 	%rd8, %r1, 4;
	add.s64 	%rd9, %rd1, %rd8;
	mov.u32 	%r3, %tid.x;
	ld.global.u32 	%r504, [%rd9];
	and.b32  	%r262, %r3, 31;
	and.b32  	%r263, %r3, 992;
	mul.lo.s32 	%r5, %r263, 17;
	or.b32  	%r6, %r5, %r262;
	setp.ge.s32 	%p2, %r6, %r2;
	shl.b32 	%r264, %r6, 2;
	cvt.u64.u32 	%rd10, %r264;
	add.s64 	%rd3, %rd9, %rd10;
	mov.u32 	%r488, %r504;
	@%p2 bra 	$L__BB1_4;
	ld.global.u32 	%r488, [%rd3];
$L__BB1_4:
	add.s32 	%r9, %r6, 32;
	setp.ge.s32 	%p3, %r9, %r2;
	mov.u32 	%r489, %r504;
	@%p3 bra 	$L__BB1_6;
	ld.global.u32 	%r489, [%rd3+128];
$L__BB1_6:
	add.s32 	%r12, %r6, 64;
	setp.ge.s32 	%p4, %r12, %r2;
	mov.u32 	%r490, %r504;
	@%p4 bra 	$L__BB1_8;
	ld.global.u32 	%r490, [%rd3+256];
$L__BB1_8:
	add.s32 	%r15, %r6, 96;
	setp.ge.s32 	%p5, %r15, %r2;
	mov.u32 	%r491, %r504;
	@%p5 bra 	$L__BB1_10;
	ld.global.u32 	%r491, [%rd3+384];
$L__BB1_10:
	add.s32 	%r18, %r6, 128;
	setp.ge.s32 	%p6, %r18, %r2;
	mov.u32 	%r492, %r504;
	@%p6 bra 	$L__BB1_12;
	ld.global.u32 	%r492, [%rd3+512];
$L__BB1_12:
	add.s32 	%r21, %r6, 160;
	setp.ge.s32 	%p7, %r21, %r2;
	mov.u32 	%r493, %r504;
	@%p7 bra 	$L__BB1_14;
	ld.global.u32 	%r493, [%rd3+640];
$L__BB1_14:
	add.s32 	%r24, %r6, 192;
	setp.ge.s32 	%p8, %r24, %r2;
	mov.u32 	%r494, %r504;
	@%p8 bra 	$L__BB1_16;
	ld.global.u32 	%r494, [%rd3+768];
$L__BB1_16:
	add.s32 	%r27, %r6, 224;
	setp.ge.s32 	%p9, %r27, %r2;
	mov.u32 	%r495, %r504;
	@%p9 bra 	$L__BB1_18;
	ld.global.u32 	%r495, [%rd3+896];
$L__BB1_18:
	add.s32 	%r30, %r6, 256;
	setp.ge.s32 	%p10, %r30, %r2;
	mov.u32 	%r496, %r504;
	@%p10 bra 	$L__BB1_20;
	ld.global.u32 	%r496, [%rd3+1024];
$L__BB1_20:
	add.s32 	%r33, %r6, 288;
	setp.ge.s32 	%p11, %r33, %r2;
	mov.u32 	%r497, %r504;
	@%p11 bra 	$L__BB1_22;
	ld.global.u32 	%r497, [%rd3+1152];
$L__BB1_22:
	add.s32 	%r36, %r6, 320;
	setp.ge.s32 	%p12, %r36, %r2;
	mov.u32 	%r498, %r504;
	@%p12 bra 	$L__BB1_24;
	ld.global.u32 	%r498, [%rd3+1280];
$L__BB1_24:
	add.s32 	%r39, %r6, 352;
	setp.ge.s32 	%p13, %r39, %r2;
	mov.u32 	%r499, %r504;
	@%p13 bra 	$L__BB1_26;
	ld.global.u32 	%r499, [%rd3+1408];
$L__BB1_26:
	add.s32 	%r42, %r6, 384;
	setp.ge.s32 	%p14, %r42, %r2;
	mov.u32 	%r500, %r504;
	@%p14 bra 	$L__BB1_28;
	ld.global.u32 	%r500, [%rd3+1536];
$L__BB1_28:
	add.s32 	%r45, %r6, 416;
	setp.ge.s32 	%p15, %r45, %r2;
	mov.u32 	%r501, %r504;
	@%p15 bra 	$L__BB1_30;
	ld.global.u32 	%r501, [%rd3+1664];
$L__BB1_30:
	add.s32 	%r48, %r6, 448;
	setp.ge.s32 	%p16, %r48, %r2;
	mov.u32 	%r502, %r504;
	@%p16 bra 	$L__BB1_32;
	ld.global.u32 	%r502, [%rd3+1792];
$L__BB1_32:
	add.s32 	%r51, %r6, 480;
	setp.ge.s32 	%p17, %r51, %r2;
	mov.u32 	%r503, %r504;
	@%p17 bra 	$L__BB1_34;
	ld.global.u32 	%r503, [%rd3+1920];
$L__BB1_34:
	add.s32 	%r54, %r6, 512;
	setp.ge.s32 	%p18, %r54, %r2;
	@%p18 bra 	$L__BB1_36;
	ld.global.u32 	%r504, [%rd3+2048];
$L__BB1_36:
	// begin inline asm
	mov.u32 %r265, %laneid;
	// end inline asm
	shr.u32 	%r267, %r3, 5;
	mad.lo.s32 	%r268, %r267, 544, %r265;
	shl.b32 	%r269, %r268, 2;
	mov.u32 	%r270, _ZZN3cub18CUB_300001_SM_10006detail10merge_sort30DeviceMergeSortBlockSortKernelINS2_10policy_hubIN6thrust24THRUST_300001_SM_1000_NS6detail15normal_iteratorINS6_10device_ptrIiEEEEE9Policy600ESB_PNS0_8NullTypeESB_SF_j17IntegerComparatoriSE_EEvbT0_T1_T2_T3_T4_PT6_PT7_T5_NS1_7vsmem_tEE19static_temp_storage;
	add.s32 	%r57, %r270, %r269;
	st.shared.u32 	[%r57], %r488;
	st.shared.u32 	[%r57+128], %r489;
	st.shared.u32 	[%r57+256], %r490;
	st.shared.u32 	[%r57+384], %r491;
	st.shared.u32 	[%r57+512], %r492;
	st.shared.u32 	[%r57+640], %r493;
	st.shared.u32 	[%r57+768], %r494;
	st.shared.u32 	[%r57+896], %r495;
	st.shared.u32 	[%r57+1024], %r496;
	st.shared.u32 	[%r57+1152], %r497;
	st.shared.u32 	[%r57+1280], %r498;
	st.shared.u32 	[%r57+1408], %r499;
	st.shared.u32 	[%r57+1536], %r500;
	st.shared.u32 	[%r57+1664], %r501;
	st.shared.u32 	[%r57+1792], %r502;
	st.shared.u32 	[%r57+1920], %r503;
	st.shared.u32 	[%r57+2048], %r504;
	bar.warp.sync 	-1;
	shl.b32 	%r271, %r265, 6;
	add.s32 	%r58, %r57, %r271;
	ld.shared.u32 	%r505, [%r58];
	ld.shared.u32 	%r272, [%r58+4];
	ld.shared.u32 	%r273, [%r58+8];
	ld.shared.u32 	%r274, [%r58+12];
	ld.shared.u32 	%r275, [%r58+16];
	ld.shared.u32 	%r276, [%r58+20];
	ld.shared.u32 	%r277, [%r58+24];
	ld.shared.u32 	%r278, [%r58+28];
	ld.shared.u32 	%r279, [%r58+32];
	ld.shared.u32 	%r280, [%r58+36];
	ld.shared.u32 	%r281, [%r58+40];
	ld.shared.u32 	%r282, [%r58+44];
	ld.shared.u32 	%r283, [%r58+48];
	ld.shared.u32 	%r284, [%r58+52];
	ld.shared.u32 	%r285, [%r58+56];
	ld.shared.u32 	%r286, [%r58+60];
	ld.shared.u32 	%r287, [%r58+64];
	bar.sync 	0;
	// begin inline asm
	griddepcontrol.launch_dependents;
	// end inline asm
	mul.lo.s32 	%r288, %r3, 17;
	add.s32 	%r289, %r288, 1;
	setp.lt.u32 	%p19, %r289, %r2;
	selp.b32 	%r506, %r272, %r505, %p19;
	add.s32 	%r290, %r288, 2;
	setp.lt.u32 	%p20, %r290, %r2;
	selp.b32 	%r507, %r273, %r505, %p20;
	add.s32 	%r291, %r288, 3;
	setp.lt.u32 	%p21, %r291, %r2;
	selp.b32 	%r508, %r274, %r505, %p21;
	add.s32 	%r292, %r288, 4;
	setp.lt.u32 	%p22, %r292, %r2;
	selp.b32 	%r509, %r275, %r505, %p22;
	add.s32 	%r293, %r288, 5;
	setp.lt.u32 	%p23, %r293, %r2;
	selp.b32 	%r510, %r276, %r505, %p23;
	add.s32 	%r294, %r288, 6;
	setp.lt.u32 	%p24, %r294, %r2;
	selp.b32 	%r511, %r277, %r505, %p24;
	add.s32 	%r295, %r288, 7;
	setp.lt.u32 	%p25, %r295, %r2;
	selp.b32 	%r512, %r278, %r505, %p25;
	add.s32 	%r296, %r288, 8;
	setp.lt.u32 	%p26, %r296, %r2;
	selp.b32 	%r513, %r279, %r505, %p26;
	add.s32 	%r297, %r288, 9;
	setp.lt.u32 	%p27, %r297, %r2;
	selp.b32 	%r514, %r280, %r505, %p27;
	add.s32 	%r298, %r288, 10;
	setp.lt.u32 	%p28, %r298, %r2;
	selp.b32 	%r515, %r281, %r505, %p28;
	add.s32 	%r299, %r288, 11;
	setp.lt.u32 	%p29, %r299, %r2;
	selp.b32 	%r516, %r282, %r505, %p29;
	add.s32 	%r300, %r288, 12;
	setp.lt.u32 	%p30, %r300, %r2;
	selp.b32 	%r517, %r283, %r505, %p30;
	add.s32 	%r301, %r288, 13;
	setp.lt.u32 	%p31, %r301, %r2;
	selp.b32 	%r518, %r284, %r505, %p31;
	add.s32 	%r302, %r288, 14;
	setp.lt.u32 	%p32, %r302, %r2;
	selp.b32 	%r519, %r285, %r505, %p32;
	add.s32 	%r303, %r288, 15;
	setp.lt.u32 	%p33, %r303, %r2;
	selp.b32 	%r520, %r286, %r505, %p33;
	add.s32 	%r304, %r288, 16;
	setp.lt.u32 	%p34, %r304, %r2;
	selp.b32 	%r521, %r287, %r505, %p34;
	mov.b32 	%r522, 2;
$L__BB1_37:
	bar.sync 	0;
	add.s32 	%r305, %r522, -1;
	shr.u32 	%r306, %r522, 1;
	mov.u32 	%r307, _ZZN3cub18CUB_300001_SM_10006detail10merge_sort30DeviceMergeSortBlockSortKernelINS2_10policy_hubIN6thrust24THRUST_300001_SM_1000_NS6detail15normal_iteratorINS6_10device_ptrIiEEEEE9Policy600ESB_PNS0_8NullTypeESB_SF_j17IntegerComparatoriSE_EEvbT0_T1_T2_T3_T4_PT6_PT7_T5_NS1_7vsmem_tEE19static_temp_storage;
	mad.lo.s32 	%r308, %r3, 68, %r307;
	st.shared.u32 	[%r308], %r505;
	st.shared.u32 	[%r308+4], %r506;
	st.shared.u32 	[%r308+8], %r507;
	st.shared.u32 	[%r308+12], %r508;
	st.shared.u32 	[%r308+16], %r509;
	st.shared.u32 	[%r308+20], %r510;
	st.shared.u32 	[%r308+24], %r511;
	st.shared.u32 	[%r308+28], %r512;
	st.shared.u32 	[%r308+32], %r513;
	st.shared.u32 	[%r308+36], %r514;
	st.shared.u32 	[%r308+40], %r515;
	st.shared.u32 	[%r308+44], %r516;
	st.shared.u32 	[%r308+48], %r517;
	st.shared.u32 	[%r308+52], %r518;
	st.shared.u32 	[%r308+56], %r519;
	st.shared.u32 	[%r308+60], %r520;
	st.shared.u32 	[%r308+64], %r521;
	bar.sync 	0;
	neg.s32 	%r309, %r522;
	and.b32  	%r310, %r3, %r309;
	mul.lo.s32 	%r311, %r310, 17;
	mul.lo.s32 	%r312, %r306, 17;
	and.b32  	%r313, %r305, %r3;
	mul.lo.s32 	%r314, %r313, 17;
	min.s32 	%r94, %r314, %r2;
	min.s32 	%r95, %r311, %r2;
	add.s32 	%r315, %r95, %r312;
	min.s32 	%r96, %r315, %r2;
	add.s32 	%r316, %r96, %r312;
	min.s32 	%r97, %r316, %r2;
	sub.s32 	%r317, %r96, %r95;
	sub.s32 	%r318, %r97, %r96;
	setp.lt.s32 	%p35, %r94, %r318;
	sub.s32 	%r319, %r94, %r318;
	selp.b32 	%r524, 0, %r319, %p35;
	min.s32 	%r99, %r317, %r94;
	setp.ge.s32 	%p36, %r524, %r99;
	@%p36 bra 	$L__BB1_39;
$L__BB1_38:
	sub.s32 	%r320, %r99, %r524;
	shr.u32 	%r321, %r320, 31;
	add.s32 	%r322, %r320, %r321;
	shr.s32 	%r323, %r322, 1;
	add.s32 	%r324, %r524, %r323;
	add.s32 	%r524, %r324, 1;
	setp.lt.s32 	%p37, %r524, %r99;
	@%p37 bra 	$L__BB1_38;
$L__BB1_39:
	add.s32 	%r325, %r524, %r95;
	add.s32 	%r326, %r96, %r94;
	sub.s32 	%r327, %r326, %r524;
	shl.b32 	%r328, %r325, 2;
	add.s32 	%r103, %r307, %r328;
	ld.shared.u32 	%r527, [%r103];
	shl.b32 	%r330, %r327, 2;
	add.s32 	%r105, %r307, %r330;
	ld.shared.u32 	%r526, [%r105];
	setp.ge.s32 	%p38, %r327, %r97;
	setp.lt.s32 	%p39, %r327, %r97;
	selp.b32 	%r505, %r526, %r527, %p39;
	selp.u32 	%r331, 1, 0, %p39;
	add.s32 	%r108, %r327, %r331;
	selp.u32 	%r332, 1, 0, %p38;
	add.s32 	%r109, %r325, %r332;
	@%p38 bra 	$L__BB1_41;
	ld.shared.u32 	%r526, [%r105+4];
	bra.uni 	$L__BB1_42;
$L__BB1_41:
	ld.shared.u32 	%r527, [%r103+4];
$L__BB1_42:
	setp.ge.s32 	%p40, %r108, %r97;
	setp.lt.s32 	%p41, %r108, %r97;
	selp.b32 	%r506, %r526, %r527, %p41;
	selp.u32 	%r333, 1, 0, %p41;
	add.s32 	%r115, %r108, %r333;
	selp.u32 	%r334, 1, 0, %p40;
	add.s32 	%r116, %r109, %r334;
	@%p41 bra 	$L__BB1_44;
	shl.b32 	%r335, %r116, 2;
	add.s32 	%r337, %r307, %r335;
	ld.shared.u32 	%r527, [%r337];
	bra.uni 	$L__BB1_45;
$L__BB1_44:
	shl.b32 	%r338, %r115, 2;
	add.s32 	%r340, %r307, %r338;
	ld.shared.u32 	%r526, [%r340];
$L__BB1_45:
	setp.ge.s32 	%p42, %r115, %r97;
	setp.lt.s32 	%p43, %r115, %r97;
	selp.b32 	%r507, %r526, %r527, %p43;
	selp.u32 	%r341, 1, 0, %p43;
	add.s32 	%r122, %r115, %r341;
	selp.u32 	%r342, 1, 0, %p42;
	add.s32 	%r123, %r116, %r342;
	@%p43 bra 	$L__BB1_47;
	shl.b32 	%r343, %r123, 2;
	add.s32 	%r345, %r307, %r343;
	ld.shared.u32 	%r527, [%r345];
	bra.uni 	$L__BB1_48;
$L__BB1_47:
	shl.b32 	%r346, %r122, 2;
	add.s32 	%r348, %r307, %r346;
	ld.shared.u32 	%r526, [%r348];
$L__BB1_48:
	setp.ge.s32 	%p44, %r122, %r97;
	setp.lt.s32 	%p45, %r122, %r97;
	selp.b32 	%r508, %r526, %r527, %p45;
	selp.u32 	%r349, 1, 0, %p45;
	add.s32 	%r129, %r122, %r349;
	selp.u32 	%r350, 1, 0, %p44;
	add.s32 	%r130, %r123, %r350;
	@%p45 bra 	$L__BB1_50;
	shl.b32 	%r351, %r130, 2;
	add.s32 	%r353, %r307, %r351;
	ld.shared.u32 	%r527, [%r353];
	bra.uni 	$L__BB1_51;
$L__BB1_50:
	shl.b32 	%r354, %r129, 2;
	add.s32 	%r356, %r307, %r354;
	ld.shared.u32 	%r526, [%r356];
$L__BB1_51:
	setp.ge.s32 	%p46, %r129, %r97;
	setp.lt.s32 	%p47, %r129, %r97;
	selp.b32 	%r509, %r526, %r527, %p47;
	selp.u32 	%r357, 1, 0, %p47;
	add.s32 	%r136, %r129, %r357;
	selp.u32 	%r358, 1, 0, %p46;
	add.s32 	%r137, %r130, %r358;
	@%p47 bra 	$L__BB1_53;
	shl.b32 	%r359, %r137, 2;
	add.s32 	%r361, %r307, %r359;
	ld.shared.u32 	%r527, [%r361];
	bra.uni 	$L__BB1_54;
$L__BB1_53:
	shl.b32 	%r362, %r136, 2;
	add.s32 	%r364, %r307, %r362;
	ld.shared.u32 	%r526, [%r364];
$L__BB1_54:
	setp.ge.s32 	%p48, %r136, %r97;
	setp.lt.s32 	%p49, %r136, %r97;
	selp.b32 	%r510, %r526, %r527, %p49;
	selp.u32 	%r365, 1, 0, %p49;
	add.s32 	%r143, %r136, %r365;
	selp.u32 	%r366, 1, 0, %p48;
	add.s32 	%r144, %r137, %r366;
	@%p49 bra 	$L__BB1_56;
	shl.b32 	%r367, %r144, 2;
	add.s32 	%r369, %r307, %r367;
	ld.shared.u32 	%r527, [%r369];
	bra.uni 	$L__BB1_57;
$L__BB1_56:
	shl.b32 	%r370, %r143, 2;
	add.s32 	%r372, %r307, %r370;
	ld.shared.u32 	%r526, [%r372];
$L__BB1_57:
	setp.ge.s32 	%p50, %r143, %r97;
	setp.lt.s32 	%p51, %r143, %r97;
	selp.b32 	%r511, %r526, %r527, %p51;
	selp.u32 	%r373, 1, 0, %p51;
	add.s32 	%r150, %r143, %r373;
	selp.u32 	%r374, 1, 0, %p50;
	add.s32 	%r151, %r144, %r374;
	@%p51 bra 	$L__BB1_59;
	shl.b32 	%r375, %r151, 2;
	add.s32 	%r377, %r307, %r375;
	ld.shared.u32 	%r527, [%r377];
	bra.uni 	$L__BB1_60;
$L__BB1_59:
	shl.b32 	%r378, %r150, 2;
	add.s32 	%r380, %r307, %r378;
	ld.shared.u32 	%r526, [%r380];
$L__BB1_60:
	setp.ge.s32 	%p52, %r150, %r97;
	setp.lt.s32 	%p53, %r150, %r97;
	selp.b32 	%r512, %r526, %r527, %p53;
	selp.u32 	%r381, 1, 0, %p53;
	add.s32 	%r157, %r150, %r381;
	selp.u32 	%r382, 1, 0, %p52;
	add.s32 	%r158, %r151, %r382;
	@%p53 bra 	$L__BB1_62;
	shl.b32 	%r383, %r158, 2;
	mov.u32 	%r384, _ZZN3cub18CUB_300001_SM_10006detail10merge_sort30DeviceMergeSortBlockSortKernelINS2_10policy_hubIN6thrust24THRUST_300001_SM_1000_NS6detail15normal_iteratorINS6_10device_ptrIiEEEEE9Policy600ESB_PNS0_8NullTypeESB_SF_j17IntegerComparatoriSE_EEvbT0_T1_T2_T3_T4_PT6_PT7_T5_NS1_7vsmem_tEE19static_temp_storage;
	add.s32 	%r385, %r384, %r383;
	ld.shared.u32 	%r527, [%r385];
	bra.uni 	$L__BB1_63;
$L__BB1_62:
	shl.b32 	%r386, %r157, 2;
	mov.u32 	%r387, _ZZN3cub18CUB_300001_SM_10006detail10merge_sort30DeviceMergeSortBlockSortKernelINS2_10policy_hubIN6thrust24THRUST_300001_SM_1000_NS6detail15normal_iteratorINS6_10device_ptrIiEEEEE9Policy600ESB_PNS0_8NullTypeESB_SF_j17IntegerComparatoriSE_EEvbT0_T1_T2_T3_T4_PT6_PT7_T5_NS1_7vsmem_tEE19static_temp_storage;
	add.s32 	%r388, %r387, %r386;
	ld.shared.u32 	%r526, [%r388];
$L__BB1_63:
	setp.ge.s32 	%p54, %r157, %r97;
	setp.lt.s32 	%p55, %r157, %r97;
	selp.b32 	%r513, %r526, %r527, %p55;
	selp.u32 	%r389, 1, 0, %p55;
	add.s32 	%r164, %r157, %r389;
	selp.u32 	%r390, 1, 0, %p54;
	add.s32 	%r165, %r158, %r390;
	@%p55 bra 	$L__BB1_65;
	shl.b32 	%r391, %r165, 2;
	mov.u32 	%r392, _ZZN3cub18CUB_300001_SM_10006detail10merge_sort30DeviceMergeSortBlockSortKernelINS2_10policy_hubIN6thrust24THRUST_300001_SM_1000_NS6detail15normal_iteratorINS6_10device_ptrIiEEEEE9Policy600ESB_PNS0_8NullTypeESB_SF_j17IntegerComparatoriSE_EEvbT0_T1_T2_T3_T4_PT6_PT7_T5_NS1_7vsmem_tEE19static_temp_storage;
	add.s32 	%r393, %r392, %r391;
	ld.shared.u32 	%r527, [%r393];
	bra.uni 	$L__BB1_66;
$L__BB1_65:
	shl.b32 	%r394, %r164, 2;
	mov.u32 	%r395, _ZZN3cub18CUB_300001_SM_10006detail10merge_sort30DeviceMergeSortBlockSortKernelINS2_10policy_hubIN6thrust24THRUST_300001_SM_1000_NS6detail15normal_iteratorINS6_10device_ptrIiEEEEE9Policy600ESB_PNS0_8NullTypeESB_SF_j17IntegerComparatoriSE_EEvbT0_T1_T2_T3_T4_PT6_PT7_T5_NS1_7vsmem_tEE19static_temp_storage;
	add.s32 	%r396, %r395, %r394;
	ld.shared.u32 	%r526, [%r396];
$L__BB1_66:
	setp.ge.s32 	%p56, %r164, %r97;
	setp.lt.s32 	%p57, %r164, %r97;
	selp.b32 	%r514, %r526, %r527, %p57;
	selp.u32 	%r397, 1, 0, %p57;
	add.s32 	%r171, %r164, %r397;
	selp.u32 	%r398, 1, 0, %p56;
	add.s32 	%r172, %r165, %r398;
	@%p57 bra 	$L__BB1_68;
	shl.b32 	%r399, %r172, 2;
	mov.u32 	%r400, _ZZN3cub18CUB_300001_SM_10006detail10merge_sort30DeviceMergeSortBlockSortKernelINS2_10policy_hubIN6thrust24THRUST_300001_SM_1000_NS6detail15normal_iteratorINS6_10device_ptrIiEEEEE9Policy600ESB_PNS0_8NullTypeESB_SF_j17IntegerComparatoriSE_EEvbT0_T1_T2_T3_T4_PT6_PT7_T5_NS1_7vsmem_tEE19static_temp_storage;
	add.s32 	%r401, %r400, %r399;
	ld.shared.u32 	%r527, [%r401];
	bra.uni 	$L__BB1_69;
$L__BB1_68:
	shl.b32 	%r402, %r171, 2;
	mov.u32 	%r403, _ZZN3cub18CUB_300001_SM_10006detail10merge_sort30DeviceMergeSortBlockSortKernelINS2_10policy_hubIN6thrust24THRUST_300001_SM_1000_NS6detail15normal_iteratorINS6_10device_ptrIiEEEEE9Policy600ESB_PNS0_8NullTypeESB_SF_j17IntegerComparatoriSE_EEvbT0_T1_T2_T3_T4_PT6_PT7_T5_NS1_7vsmem_tEE19static_temp_storage;
	add.s32 	%r404, %r403, %r402;
	ld.shared.u32 	%r526, [%r404];
$L__BB1_69:
	setp.ge.s32 	%p58, %r171, %r97;
	setp.lt.s32 	%p59, %r171, %r97;
	selp.b32 	%r515, %r526, %r527, %p59;
	selp.u32 	%r405, 1, 0, %p59;
	add.s32 	%r178, %r171, %r405;
	selp.u32 	%r406, 1, 0, %p58;
	add.s32 	%r179, %r172, %r406;
	@%p59 bra 	$L__BB1_71;
	shl.b32 	%r407, %r179, 2;
	mov.u32 	%r408, _ZZN3cub18CUB_300001_SM_10006detail10merge_sort30DeviceMergeSortBlockSortKernelINS2_10policy_hubIN6thrust24THRUST_300001_SM_1000_NS6detail15normal_iteratorINS6_10device_ptrIiEEEEE9Policy600ESB_PNS0_8NullTypeESB_SF_j17IntegerComparatoriSE_EEvbT0_T1_T2_T3_T4_PT6_PT7_T5_NS1_7vsmem_tEE19static_temp_storage;
	add.s32 	%r409, %r408, %r407;
	ld.shared.u32 	%r527, [%r409];
	bra.uni 	$L__BB1_72;
$L__BB1_71:
	shl.b32 	%r410, %r178, 2;
	mov.u32 	%r411, _ZZN3cub18CUB_300001_SM_10006detail10merge_sort30DeviceMergeSortBlockSortKernelINS2_10policy_hubIN6thrust24THRUST_300001_SM_1000_NS6detail15normal_iteratorINS6_10device_ptrIiEEEEE9Policy600ESB_PNS0_8NullTypeESB_SF_j17IntegerComparatoriSE_EEvbT0_T1_T2_T3_T4_PT6_PT7_T5_NS1_7vsmem_tEE19static_temp_storage;
	add.s32 	%r412, %r411, %r410;
	ld.shared.u32 	%r526, [%r412];
$L__BB1_72:
	setp.ge.s32 	%p60, %r178, %r97;
	setp.lt.s32 	%p61, %r178, %r97;
	selp.b32 	%r516, %r526, %r527, %p61;
	selp.u32 	%r413, 1, 0, %p61;
	add.s32 	%r185, %r178, %r413;
	selp.u32 	%r414, 1, 0, %p60;
	add.s32 	%r186, %r179, %r414;
	@%p61 bra 	$L__BB1_74;
	shl.b32 	%r415, %r186, 2;
	mov.u32 	%r416, _ZZN3cub18CUB_300001_SM_10006detail10merge_sort30DeviceMergeSortBlockSortKernelINS2_10policy_hubIN6thrust24THRUST_300001_SM_1000_NS6detail15normal_iteratorINS6_10device_ptrIiEEEEE9Policy600ESB_PNS0_8NullTypeESB_SF_j17IntegerComparatoriSE_EEvbT0_T1_T2_T3_T4_PT6_PT7_T5_NS1_7vsmem_tEE19static_temp_storage;
	add.s32 	%r417, %r416, %r415;
	ld.shared.u32 	%r527, [%r417];
	bra.uni 	$L__BB1_75;
$L__BB1_74:
	shl.b32 	%r418, %r185, 2;
	mov.u32 	%r419, _ZZN3cub18CUB_300001_SM_10006detail10merge_sort30DeviceMergeSortBlockSortKernelINS2_10policy_hubIN6thrust24THRUST_300001_SM_1000_NS6detail15normal_iteratorINS6_10device_ptrIiEEEEE9Policy600ESB_PNS0_8NullTypeESB_SF_j17IntegerComparatoriSE_EEvbT0_T1_T2_T3_T4_PT6_PT7_T5_NS1_7vsmem_tEE19static_temp_storage;
	add.s32 	%r420, %r419, %r418;
	ld.shared.u32 	%r526, [%r420];
$L__BB1_75:
	setp.ge.s32 	%p62, %r185, %r97;
	setp.lt.s32 	%p63, %r185, %r97;
	selp.b32 	%r517, %r526, %r527, %p63;
	selp.u32 	%r421, 1, 0, %p63;
	add.s32 	%r192, %r185, %r421;
	selp.u32 	%r422, 1, 0, %p62;
	add.s32 	%r193, %r186, %r422;
	@%p63 bra 	$L__BB1_77;
	shl.b32 	%r423, %r193, 2;
	mov.u32 	%r424, _ZZN3cub18CUB_300001_SM_10006detail10merge_sort30DeviceMergeSortBlockSortKernelINS2_10policy_hubIN6thrust24THRUST_300001_SM_1000_NS6detail15normal_iteratorINS6_10device_ptrIiEEEEE9Policy600ESB_PNS0_8NullTypeESB_SF_j17IntegerComparatoriSE_EEvbT0_T1_T2_T3_T4_PT6_PT7_T5_NS1_7vsmem_tEE19static_temp_storage;
	add.s32 	%r425, %r424, %r423;
	ld.shared.u32 	%r527, [%r425];
	bra.uni 	$L__BB1_78;
$L__BB1_77:
	shl.b32 	%r426, %r192, 2;
	mov.u32 	%r427, _ZZN3cub18CUB_300001_SM_10006detail10merge_sort30DeviceMergeSortBlockSortKernelINS2_10policy_hubIN6thrust24THRUST_300001_SM_1000_NS6detail15normal_iteratorINS6_10device_ptrIiEEEEE9Policy600ESB_PNS0_8NullTypeESB_SF_j17IntegerComparatoriSE_EEvbT0_T1_T2_T3_T4_PT6_PT7_T5_NS1_7vsmem_tEE19static_temp_storage;
	add.s32 	%r428, %r427, %r426;
	ld.shared.u32 	%r526, [%r428];
$L__BB1_78:
	setp.ge.s32 	%p64, %r192, %r97;
	setp.lt.s32 	%p65, %r192, %r97;
	selp.b32 	%r518, %r526, %r527, %p65;
	selp.u32 	%r429, 1, 0, %p65;
	add.s32 	%r199, %r192, %r429;
	selp.u32 	%r430, 1, 0, %p64;
	add.s32 	%r200, %r193, %r430;
	@%p65 bra 	$L__BB1_80;
	shl.b32 	%r431, %r200, 2;
	mov.u32 	%r432, _ZZN3cub18CUB_300001_SM_10006detail10merge_sort30DeviceMergeSortBlockSortKernelINS2_10policy_hubIN6thrust24THRUST_300001_SM_1000_NS6detail15normal_iteratorINS6_10device_ptrIiEEEEE9Policy600ESB_PNS0_8NullTypeESB_SF_j17IntegerComparatoriSE_EEvbT0_T1_T2_T3_T4_PT6_PT7_T5_NS1_7vsmem_tEE19static_temp_storage;
	add.s32 	%r433, %r432, %r431;
	ld.shared.u32 	%r527, [%r433];
	bra.uni 	$L__BB1_81;
$L__BB1_80:
	shl.b32 	%r434, %r199, 2;
	mov.u32 	%r435, _ZZN3cub18CUB_300001_SM_10006detail10merge_sort30DeviceMergeSortBlockSortKernelINS2_10policy_hubIN6thrust24THRUST_300001_SM_1000_NS6detail15normal_iteratorINS6_10device_ptrIiEEEEE9Policy600ESB_PNS0_8NullTypeESB_SF_j17IntegerComparatoriSE_EEvbT0_T1_T2_T3_T4_PT6_PT7_T5_NS1_7vsmem_tEE19static_temp_storage;
	add.s32 	%r436, %r435, %r434;
	ld.shared.u32 	%r526, [%r436];
$L__BB1_81:
	setp.ge.s32 	%p66, %r199, %r97;
	setp.lt.s32 	%p67, %r199, %r97;
	selp.b32 	%r519, %r526, %r527, %p67;
	selp.u32 	%r437, 1, 0, %p67;
	add.s32 	%r206, %r199, %r437;
	selp.u32 	%r438, 1, 0, %p66;
	add.s32 	%r207, %r200, %r438;
	@%p67 bra 	$L__BB1_83;
	shl.b32 	%r439, %r207, 2;
	mov.u32 	%r440, _ZZN3cub18CUB_300001_SM_10006detail10merge_sort30DeviceMergeSortBlockSortKernelINS2_10policy_hubIN6thrust24THRUST_300001_SM_1000_NS6detail15normal_iteratorINS6_10device_ptrIiEEEEE9Policy600ESB_PNS0_8NullTypeESB_SF_j17IntegerComparatoriSE_EEvbT0_T1_T2_T3_T4_PT6_PT7_T5_NS1_7vsmem_tEE19static_temp_storage;
	add.s32 	%r441, %r440, %r439;
	ld.shared.u32 	%r527, [%r441];
	bra.uni 	$L__BB1_84;
$L__BB1_83:
	shl.b32 	%r442, %r206, 2;
	mov.u32 	%r443, _ZZN3cub18CUB_300001_SM_10006detail10merge_sort30DeviceMergeSortBlockSortKernelINS2_10policy_hubIN6thrust24THRUST_300001_SM_1000_NS6detail15normal_iteratorINS6_10device_ptrIiEEEEE9Policy600ESB_PNS0_8NullTypeESB_SF_j17IntegerComparatoriSE_EEvbT0_T1_T2_T3_T4_PT6_PT7_T5_NS1_7vsmem_tEE19static_temp_storage;
	add.s32 	%r444, %r443, %r442;
	ld.shared.u32 	%r526, [%r444];
$L__BB1_84:
	setp.ge.s32 	%p68, %r206, %r97;
	setp.lt.s32 	%p69, %r206, %r97;
	selp.b32 	%r520, %r526, %r527, %p69;
	selp.u32 	%r445, 1, 0, %p69;
	add.s32 	%r213, %r206, %r445;
	selp.u32 	%r446, 1, 0, %p68;
	add.s32 	%r214, %r207, %r446;
	@%p69 bra 	$L__BB1_86;
	shl.b32 	%r447, %r214, 2;
	mov.u32 	%r448, _ZZN3cub18CUB_300001_SM_10006detail10merge_sort30DeviceMergeSortBlockSortKernelINS2_10policy_hubIN6thrust24THRUST_300001_SM_1000_NS6detail15normal_iteratorINS6_10device_ptrIiEEEEE9Policy600ESB_PNS0_8NullTypeESB_SF_j17IntegerComparatoriSE_EEvbT0_T1_T2_T3_T4_PT6_PT7_T5_NS1_7vsmem_tEE19static_temp_storage;
	add.s32 	%r449, %r448, %r447;
	ld.shared.u32 	%r527, [%r449];
	bra.uni 	$L__BB1_87;
$L__BB1_86:
	shl.b32 	%r450, %r213, 2;
	mov.u32 	%r451, _ZZN3cub18CUB_300001_SM_10006detail10merge_sort30DeviceMergeSortBlockSortKernelINS2_10policy_hubIN6thrust24THRUST_300001_SM_1000_NS6detail15normal_iteratorINS6_10device_ptrIiEEEEE9Policy600ESB_PNS0_8NullTypeESB_SF_j17IntegerComparatoriSE_EEvbT0_T1_T2_T3_T4_PT6_PT7_T5_NS1_7vsmem_tEE19static_temp_storage;
	add.s32 	%r452, %r451, %r450;
	ld.shared.u32 	%r526, [%r452];
$L__BB1_87:
	setp.lt.s32 	%p70, %r213, %r97;
	selp.b32 	%r521, %r526, %r527, %p70;
	shl.b32 	%r220, %r522, 1;
	setp.lt.u32 	%p71, %r522, 129;
	mov.u32 	%r522, %r220;
	@%p71 bra 	$L__BB1_37;
	ld.param.s8 	%rs2, [_ZN3cub18CUB_300001_SM_10006detail10merge_sort30DeviceMergeSortBlockSortKernelINS2_10policy_hubIN6thrust24THRUST_300001_SM_1000_NS6detail15normal_iteratorINS6_10device_ptrIiEEEEE9Policy600ESB_PNS0_8NullTypeESB_SF_j17IntegerComparatoriSE_EEvbT0_T1_T2_T3_T4_PT6_PT7_T5_NS1_7vsmem_tE_param_0];
	bar.sync 	0;
	setp.eq.s16 	%p72, %rs2, 0;
	@%p72 bra 	$L__BB1_125;
	st.shared.u32 	[%r58], %r505;
	st.shared.u32 	[%r58+4], %r506;
	st.shared.u32 	[%r58+8], %r507;
	st.shared.u32 	[%r58+12], %r508;
	st.shared.u32 	[%r58+16], %r509;
	st.shared.u32 	[%r58+20], %r510;
	st.shared.u32 	[%r58+24], %r511;
	st.shared.u32 	[%r58+28], %r512;
	st.shared.u32 	[%r58+32], %r513;
	st.shared.u32 	[%r58+36], %r514;
	st.shared.u32 	[%r58+40], %r515;
	st.shared.u32 	[%r58+44], %r516;
	st.shared.u32 	[%r58+48], %r517;
	st.shared.u32 	[%r58+52], %r518;
	st.shared.u32 	[%r58+56], %r519;
	st.shared.u32 	[%r58+60], %r520;
	st.shared.u32 	[%r58+64], %r521;
	bar.warp.sync 	-1;
	ld.shared.u32 	%r221, [%r57];
	ld.shared.u32 	%r222, [%r57+128];
	ld.shared.u32 	%r223, [%r57+256];
	ld.shared.u32 	%r224, [%r57+384];
	ld.shared.u32 	%r225, [%r57+512];
	ld.shared.u32 	%r226, [%r57+640];
	ld.shared.u32 	%r227, [%r57+768];
	ld.shared.u32 	%r228, [%r57+896];
	ld.shared.u32 	%r229, [%r57+1024];
	ld.shared.u32 	%r230, [%r57+1152];
	ld.shared.u32 	%r231, [%r57+1280];
	ld.shared.u32 	%r232, [%r57+1408];
	ld.shared.u32 	%r233, [%r57+1536];
	ld.shared.u32 	%r234, [%r57+1664];
	ld.shared.u32 	%r235, [%r57+1792];
	ld.shared.u32 	%r236, [%r57+1920];
	ld.shared.u32 	%r237, [%r57+2048];
	setp.eq.s32 	%p73, %r3, 0;
	@%p73 bra 	$L__BB1_90;
	bra.uni 	$L__BB1_91;
$L__BB1_90:
	st.volatile.shared.u32 	[_ZZN3cub18CUB_300001_SM_10006detail10merge_sort30DeviceMergeSortBlockSortKernelINS2_10policy_hubIN6thrust24THRUST_300001_SM_1000_NS6detail15normal_iteratorINS6_10device_ptrIiEEEEE9Policy600ESB_PNS0_8NullTypeESB_SF_j17IntegerComparatoriSE_EEvbT0_T1_T2_T3_T4_PT6_PT7_T5_NS1_7vsmem_tEE19static_temp_storage+17408], %r2;
$L__BB1_91:
	bar.sync 	0;
	ld.volatile.shared.u32 	%r255, [_ZZN3cub18CUB_300001_SM_10006detail10merge_sort30DeviceMergeSortBlockSortKernelINS2_10policy_hubIN6thrust24THRUST_300001_SM_1000_NS6detail15normal_iteratorINS6_10device_ptrIiEEEEE9Policy600ESB_PNS0_8NullTypeESB_SF_j17IntegerComparatoriSE_EEvbT0_T1_T2_T3_T4_PT6_PT7_T5_NS1_7vsmem_tEE19static_temp_storage+17408];
	cvt.u64.u32 	%rd11, %r5;
	mov.u32 	%r453, %ctaid.x;
	mul.lo.s32 	%r454, %r453, 4352;
	mov.u32 	%r455, %tid.x;
	and.b32  	%r456, %r455, 31;
	or.b32  	%r457, %r456, %r454;
	cvt.u64.u32 	%rd12, %r457;
	add.s64 	%rd13, %rd12, %rd11;
	setp.ge.s32 	%p74, %r6, %r255;
	cvta.to.global.u64 	%rd14, %rd2;
	shl.b64 	%rd15, %rd13, 2;
	add.s64 	%rd4, %rd14, %rd15;
	@%p74 bra 	$L__BB1_93;
	st.global.u32 	[%rd4], %r221;
$L__BB1_93:
	setp.ge.s32 	%p75, %r9, %r255;
	@%p75 bra 	$L__BB1_95;
	st.global.u32 	[%rd4+128], %r222;
$L__BB1_95:
	setp.ge.s32 	%p76, %r12, %r255;
	@%p76 bra 	$L__BB1_97;
	st.global.u32 	[%rd4+256], %r223;
$L__BB1_97:
	setp.ge.s32 	%p77, %r15, %r255;
	@%p77 bra 	$L__BB1_99;
	st.global.u32 	[%rd4+384], %r224;
$L__BB1_99:
	setp.ge.s32 	%p78, %r18, %r255;
	@%p78 bra 	$L__BB1_101;
	st.global.u32 	[%rd4+512], %r225;
$L__BB1_101:
	setp.ge.s32 	%p79, %r21, %r255;
	@%p79 bra 	$L__BB1_103;
	st.global.u32 	[%rd4+640], %r226;
$L__BB1_103:
	setp.ge.s32 	%p80, %r24, %r255;
	@%p80 bra 	$L__BB1_105;
	st.global.u32 	[%rd4+768], %r227;
$L__BB1_105:
	setp.ge.s32 	%p81, %r27, %r255;
	@%p81 bra 	$L__BB1_107;
	st.global.u32 	[%rd4+896], %r228;
$L__BB1_107:
	setp.ge.s32 	%p82, %r30, %r255;
	@%p82 bra 	$L__BB1_109;
	st.global.u32 	[%rd4+1024], %r229;
$L__BB1_109:
	setp.ge.s32 	%p83, %r33, %r255;
	@%p83 bra 	$L__BB1_111;
	st.global.u32 	[%rd4+1152], %r230;
$L__BB1_111:
	setp.ge.s32 	%p84, %r36, %r255;
	@%p84 bra 	$L__BB1_113;
	st.global.u32 	[%rd4+1280], %r231;
$L__BB1_113:
	setp.ge.s32 	%p85, %r39, %r255;
	@%p85 bra 	$L__BB1_115;
	st.global.u32 	[%rd4+1408], %r232;
$L__BB1_115:
	setp.ge.s32 	%p86, %r42, %r255;
	@%p86 bra 	$L__BB1_117;
	st.global.u32 	[%rd4+1536], %r233;
$L__BB1_117:
	setp.ge.s32 	%p87, %r45, %r255;
	@%p87 bra 	$L__BB1_119;
	st.global.u32 	[%rd4+1664], %r234;
$L__BB1_119:
	setp.ge.s32 	%p88, %r48, %r255;
	@%p88 bra 	$L__BB1_121;
	st.global.u32 	[%rd4+1792], %r235;
$L__BB1_121:
	setp.ge.s32 	%p89, %r51, %r255;
	@%p89 bra 	$L__BB1_123;
	st.global.u32 	[%rd4+1920], %r236;
$L__BB1_123:
	setp.ge.s32 	%p90, %r54, %r255;
	@%p90 bra 	$L__BB1_161;
	st.global.u32 	[%rd4+2048], %r237;
	bra.uni 	$L__BB1_161;
$L__BB1_125:
	st.shared.u32 	[%r58], %r505;
	st.shared.u32 	[%r58+4], %r506;
	st.shared.u32 	[%r58+8], %r507;
	st.shared.u32 	[%r58+12], %r508;
	st.shared.u32 	[%r58+16], %r509;
	st.shared.u32 	[%r58+20], %r510;
	st.shared.u32 	[%r58+24], %r511;
	st.shared.u32 	[%r58+28], %r512;
	st.shared.u32 	[%r58+32], %r513;
	st.shared.u32 	[%r58+36], %r514;
	st.shared.u32 	[%r58+40], %r515;
	st.shared.u32 	[%r58+44], %r516;
	st.shared.u32 	[%r58+48], %r517;
	st.shared.u32 	[%r58+52], %r518;
	st.shared.u32 	[%r58+56], %r519;
	st.shared.u32 	[%r58+60], %r520;
	st.shared.u32 	[%r58+64], %r521;
	bar.warp.sync 	-1;
	ld.shared.u32 	%r238, [%r57];
	ld.shared.u32 	%r239, [%r57+128];
	ld.shared.u32 	%r240, [%r57+256];
	ld.shared.u32 	%r241, [%r57+384];
	ld.shared.u32 	%r242, [%r57+512];
	ld.shared.u32 	%r243, [%r57+640];
	ld.shared.u32 	%r244, [%r57+768];
	ld.shared.u32 	%r245, [%r57+896];
	ld.shared.u32 	%r246, [%r57+1024];
	ld.shared.u32 	%r247, [%r57+1152];
	ld.shared.u32 	%r248, [%r57+1280];
	ld.shared.u32 	%r249, [%r57+1408];
	ld.shared.u32 	%r250, [%r57+1536];
	ld.shared.u32 	%r251, [%r57+1664];
	ld.shared.u32 	%r252, [%r57+1792];
	ld.shared.u32 	%r253, [%r57+1920];
	ld.shared.u32 	%r254, [%r57+2048];
	setp.eq.s32 	%p91, %r3, 0;
	@%p91 bra 	$L__BB1_126;
	bra.uni 	$L__BB1_127;
$L__BB1_126:
	st.volatile.shared.u32 	[_ZZN3cub18CUB_300001_SM_10006detail10merge_sort30DeviceMergeSortBlockSortKernelINS2_10policy_hubIN6thrust24THRUST_300001_SM_1000_NS6detail15normal_iteratorINS6_10device_ptrIiEEEEE9Policy600ESB_PNS0_8NullTypeESB_SF_j17IntegerComparatoriSE_EEvbT0_T1_T2_T3_T4_PT6_PT7_T5_NS1_7vsmem_tEE19static_temp_storage+17408], %r2;
$L__BB1_127:
	ld.param.u64 	%rd26, [_ZN3cub18CUB_300001_SM_10006detail10merge_sort30DeviceMergeSortBlockSortKernelINS2_10policy_hubIN6thrust24THRUST_300001_SM_1000_NS6detail15normal_iteratorINS6_10device_ptrIiEEEEE9Policy600ESB_PNS0_8NullTypeESB_SF_j17IntegerComparatoriSE_EEvbT0_T1_T2_T3_T4_PT6_PT7_T5_NS1_7vsmem_tE_param_6];
	bar.sync 	0;
	ld.volatile.shared.u32 	%r256, [_ZZN3cub18CUB_300001_SM_10006detail10merge_sort30DeviceMergeSortBlockSortKernelINS2_10policy_hubIN6thrust24THRUST_300001_SM_1000_NS6detail15normal_iteratorINS6_10device_ptrIiEEEEE9Policy600ESB_PNS0_8NullTypeESB_SF_j17IntegerComparatoriSE_EEvbT0_T1_T2_T3_T4_PT6_PT7_T5_NS1_7vsmem_tEE19static_temp_storage+17408];
	setp.ge.s32 	%p92, %r6, %r256;
	cvt.u64.u32 	%rd16, %r6;
	mov.u32 	%r458, %ctaid.x;
	mul.lo.s32 	%r459, %r458, 4352;
	cvt.u64.u32 	%rd17, %r459;
	add.s64 	%rd18, %rd16, %rd17;
	cvta.to.global.u64 	%rd19, %rd26;
	shl.b64 	%rd20, %rd18, 2;
	add.s64 	%rd5, %rd19, %rd20;
	@%p92 bra 	$L__BB1_129;
	st.global.u32 	[%rd5], %r238;
$L__BB1_129:
	setp.ge.s32 	%p93, %r9, %r256;
	@%p93 bra 	$L__BB1_131;
	st.global.u32 	[%rd5+128], %r239;
$L__BB1_131:
	setp.ge.s32 	%p94, %r12, %r256;
	@%p94 bra 	$L__BB1_133;
	st.global.u32 	[%rd5+256], %r240;
$L__BB1_133:
	setp.ge.s32 	%p95, %r15, %r256;
	@%p95 bra 	$L__BB1_135;
	st.global.u32 	[%rd5+384], %r241;
$L__BB1_135:
	setp.ge.s32 	%p96, %r18, %r256;
	@%p96 bra 	$L__BB1_137;
	st.global.u32 	[%rd5+512], %r242;
$L__BB1_137:
	setp.ge.s32 	%p97, %r21, %r256;
	@%p97 bra 	$L__BB1_139;
	st.global.u32 	[%rd5+640], %r243;
$L__BB1_139:
	setp.ge.s32 	%p98, %r24, %r256;
	@%p98 bra 	$L__BB1_141;
	st.global.u32 	[%rd5+768], %r244;
$L__BB1_141:
	setp.ge.s32 	%p99, %r27, %r256;
	@%p99 bra 	$L__BB1_143;
	st.global.u32 	[%rd5+896], %r245;
$L__BB1_143:
	setp.ge.s32 	%p100, %r30, %r256;
	@%p100 bra 	$L__BB1_145;
	st.global.u32 	[%rd5+1024], %r246;
$L__BB1_145:
	setp.ge.s32 	%p101, %r33, %r256;
	@%p101 bra 	$L__BB1_147;
	st.global.u32 	[%rd5+1152], %r247;
$L__BB1_147:
	setp.ge.s32 	%p102, %r36, %r256;
	@%p102 bra 	$L__BB1_149;
	st.global.u32 	[%rd5+1280], %r248;
$L__BB1_149:
	setp.ge.s32 	%p103, %r39, %r256;
	@%p103 bra 	$L__BB1_151;
	st.global.u32 	[%rd5+1408], %r249;
$L__BB1_151:
	setp.ge.s32 	%p104, %r42, %r256;
	@%p104 bra 	$L__BB1_153;
	st.global.u32 	[%rd5+1536], %r250;
$L__BB1_153:
	setp.ge.s32 	%p105, %r45, %r256;
	@%p105 bra 	$L__BB1_155;
	st.global.u32 	[%rd5+1664], %r251;
$L__BB1_155:
	setp.ge.s32 	%p106, %r48, %r256;
	@%p106 bra 	$L__BB1_157;
	st.global.u32 	[%rd5+1792], %r252;
$L__BB1_157:
	setp.ge.s32 	%p107, %r51, %r256;
	@%p107 bra 	$L__BB1_159;
	st.global.u32 	[%rd5+1920], %r253;
$L__BB1_159:
	setp.ge.s32 	%p108, %r54, %r256;
	@%p108 bra 	$L__BB1_161;
	st.global.u32 	[%rd5+2048], %r254;
$L__BB1_161:
	ret;

}
	// .globl	_ZN3cub18CUB_300001_SM_10006detail10merge_sort30DeviceMergeSortPartitionKernelIN6thrust24THRUST_300001_SM_1000_NS6detail15normal_iteratorINS5_10device_ptrIiEEEEj17IntegerComparatoriEEvbT_PT2_T0_SF_PSF_T1_SF_i
.visible .entry _ZN3cub18CUB_300001_SM_10006detail10merge_sort30DeviceMergeSortPartitionKernelIN6thrust24THRUST_300001_SM_1000_NS6detail15normal_iteratorINS5_10device_ptrIiEEEEj17IntegerComparatoriEEvbT_PT2_T0_SF_PSF_T1_SF_i(
	.param .u8 _ZN3cub18CUB_300001_SM_10006detail10merge_sort30DeviceMergeSortPartitionKernelIN6thrust24THRUST_300001_SM_1000_NS6detail15normal_iteratorINS5_10device_ptrIiEEEEj17IntegerComparatoriEEvbT_PT2_T0_SF_PSF_T1_SF_i_param_0,
	.param .align 8 .b8 _ZN3cub18CUB_300001_SM_10006detail10merge_sort30DeviceMergeSortPartitionKernelIN6thrust24THRUST_300001_SM_1000_NS6detail15normal_iteratorINS5_10device_ptrIiEEEEj17IntegerComparatoriEEvbT_PT2_T0_SF_PSF_T1_SF_i_param_1[8],
	.param .u64 .ptr .align 1 _ZN3cub18CUB_300001_SM_10006detail10merge_sort30DeviceMergeSortPartitionKernelIN6thrust24THRUST_300001_SM_1000_NS6detail15normal_iteratorINS5_10device_ptrIiEEEEj17IntegerComparatoriEEvbT_PT2_T0_SF_PSF_T1_SF_i_param_2,
	.param .u32 _ZN3cub18CUB_300001_SM_10006detail10merge_sort30DeviceMergeSortPartitionKernelIN6thrust24THRUST_300001_SM_1000_NS6detail15normal_iteratorINS5_10device_ptrIiEEEEj17IntegerComparatoriEEvbT_PT2_T0_SF_PSF_T1_SF_i_param_3,
	.param .u32 _ZN3cub18CUB_300001_SM_10006detail10merge_sort30DeviceMergeSortPartitionKernelIN6thrust24THRUST_300001_SM_1000_NS6detail15normal_iteratorINS5_10device_ptrIiEEEEj17IntegerComparatoriEEvbT_PT2_T0_SF_PSF_T1_SF_i_param_4,
	.param .u64 .ptr .align 1 _ZN3cub18CUB_300001_SM_10006detail10merge_sort30DeviceMergeSortPartitionKernelIN6thrust24THRUST_300001_SM_1000_NS6detail15normal_iteratorINS5_10device_ptrIiEEEEj17IntegerComparatoriEEvbT_PT2_T0_SF_PSF_T1_SF_i_param_5,
	.param .align 1 .b8 _ZN3cub18CUB_300001_SM_10006detail10merge_sort30DeviceMergeSortPartitionKernelIN6thrust24THRUST_300001_SM_1000_NS6detail15normal_iteratorINS5_10device_ptrIiEEEEj17IntegerComparatoriEEvbT_PT2_T0_SF_PSF_T1_SF_i_param_6[1],
	.param .u32 _ZN3cub18CUB_300001_SM_10006detail10merge_sort30DeviceMergeSortPartitionKernelIN6thrust24THRUST_300001_SM_1000_NS6detail15normal_iteratorINS5_10device_ptrIiEEEEj17IntegerComparatoriEEvbT_PT2_T0_SF_PSF_T1_SF_i_param_7,
	.param .u32 _ZN3cub18CUB_300001_SM_10006detail10merge_sort30DeviceMergeSortPartitionKernelIN6thrust24THRUST_300001_SM_1000_NS6detail15normal_iteratorINS5_10device_ptrIiEEEEj17IntegerComparatoriEEvbT_PT2_T0_SF_PSF_T1_SF_i_param_8
)
{
	.reg .pred 	%p<8>;
	.reg .b16 	%rs<2>;
	.reg .b32 	%r<54>;
	.reg .b64 	%rd<7>;

	ld.param.s8 	%rs1, [_ZN3cub18CUB_300001_SM_10006detail10merge_sort30DeviceMergeSortPartitionKernelIN6thrust24THRUST_300001_SM_1000_NS6detail15normal_iteratorINS5_10device_ptrIiEEEEj17IntegerComparatoriEEvbT_PT2_T0_SF_PSF_T1_SF_i_param_0];
	ld.param.u32 	%r16, [_ZN3cub18CUB_300001_SM_10006detail10merge_sort30DeviceMergeSortPartitionKernelIN6thrust24THRUST_300001_SM_1000_NS6detail15normal_iteratorINS5_10device_ptrIiEEEEj17IntegerComparatoriEEvbT_PT2_T0_SF_PSF_T1_SF_i_param_3];
	ld.param.u32 	%r17, [_ZN3cub18CUB_300001_SM_10006detail10merge_sort30DeviceMergeSortPartitionKernelIN6thrust24THRUST_300001_SM_1000_NS6detail15normal_iteratorINS5_10device_ptrIiEEEEj17IntegerComparatoriEEvbT_PT2_T0_SF_PSF_T1_SF_i_param_4];
	ld.param.u64 	%rd2, [_ZN3cub18CUB_300001_SM_10006detail10merge_sort30DeviceMergeSortPartitionKernelIN6thrust24THRUST_300001_SM_1000_NS6detail15normal_iteratorINS5_10device_ptrIiEEEEj17IntegerComparatoriEEvbT_PT2_T0_SF_PSF_T1_SF_i_param_5];
	ld.param.u32 	%r18, [_ZN3cub18CUB_300001_SM_10006detail10merge_sort30DeviceMergeSortPartitionKernelIN6thrust24THRUST_300001_SM_1000_NS6detail15normal_iteratorINS5_10device_ptrIiEEEEj17IntegerComparatoriEEvbT_PT2_T0_SF_PSF_T1_SF_i_param_7];
	ld.param.u32 	%r19, [_ZN3cub18CUB_300001_SM_10006detail10merge_sort30DeviceMergeSortPartitionKernelIN6thrust24THRUST_300001_SM_1000_NS6detail15normal_iteratorINS5_10device_ptrIiEEEEj17IntegerComparatoriEEvbT_PT2_T0_SF_PSF_T1_SF_i_param_8];
	cvta.to.global.u64 	%rd1, %rd2;
	mov.u32 	%r20, %ntid.x;
	mov.u32 	%r21, %ctaid.x;
	mov.u32 	%r22, %tid.x;
	mad.lo.s32 	%r1, %r20, %r21, %r22;
	setp.ge.u32 	%p1, %r1, %r17;
	@%p1 bra 	$L__BB2_9;
	shr.u32 	%r23, %r18, 1;
	add.s32 	%r2, %r18, -1;
	neg.s32 	%r24, %r18;
	and.b32  	%r25, %r1, %r24;
	mul.lo.s32 	%r26, %r19, %r25;
	mul.lo.s32 	%r27, %r19, %r23;
	min.u32 	%r3, %r26, %r16;
	not.b32 	%r28, %r26;
	min.u32 	%r29, %r27, %r28;
	add.s32 	%r30, %r29, %r26;
	min.u32 	%r4, %r30, %r16;
	not.b32 	%r31, %r4;
	min.u32 	%r32, %r27, %r31;
	add.s32 	%r33, %r32, %r4;
	min.u32 	%r5, %r33, %r16;
	// begin inline asm
	griddepcontrol.wait;
	// end inline asm
	add.s32 	%r34, %r1, 1;
	setp.ne.s32 	%p2, %r34, %r17;
	@%p2 bra 	$L__BB2_3;
	mul.wide.u32 	%rd5, %r1, 4;
	add.s64 	%rd6, %rd1, %rd5;
	st.global.u32 	[%rd6], %r4;
	bra.uni 	$L__BB2_9;
$L__BB2_3:
	sub.s32 	%r35, %r5, %r3;
	and.b32  	%r36, %r2, %r1;
	mul.lo.s32 	%r37, %r36, %r19;
	min.u32 	%r6, %r37, %r35;
	setp.eq.s16 	%p3, %rs1, 0;
	@%p3 bra 	$L__BB2_6;
	sub.s32 	%r38, %r4, %r3;
	sub.s32 	%r39, %r5, %r4;
	max.u32 	%r40, %r6, %r39;
	sub.s32 	%r53, %r40, %r39;
	min.u32 	%r8, %r38, %r6;
	setp.ge.u32 	%p4, %r53, %r8;
	@%p4 bra 	$L__BB2_8;
$L__BB2_5:
	sub.s32 	%r41, %r8, %r53;
	shr.u32 	%r42, %r41, 1;
	add.s32 	%r43, %r53, %r42;
	add.s32 	%r53, %r43, 1;
	setp.lt.u32 	%p5, %r53, %r8;
	@%p5 bra 	$L__BB2_5;
	bra.uni 	$L__BB2_8;
$L__BB2_6:
	sub.s32 	%r44, %r4, %r3;
	sub.s32 	%r45, %r5, %r4;
	max.u32 	%r46, %r6, %r45;
	sub.s32 	%r53, %r46, %r45;
	min.u32 	%r12, %r44, %r6;
	setp.ge.u32 	%p6, %r53, %r12;
	@%p6 bra 	$L__BB2_8;
$L__BB2_7:
	sub.s32 	%r47, %r12, %r53;
	shr.u32 	%r48, %r47, 1;
	add.s32 	%r49, %r53, %r48;
	add.s32 	%r53, %r49, 1;
	setp.lt.u32 	%p7, %r53, %r12;
	@%p7 bra 	$L__BB2_7;
$L__BB2_8:
	add.s32 	%r50, %r53, %r3;
	mul.wide.u32 	%rd3, %r1, 4;
	add.s64 	%rd4, %rd1, %rd3;
	st.global.u32 	[%rd4], %r50;
$L__BB2_9:
	ret;

}
	// .globl	_ZN3cub18CUB_300001_SM_10006detail10merge_sort26DeviceMergeSortMergeKernelINS2_10policy_hubIN6thrust24THRUST_300001_SM_1000_NS6detail15normal_iteratorINS6_10device_ptrIiEEEEE9Policy600ESB_PNS0_8NullTypeESB_SF_j17IntegerComparatoriSE_EEvbT2_T3_T4_PT6_PT7_T5_PSJ_SJ_NS1_7vsmem_tE
.visible .entry _ZN3cub18CUB_300001_SM_10006detail10merge_sort26DeviceMergeSortMergeKernelINS2_10policy_hubIN6thrust24THRUST_300001_SM_1000_NS6detail15normal_iteratorINS6_10device_ptrIiEEEEE9Policy600ESB_PNS0_8NullTypeESB_SF_j17IntegerComparatoriSE_EEvbT2_T3_T4_PT6_PT7_T5_PSJ_SJ_NS1_7vsmem_tE(
	.param .u8 _ZN3cub18CUB_300001_SM_10006detail10merge_sort26DeviceMergeSortMergeKernelINS2_10policy_hubIN6thrust24THRUST_300001_SM_1000_NS6detail15normal_iteratorINS6_10device_ptrIiEEEEE9Policy600ESB_PNS0_8NullTypeESB_SF_j17IntegerComparatoriSE_EEvbT2_T3_T4_PT6_PT7_T5_PSJ_SJ_NS1_7vsmem_tE_param_0,
	.param .align 8 .b8 _ZN3cub18CUB_300001_SM_10006detail10merge_sort26DeviceMergeSortMergeKernelINS2_10policy_hubIN6thrust24THRUST_300001_SM_1000_NS6detail15normal_iteratorINS6_10device_ptrIiEEEEE9Policy600ESB_PNS0_8NullTypeESB_SF_j17IntegerComparatoriSE_EEvbT2_T3_T4_PT6_PT7_T5_PSJ_SJ_NS1_7vsmem_tE_param_1[8],
	.param .u64 .ptr .align 1 _ZN3cub18CUB_300001_SM_10006detail10merge_sort26DeviceMergeSortMergeKernelINS2_10policy_hubIN6thrust24THRUST_300001_SM_1000_NS6detail15normal_iteratorINS6_10device_ptrIiEEEEE9Policy600ESB_PNS0_8NullTypeESB_SF_j17IntegerComparatoriSE_EEvbT2_T3_T4_PT6_PT7_T5_PSJ_SJ_NS1_7vsmem_tE_param_2,
	.param .u32 _ZN3cub18CUB_300001_SM_10006detail10merge_sort26DeviceMergeSortMergeKernelINS2_10policy_hubIN6thrust24THRUST_300001_SM_1000_NS6detail15normal_iteratorINS6_10device_ptrIiEEEEE9Policy600ESB_PNS0_8NullTypeESB_SF_j17IntegerComparatoriSE_EEvbT2_T3_T4_PT6_PT7_T5_PSJ_SJ_NS1_7vsmem_tE_param_3,
	.param .u64 .ptr .align 1 _ZN3cub18CUB_300001_SM_10006detail10merge_sort26DeviceMergeSortMergeKernelINS2_10policy_hubIN6thrust24THRUST_300001_SM_1000_NS6detail15normal_iteratorINS6_10device_ptrIiEEEEE9Policy600ESB_PNS0_8NullTypeESB_SF_j17IntegerComparatoriSE_EEvbT2_T3_T4_PT6_PT7_T5_PSJ_SJ_NS1_7vsmem_tE_param_4,
	.param .u64 .ptr .align 1 _ZN3cub18CUB_300001_SM_10006detail10merge_sort26DeviceMergeSortMergeKernelINS2_10policy_hubIN6thrust24THRUST_300001_SM_1000_NS6detail15normal_iteratorINS6_10device_ptrIiEEEEE9Policy600ESB_PNS0_8NullTypeESB_SF_j17IntegerComparatoriSE_EEvbT2_T3_T4_PT6_PT7_T5_PSJ_SJ_NS1_7vsmem_tE_param_5,
	.param .align 1 .b8 _ZN3cub18CUB_300001_SM_10006detail10merge_sort26DeviceMergeSortMergeKernelINS2_10policy_hubIN6thrust24THRUST_300001_SM_1000_NS6detail15normal_iteratorINS6_10device_ptrIiEEEEE9Policy600ESB_PNS0_8NullTypeESB_SF_j17IntegerComparatoriSE_EEvbT2_T3_T4_PT6_PT7_T5_PSJ_SJ_NS1_7vsmem_tE_param_6[1],
	.param .u64 .ptr .align 1 _ZN3cub18CUB_300001_SM_10006detail10merge_sort26DeviceMergeSortMergeKernelINS2_10policy_hubIN6thrust24THRUST_300001_SM_1000_NS6detail15normal_iteratorINS6_10device_ptrIiEEEEE9Policy600ESB_PNS0_8NullTypeESB_SF_j17IntegerComparatoriSE_EEvbT2_T3_T4_PT6_PT7_T5_PSJ_SJ_NS1_7vsmem_tE_param_7,
	.param .u32 _ZN3cub18CUB_300001_SM_10006detail10merge_sort26DeviceMergeSortMergeKernelINS2_10policy_hubIN6thrust24THRUST_300001_SM_1000_NS6detail15normal_iteratorINS6_10device_ptrIiEEEEE9Policy600ESB_PNS0_8NullTypeESB_SF_j17IntegerComparatoriSE_EEvbT2_T3_T4_PT6_PT7_T5_PSJ_SJ_NS1_7vsmem_tE_param_8,
	.param .align 8 .b8 _ZN3cub18CUB_300001_SM_10006detail10merge_sort26DeviceMergeSortMergeKernelINS2_10policy_hubIN6thrust24THRUST_300001_SM_1000_NS6detail15normal_iteratorINS6_10device_ptrIiEEEEE9Policy600ESB_PNS0_8NullTypeESB_SF_j17IntegerComparatoriSE_EEvbT2_T3_T4_PT6_PT7_T5_PSJ_SJ_NS1_7vsmem_tE_param_9[8]
)
.maxntid 256
{
	.reg .pred 	%p<218>;
	.reg .b16 	%rs<6>;
	.reg .b32 	%r<1231>;
	.reg .b64 	%rd<335>;
	// demoted variable
	.shared .align 16 .b8 _ZZN3cub18CUB_300001_SM_10006detail10merge_sort26DeviceMergeSortMergeKernelINS2_10policy_hubIN6thrust24THRUST_300001_SM_1000_NS6detail15normal_iteratorINS6_10device_ptrIiEEEEE9Policy600ESB_PNS0_8NullTypeESB_SF_j17IntegerComparatoriSE_EEvbT2_T3_T4_PT6_PT7_T5_PSJ_SJ_NS1_7vsmem_tEE19static_temp_storage[17424];
	ld.param.u64 	%rd13, [_ZN3cub18CUB_300001_SM_10006detail10merge_sort26DeviceMergeSortMergeKernelINS2_10policy_hubIN6thrust24THRUST_300001_SM_1000_NS6detail15normal_iteratorINS6_10device_ptrIiEEEEE9Policy600ESB_PNS0_8NullTypeESB_SF_j17IntegerComparatoriSE_EEvbT2_T3_T4_PT6_PT7_T5_PSJ_SJ_NS1_7vsmem_tE_param_1];
	ld.param.u32 	%r515, [_ZN3cub18CUB_300001_SM_10006detail10merge_sort26DeviceMergeSortMergeKernelINS2_10policy_hubIN6thrust24THRUST_300001_SM_1000_NS6detail15normal_iteratorINS6_10device_ptrIiEEEEE9Policy600ESB_PNS0_8NullTypeESB_SF_j17IntegerComparatoriSE_EEvbT2_T3_T4_PT6_PT7_T5_PSJ_SJ_NS1_7vsmem_tE_param_3];
	ld.param.u64 	%rd12, [_ZN3cub18CUB_300001_SM_10006detail10merge_sort26DeviceMergeSortMergeKernelINS2_10policy_hubIN6thrust24THRUST_300001_SM_1000_NS6detail15normal_iteratorINS6_10device_ptrIiEEEEE9Policy600ESB_PNS0_8NullTypeESB_SF_j17IntegerComparatoriSE_EEvbT2_T3_T4_PT6_PT7_T5_PSJ_SJ_NS1_7vsmem_tE_param_4];
	ld.param.u64 	%rd14, [_ZN3cub18CUB_300001_SM_10006detail10merge_sort26DeviceMergeSortMergeKernelINS2_10policy_hubIN6thrust24THRUST_300001_SM_1000_NS6detail15normal_iteratorINS6_10device_ptrIiEEEEE9Policy600ESB_PNS0_8NullTypeESB_SF_j17IntegerComparatoriSE_EEvbT2_T3_T4_PT6_PT7_T5_PSJ_SJ_NS1_7vsmem_tE_param_7];
	cvta.to.global.u64 	%rd1, %rd12;
	cvta.to.global.u64 	%rd2, %rd14;
	cvta.to.global.u64 	%rd3, %rd13;
	mov.u32 	%r1, %ctaid.x;
	mov.u32 	%r517, %nctaid.x;
	mov.u32 	%r2, %tid.x;
	add.s32 	%r518, %r517, -1;
	setp.ge.u32 	%p1, %r1, %r518;
	@%p1 bra 	$L__BB3_107;
	ld.param.u32 	%r1079, [_ZN3cub18CUB_300001_SM_10006detail10merge_sort26DeviceMergeSortMergeKernelINS2_10policy_hubIN6thrust24THRUST_300001_SM_1000_NS6detail15normal_iteratorINS6_10device_ptrIiEEEEE9Policy600ESB_PNS0_8NullTypeESB_SF_j17IntegerComparatoriSE_EEvbT2_T3_T4_PT6_PT7_T5_PSJ_SJ_NS1_7vsmem_tE_param_8];
	ld.param.s8 	%rs4, [_ZN3cub18CUB_300001_SM_10006detail10merge_sort26DeviceMergeSortMergeKernelINS2_10policy_hubIN6thrust24THRUST_300001_SM_1000_NS6detail15normal_iteratorINS6_10device_ptrIiEEEEE9Policy600ESB_PNS0_8NullTypeESB_SF_j17IntegerComparatoriSE_EEvbT2_T3_T4_PT6_PT7_T5_PSJ_SJ_NS1_7vsmem_tE_param_0];
	mul.wide.u32 	%rd171, %r1, 4;
	add.s64 	%rd172, %rd2, %rd171;
	ld.global.u32 	%r803, [%rd172];
	ld.global.u32 	%r804, [%rd172+4];
	shr.u32 	%r805, %r1079, 1;
	neg.s32 	%r806, %r1079;
	and.b32  	%r807, %r1, %r806;
	mul.lo.s32 	%r3, %r807, 4352;
	mul.lo.s32 	%r4, %r805, 4352;
	sub.s32 	%r808, %r1, %r807;
	mul.lo.s32 	%r809, %r808, 4352;
	sub.s32 	%r5, %r803, %r3;
	sub.s32 	%r810, %r804, %r3;
	sub.s32 	%r811, %r515, %r3;
	max.u32 	%r812, %r811, %r4;
	sub.s32 	%r813, %r812, %r4;
	sub.s32 	%r814, %r809, %r5;
	min.u32 	%r6, %r814, %r813;
	max.u32 	%r815, %r809, -4353;
	not.b32 	%r816, %r815;
	add.s32 	%r817, %r809, %r816;
	sub.s32 	%r818, %r817, %r810;
	or.b32  	%r819, %r1, %r806;
	setp.eq.s32 	%p145, %r819, -1;
	min.u32 	%r820, %r4, %r811;
	selp.b32 	%r821, %r820, %r810, %p145;
	selp.b32 	%r822, %r4, %r818, %p145;
	min.u32 	%r7, %r822, %r813;
	sub.s32 	%r8, %r821, %r5;
	// begin inline asm
	griddepcontrol.wait;
	// end inline asm
	setp.eq.s16 	%p146, %rs4, 0;
	@%p146 bra 	$L__BB3_53;
	cvt.u64.u32 	%rd173, %r3;
	cvt.u64.u32 	%rd174, %r5;
	add.s64 	%rd175, %rd174, %rd173;
	cvt.u64.u32 	%rd176, %r4;
	add.s64 	%rd177, %rd173, %rd176;
	cvt.u64.u32 	%rd178, %r6;
	add.s64 	%rd179, %rd177, %rd178;
	setp.ge.s32 	%p147, %r2, %r8;
	cvt.u64.u32 	%rd180, %r2;
	add.s64 	%rd181, %rd175, %rd180;
	shl.b64 	%rd182, %rd181, 2;
	add.s64 	%rd4, %rd3, %rd182;
	sub.s32 	%r823, %r2, %r8;
	cvt.s64.s32 	%rd183, %r823;
	add.s64 	%rd184, %rd179, %rd183;
	shl.b64 	%rd185, %rd184, 2;
	add.s64 	%rd5, %rd3, %rd185;
	@%p147 bra 	$L__BB3_4;
	ld.global.u32 	%r1113, [%rd4];
	bra.uni 	$L__BB3_5;
$L__BB3_4:
	ld.global.u32 	%r1113, [%rd5];
$L__BB3_5:
	add.s32 	%r824, %r2, 256;
	setp.lt.s32 	%p148, %r824, %r8;
	@%p148 bra 	$L__BB3_7;
	ld.global.u32 	%r1112, [%rd5+1024];
	bra.uni 	$L__BB3_8;
$L__BB3_7:
	ld.global.u32 	%r1112, [%rd4+1024];
$L__BB3_8:
	add.s32 	%r825, %r2, 512;
	setp.lt.s32 	%p149, %r825, %r8;
	@%p149 bra 	$L__BB3_10;
	ld.global.u32 	%r1111, [%rd5+2048];
	bra.uni 	$L__BB3_11;
$L__BB3_10:
	ld.global.u32 	%r1111, [%rd4+2048];
$L__BB3_11:
	add.s32 	%r826, %r2, 768;
	setp.lt.s32 	%p150, %r826, %r8;
	@%p150 bra 	$L__BB3_13;
	ld.global.u32 	%r1110, [%rd5+3072];
	bra.uni 	$L__BB3_14;
$L__BB3_13:
	ld.global.u32 	%r1110, [%rd4+3072];
$L__BB3_14:
	or.b32  	%r827, %r2, 1024;
	setp.lt.s32 	%p151, %r827, %r8;
	@%p151 bra 	$L__BB3_16;
	ld.global.u32 	%r1109, [%rd5+4096];
	bra.uni 	$L__BB3_17;
$L__BB3_16:
	ld.global.u32 	%r1109, [%rd4+4096];
$L__BB3_17:
	add.s32 	%r828, %r2, 1280;
	setp.lt.s32 	%p152, %r828, %r8;
	@%p152 bra 	$L__BB3_19;
	ld.global.u32 	%r1108, [%rd5+5120];
	bra.uni 	$L__BB3_20;
$L__BB3_19:
	ld.global.u32 	%r1108, [%rd4+5120];
$L__BB3_20:
	add.s32 	%r829, %r2, 1536;
	setp.lt.s32 	%p153, %r829, %r8;
	@%p153 bra 	$L__BB3_22;
	ld.global.u32 	%r1107, [%rd5+6144];
	bra.uni 	$L__BB3_23;
$L__BB3_22:
	ld.global.u32 	%r1107, [%rd4+6144];
$L__BB3_23:
	add.s32 	%r830, %r2, 1792;
	setp.lt.s32 	%p154, %r830, %r8;
	@%p154 bra 	$L__BB3_25;
	ld.global.u32 	%r1106, [%rd5+7168];
	bra.uni 	$L__BB3_26;
$L__BB3_25:
	ld.global.u32 	%r1106, [%rd4+7168];
$L__BB3_26:
	or.b32  	%r831, %r2, 2048;
	setp.lt.s32 	%p155, %r831, %r8;
	@%p155 bra 	$L__BB3_28;
	ld.global.u32 	%r1105, [%rd5+8192];
	bra.uni 	$L__BB3_29;
$L__BB3_28:
	ld.global.u32 	%r1105, [%rd4+8192];
$L__BB3_29:
	add.s32 	%r832, %r2, 2304;
	setp.lt.s32 	%p156, %r832, %r8;
	@%p156 bra 	$L__BB3_31;
	ld.global.u32 	%r1104, [%rd5+9216];
	bra.uni 	$L__BB3_32;
$L__BB3_31:
	ld.global.u32 	%r1104, [%rd4+9216];
$L__BB3_32:
	add.s32 	%r833, %r2, 2560;
	setp.lt.s32 	%p157, %r833, %r8;
	@%p157 bra 	$L__BB3_34;
	ld.global.u32 	%r1103, [%rd5+10240];
	bra.uni 	$L__BB3_35;
$L__BB3_34:
	ld.global.u32 	%r1103, [%rd4+10240];
$L__BB3_35:
	add.s32 	%r834, %r2, 2816;
	setp.lt.s32 	%p158, %r834, %r8;
	@%p158 bra 	$L__BB3_37;
	ld.global.u32 	%r1102, [%rd5+11264];
	bra.uni 	$L__BB3_38;
$L__BB3_37:
	ld.global.u32 	%r1102, [%rd4+11264];
$L__BB3_38:
	or.b32  	%r835, %r2, 3072;
	setp.lt.s32 	%p159, %r835, %r8;
	@%p159 bra 	$L__BB3_40;
	ld.global.u32 	%r1101, [%rd5+12288];
	bra.uni 	$L__BB3_41;
$L__BB3_40:
	ld.global.u32 	%r1101, [%rd4+12288];
$L__BB3_41:
	add.s32 	%r836, %r2, 3328;
	setp.lt.s32 	%p160, %r836, %r8;
	@%p160 bra 	$L__BB3_43;
	ld.global.u32 	%r1100, [%rd5+13312];
	bra.uni 	$L__BB3_44;
$L__BB3_43:
	ld.global.u32 	%r1100, [%rd4+13312];
$L__BB3_44:
	add.s32 	%r837, %r2, 3584;
	setp.lt.s32 	%p161, %r837, %r8;
	@%p161 bra 	$L__BB3_46;
	ld.global.u32 	%r1099, [%rd5+14336];
	bra.uni 	$L__BB3_47;
$L__BB3_46:
	ld.global.u32 	%r1099, [%rd4+14336];
$L__BB3_47:
	add.s32 	%r838, %r2, 3840;
	setp.lt.s32 	%p162, %r838, %r8;
	@%p162 bra 	$L__BB3_49;
	ld.global.u32 	%r1098, [%rd5+15360];
	bra.uni 	$L__BB3_50;
$L__BB3_49:
	ld.global.u32 	%r1098, [%rd4+15360];
$L__BB3_50:
	or.b32  	%r839, %r2, 4096;
	setp.lt.s32 	%p163, %r839, %r8;
	@%p163 bra 	$L__BB3_52;
	ld.global.u32 	%r1097, [%rd5+16384];
	bra.uni 	$L__BB3_54;
$L__BB3_52:
	ld.global.u32 	%r1097, [%rd4+16384];
	bra.uni 	$L__BB3_54;
$L__BB3_53:
	ld.param.u32 	%r1080, [_ZN3cub18CUB_300001_SM_10006detail10merge_sort26DeviceMergeSortMergeKernelINS2_10policy_hubIN6thrust24THRUST_300001_SM_1000_NS6detail15normal_iteratorINS6_10device_ptrIiEEEEE9Policy600ESB_PNS0_8NullTypeESB_SF_j17IntegerComparatoriSE_EEvbT2_T3_T4_PT6_PT7_T5_PSJ_SJ_NS1_7vsmem_tE_param_8];
	ld.param.u64 	%rd333, [_ZN3cub18CUB_300001_SM_10006detail10merge_sort26DeviceMergeSortMergeKernelINS2_10policy_hubIN6thrust24THRUST_300001_SM_1000_NS6detail15normal_iteratorINS6_10device_ptrIiEEEEE9Policy600ESB_PNS0_8NullTypeESB_SF_j17IntegerComparatoriSE_EEvbT2_T3_T4_PT6_PT7_T5_PSJ_SJ_NS1_7vsmem_tE_param_4];
	cvt.u64.u32 	%rd186, %r3;
	cvt.u64.u32 	%rd187, %r5;
	add.s64 	%rd188, %rd187, %rd186;
	shr.u32 	%r840, %r1080, 1;
	mul.lo.s32 	%r841, %r840, 4352;
	cvt.u64.u32 	%rd189, %r841;
	add.s64 	%rd190, %rd186, %rd189;
	cvt.u64.u32 	%rd191, %r6;
	add.s64 	%rd192, %rd190, %rd191;
	setp.lt.s32 	%p164, %r2, %r8;
	sub.s32 	%r842, %r2, %r8;
	cvt.s64.s32 	%rd193, %r842;
	cvt.u64.u32 	%rd194, %r2;
	selp.b64 	%rd195, %rd188, %rd192, %p164;
	selp.b64 	%rd196, %rd194, %rd193, %p164;
	add.s64 	%rd197, %rd196, %rd195;
	cvta.to.global.u64 	%rd198, %rd333;
	shl.b64 	%rd199, %rd197, 2;
	add.s64 	%rd200, %rd198, %rd199;
	ld.global.u32 	%r1113, [%rd200];
	add.s32 	%r843, %r2, 256;
	setp.lt.s32 	%p165, %r843, %r8;
	sub.s32 	%r844, %r843, %r8;
	cvt.s64.s32 	%rd201, %r844;
	cvt.u64.u32 	%rd202, %r843;
	selp.b64 	%rd203, %rd188, %rd192, %p165;
	selp.b64 	%rd204, %rd202, %rd201, %p165;
	add.s64 	%rd205, %rd204, %rd203;
	shl.b64 	%rd206, %rd205, 2;
	add.s64 	%rd207, %rd198, %rd206;
	ld.global.u32 	%r1112, [%rd207];
	add.s32 	%r845, %r2, 512;
	setp.lt.s32 	%p166, %r845, %r8;
	sub.s32 	%r846, %r845, %r8;
	cvt.s64.s32 	%rd208, %r846;
	cvt.u64.u32 	%rd209, %r845;
	selp.b64 	%rd210, %rd188, %rd192, %p166;
	selp.b64 	%rd211, %rd209, %rd208, %p166;
	add.s64 	%rd212, %rd211, %rd210;
	shl.b64 	%rd213, %rd212, 2;
	add.s64 	%rd214, %rd198, %rd213;
	ld.global.u32 	%r1111, [%rd214];
	add.s32 	%r847, %r2, 768;
	setp.lt.s32 	%p167, %r847, %r8;
	sub.s32 	%r848, %r847, %r8;
	cvt.s64.s32 	%rd215, %r848;
	cvt.u64.u32 	%rd216, %r847;
	selp.b64 	%rd217, %rd188, %rd192, %p167;
	selp.b64 	%rd218, %rd216, %rd215, %p167;
	add.s64 	%rd219, %rd218, %rd217;
	shl.b64 	%rd220, %rd219, 2;
	add.s64 	%rd221, %rd198, %rd220;
	ld.global.u32 	%r1110, [%rd221];
	or.b32  	%r849, %r2, 1024;
	setp.lt.s32 	%p168, %r849, %r8;
	sub.s32 	%r850, %r849, %r8;
	cvt.s64.s32 	%rd222, %r850;
	cvt.u64.u32 	%rd223, %r849;
	selp.b64 	%rd224, %rd188, %rd192, %p168;
	selp.b64 	%rd225, %rd223, %rd222, %p168;
	add.s64 	%rd226, %rd225, %rd224;
	shl.b64 	%rd227, %rd226, 2;
	add.s64 	%rd228, %rd198, %rd227;
	ld.global.u32 	%r1109, [%rd228];
	add.s32 	%r851, %r2, 1280;
	setp.lt.s32 	%p169, %r851, %r8;
	sub.s32 	%r852, %r851, %r8;
	cvt.s64.s32 	%rd229, %r852;
	cvt.u64.u32 	%rd230, %r851;
	selp.b64 	%rd231, %rd188, %rd192, %p169;
	selp.b64 	%rd232, %rd230, %rd229, %p169;
	add.s64 	%rd233, %rd232, %rd231;
	shl.b64 	%rd234, %rd233, 2;
	add.s64 	%rd235, %rd198, %rd234;
	ld.global.u32 	%r1108, [%rd235];
	add.s32 	%r853, %r2, 1536;
	setp.lt.s32 	%p170, %r853, %r8;
	sub.s32 	%r854, %r853, %r8;
	cvt.s64.s32 	%rd236, %r854;
	cvt.u64.u32 	%rd237, %r853;
	selp.b64 	%rd238, %rd188, %rd192, %p170;
	selp.b64 	%rd239, %rd237, %rd236, %p170;
	add.s64 	%rd240, %rd239, %rd238;
	shl.b64 	%rd241, %rd240, 2;
	add.s64 	%rd242, %rd198, %rd241;
	ld.global.u32 	%r1107, [%rd242];
	add.s32 	%r855, %r2, 1792;
	setp.lt.s32 	%p171, %r855, %r8;
	sub.s32 	%r856, %r855, %r8;
	cvt.s64.s32 	%rd243, %r856;
	cvt.u64.u32 	%rd244, %r855;
	selp.b64 	%rd245, %rd188, %rd192, %p171;
	selp.b64 	%rd246, %rd244, %rd243, %p171;
	add.s64 	%rd247, %rd246, %rd245;
	shl.b64 	%rd248, %rd247, 2;
	add.s64 	%rd249, %rd198, %rd248;
	ld.global.u32 	%r1106, [%rd249];
	or.b32  	%r857, %r2, 2048;
	setp.lt.s32 	%p172, %r857, %r8;
	sub.s32 	%r858, %r857, %r8;
	cvt.s64.s32 	%rd250, %r858;
	cvt.u64.u32 	%rd251, %r857;
	selp.b64 	%rd252, %rd188, %rd192, %p172;
	selp.b64 	%rd253, %rd251, %rd250, %p172;
	add.s64 	%rd254, %rd253, %rd252;
	shl.b64 	%rd255, %rd254, 2;
	add.s64 	%rd256, %rd198, %rd255;
	ld.global.u32 	%r1105, [%rd256];
	add.s32 	%r859, %r2, 2304;
	setp.lt.s32 	%p173, %r859, %r8;
	sub.s32 	%r860, %r859, %r8;
	cvt.s64.s32 	%rd257, %r860;
	cvt.u64.u32 	%rd258, %r859;
	selp.b64 	%rd259, %rd188, %rd192, %p173;
	selp.b64 	%rd260, %rd258, %rd257, %p173;
	add.s64 	%rd261, %rd260, %rd259;
	shl.b64 	%rd262, %rd261, 2;
	add.s64 	%rd263, %rd198, %rd262;
	ld.global.u32 	%r1104, [%rd263];
	add.s32 	%r861, %r2, 2560;
	setp.lt.s32 	%p174, %r861, %r8;
	sub.s32 	%r862, %r861, %r8;
	cvt.s64.s32 	%rd264, %r862;
	cvt.u64.u32 	%rd265, %r861;
	selp.b64 	%rd266, %rd188, %rd192, %p174;
	selp.b64 	%rd267, %rd265, %rd264, %p174;
	add.s64 	%rd268, %rd267, %rd266;
	shl.b64 	%rd269, %rd268, 2;
	add.s64 	%rd270, %rd198, %rd269;
	ld.global.u32 	%r1103, [%rd270];
	add.s32 	%r863, %r2, 2816;
	setp.lt.s32 	%p175, %r863, %r8;
	sub.s32 	%r864, %r863, %r8;
	cvt.s64.s32 	%rd271, %r864;
	cvt.u64.u32 	%rd272, %r863;
	selp.b64 	%rd273, %rd188, %rd192, %p175;
	selp.b64 	%rd274, %rd272, %rd271, %p175;
	add.s64 	%rd275, %rd274, %rd273;
	shl.b64 	%rd276, %rd275, 2;
	add.s64 	%rd277, %rd198, %rd276;
	ld.global.u32 	%r1102, [%rd277];
	or.b32  	%r865, %r2, 3072;
	setp.lt.s32 	%p176, %r865, %r8;
	sub.s32 	%r866, %r865, %r8;
	cvt.s64.s32 	%rd278, %r866;
	cvt.u64.u32 	%rd279, %r865;
	selp.b64 	%rd280, %rd188, %rd192, %p176;
	selp.b64 	%rd281, %rd279, %rd278, %p176;
	add.s64 	%rd282, %rd281, %rd280;
	shl.b64 	%rd283, %rd282, 2;
	add.s64 	%rd284, %rd198, %rd283;
	ld.global.u32 	%r1101, [%rd284];
	add.s32 	%r867, %r2, 3328;
	setp.lt.s32 	%p177, %r867, %r8;
	sub.s32 	%r868, %r867, %r8;
	cvt.s64.s32 	%rd285, %r868;
	cvt.u64.u32 	%rd286, %r867;
	selp.b64 	%rd287, %rd188, %rd192, %p177;
	selp.b64 	%rd288, %rd286, %rd285, %p177;
	add.s64 	%rd289, %rd288, %rd287;
	shl.b64 	%rd290, %rd289, 2;
	add.s64 	%rd291, %rd198, %rd290;
	ld.global.u32 	%r1100, [%rd291];
	add.s32 	%r869, %r2, 3584;
	setp.lt.s32 	%p178, %r869, %r8;
	sub.s32 	%r870, %r869, %r8;
	cvt.s64.s32 	%rd292, %r870;
	cvt.u64.u32 	%rd293, %r869;
	selp.b64 	%rd294, %rd188, %rd192, %p178;
	selp.b64 	%rd295, %rd293, %rd292, %p178;
	add.s64 	%rd296, %rd295, %rd294;
	shl.b64 	%rd297, %rd296, 2;
	add.s64 	%rd298, %rd198, %rd297;
	ld.global.u32 	%r1099, [%rd298];
	add.s32 	%r871, %r2, 3840;
	setp.lt.s32 	%p179, %r871, %r8;
	sub.s32 	%r872, %r871, %r8;
	cvt.s64.s32 	%rd299, %r872;
	cvt.u64.u32 	%rd300, %r871;
	selp.b64 	%rd301, %rd188, %rd192, %p179;
	selp.b64 	%rd302, %rd300, %rd299, %p179;
	add.s64 	%rd303, %rd302, %rd301;
	shl.b64 	%rd304, %rd303, 2;
	add.s64 	%rd305, %rd198, %rd304;
	ld.global.u32 	%r1098, [%rd305];
	or.b32  	%r873, %r2, 4096;
	setp.lt.s32 	%p180, %r873, %r8;
	sub.s32 	%r874, %r873, %r8;
	cvt.s64.s32 	%rd306, %r874;
	cvt.u64.u32 	%rd307, %r873;
	selp.b64 	%rd308, %rd188, %rd192, %p180;
	selp.b64 	%rd309, %rd307, %rd306, %p180;
	add.s64 	%rd310, %rd309, %rd308;
	shl.b64 	%rd311, %rd310, 2;
	add.s64 	%rd312, %rd198, %rd311;
	ld.global.u32 	%r1097, [%rd312];
$L__BB3_54:
	sub.s32 	%r875, %r7, %r6;
	shl.b32 	%r876, %r2, 2;
	mov.u32 	%r877, _ZZN3cub18CUB_300001_SM_10006detail10merge_sort26DeviceMergeSortMergeKernelINS2_10policy_hubIN6thrust24THRUST_300001_SM_1000_NS6detail15normal_iteratorINS6_10device_ptrIiEEEEE9Policy600ESB_PNS0_8NullTypeESB_SF_j17IntegerComparatoriSE_EEvbT2_T3_T4_PT6_PT7_T5_PSJ_SJ_NS1_7vsmem_tEE19static_temp_storage;
	add.s32 	%r878, %r877, %r876;
	st.shared.u32 	[%r878], %r1113;
	st.shared.u32 	[%r878+1024], %r1112;
	st.shared.u32 	[%r878+2048], %r1111;
	st.shared.u32 	[%r878+3072], %r1110;
	st.shared.u32 	[%r878+4096], %r1109;
	st.shared.u32 	[%r878+5120], %r1108;
	st.shared.u32 	[%r878+6144], %r1107;
	st.shared.u32 	[%r878+7168], %r1106;
	st.shared.u32 	[%r878+8192], %r1105;
	st.shared.u32 	[%r878+9216], %r1104;
	st.shared.u32 	[%r878+10240], %r1103;
	st.shared.u32 	[%r878+11264], %r1102;
	st.shared.u32 	[%r878+12288], %r1101;
	st.shared.u32 	[%r878+13312], %r1100;
	st.shared.u32 	[%r878+14336], %r1099;
	st.shared.u32 	[%r878+15360], %r1098;
	st.shared.u32 	[%r878+16384], %r1097;
	bar.sync 	0;
	// begin inline asm
	griddepcontrol.launch_dependents;
	// end inline asm
	add.s32 	%r93, %r875, %r8;
	mul.lo.s32 	%r879, %r2, 17;
	min.s32 	%r94, %r879, %r93;
	setp.lt.s32 	%p181, %r94, %r875;
	sub.s32 	%r880, %r94, %r875;
	selp.b32 	%r1115, 0, %r880, %p181;
	min.s32 	%r96, %r8, %r94;
	setp.ge.s32 	%p182, %r1115, %r96;
	@%p182 bra 	$L__BB3_56;
$L__BB3_55:
	sub.s32 	%r881, %r96, %r1115;
	shr.u32 	%r882, %r881, 31;
	add.s32 	%r883, %r881, %r882;
	shr.s32 	%r884, %r883, 1;
	add.s32 	%r885, %r1115, %r884;
	add.s32 	%r1115, %r885, 1;
	setp.lt.s32 	%p183, %r1115, %r96;
	@%p183 bra 	$L__BB3_55;
$L__BB3_56:
	sub.s32 	%r886, %r94, %r1115;
	add.s32 	%r887, %r886, %r8;
	shl.b32 	%r888, %r887, 2;
	add.s32 	%r100, %r877, %r888;
	ld.shared.u32 	%r1117, [%r100];
	shl.b32 	%r890, %r1115, 2;
	add.s32 	%r102, %r877, %r890;
	ld.shared.u32 	%r1118, [%r102];
	setp.ge.s32 	%p184, %r887, %r93;
	setp.lt.s32 	%p185, %r887, %r93;
	selp.b32 	%r104, %r1117, %r1118, %p185;
	selp.u32 	%r891, 1, 0, %p185;
	add.s32 	%r105, %r887, %r891;
	selp.u32 	%r892, 1, 0, %p184;
	add.s32 	%r106, %r1115, %r892;
	@%p184 bra 	$L__BB3_58;
	ld.shared.u32 	%r1117, [%r100+4];
	bra.uni 	$L__BB3_59;
$L__BB3_58:
	ld.shared.u32 	%r1118, [%r102+4];
$L__BB3_59:
	setp.ge.s32 	%p186, %r105, %r93;
	setp.lt.s32 	%p187, %r105, %r93;
	selp.b32 	%r111, %r1117, %r1118, %p187;
	selp.u32 	%r893, 1, 0, %p187;
	add.s32 	%r112, %r105, %r893;
	selp.u32 	%r894, 1, 0, %p186;
	add.s32 	%r113, %r106, %r894;
	@%p187 bra 	$L__BB3_61;
	shl.b32 	%r895, %r113, 2;
	add.s32 	%r897, %r877, %r895;
	ld.shared.u32 	%r1118, [%r897];
	bra.uni 	$L__BB3_62;
$L__BB3_61:
	shl.b32 	%r898, %r112, 2;
	add.s32 	%r900, %r877, %r898;
	ld.shared.u32 	%r1117, [%r900];
$L__BB3_62:
	setp.ge.s32 	%p188, %r112, %r93;
	setp.lt.s32 	%p189, %r112, %r93;
	selp.b32 	%r118, %r1117, %r1118, %p189;
	selp.u32 	%r901, 1, 0, %p189;
	add.s32 	%r119, %r112, %r901;
	selp.u32 	%r902, 1, 0, %p188;
	add.s32 	%r120, %r113, %r902;
	@%p189 bra 	$L__BB3_64;
	shl.b32 	%r903, %r120, 2;
	add.s32 	%r905, %r877, %r903;
	ld.shared.u32 	%r1118, [%r905];
	bra.uni 	$L__BB3_65;
$L__BB3_64:
	shl.b32 	%r906, %r119, 2;
	add.s32 	%r908, %r877, %r906;
	ld.shared.u32 	%r1117, [%r908];
$L__BB3_65:
	setp.ge.s32 	%p190, %r119, %r93;
	setp.lt.s32 	%p191, %r119, %r93;
	selp.b32 	%r125, %r1117, %r1118, %p191;
	selp.u32 	%r909, 1, 0, %p191;
	add.s32 	%r126, %r119, %r909;
	selp.u32 	%r910, 1, 0, %p190;
	add.s32 	%r127, %r120, %r910;
	@%p191 bra 	$L__BB3_67;
	shl.b32 	%r911, %r127, 2;
	add.s32 	%r913, %r877, %r911;
	ld.shared.u32 	%r1118, [%r913];
	bra.uni 	$L__BB3_68;
$L__BB3_67:
	shl.b32 	%r914, %r126, 2;
	add.s32 	%r916, %r877, %r914;
	ld.shared.u32 	%r1117, [%r916];
$L__BB3_68:
	setp.ge.s32 	%p192, %r126, %r93;
	setp.lt.s32 	%p193, %r126, %r93;
	selp.b32 	%r132, %r1117, %r1118, %p193;
	selp.u32 	%r917, 1, 0, %p193;
	add.s32 	%r133, %r126, %r917;
	selp.u32 	%r918, 1, 0, %p192;
	add.s32 	%r134, %r127, %r918;
	@%p193 bra 	$L__BB3_70;
	shl.b32 	%r919, %r134, 2;
	add.s32 	%r921, %r877, %r919;
	ld.shared.u32 	%r1118, [%r921];
	bra.uni 	$L__BB3_71;
$L__BB3_70:
	shl.b32 	%r922, %r133, 2;
	add.s32 	%r924, %r877, %r922;
	ld.shared.u32 	%r1117, [%r924];
$L__BB3_71:
	setp.ge.s32 	%p194, %r133, %r93;
	setp.lt.s32 	%p195, %r133, %r93;
	selp.b32 	%r139, %r1117, %r1118, %p195;
	selp.u32 	%r925, 1, 0, %p195;
	add.s32 	%r140, %r133, %r925;
	selp.u32 	%r926, 1, 0, %p194;
	add.s32 	%r141, %r134, %r926;
	@%p195 bra 	$L__BB3_73;
	shl.b32 	%r927, %r141, 2;
	add.s32 	%r929, %r877, %r927;
	ld.shared.u32 	%r1118, [%r929];
	bra.uni 	$L__BB3_74;
$L__BB3_73:
	shl.b32 	%r930, %r140, 2;
	add.s32 	%r932, %r877, %r930;
	ld.shared.u32 	%r1117, [%r932];
$L__BB3_74:
	setp.ge.s32 	%p196, %r140, %r93;
	setp.lt.s32 	%p197, %r140, %r93;
	selp.b32 	%r146, %r1117, %r1118, %p197;
	selp.u32 	%r933, 1, 0, %p197;
	add.s32 	%r147, %r140, %r933;
	selp.u32 	%r934, 1, 0, %p196;
	add.s32 	%r148, %r141, %r934;
	@%p197 bra 	$L__BB3_76;
	shl.b32 	%r935, %r148, 2;
	add.s32 	%r937, %r877, %r935;
	ld.shared.u32 	%r1118, [%r937];
	bra.uni 	$L__BB3_77;
$L__BB3_76:
	shl.b32 	%r938, %r147, 2;
	add.s32 	%r940, %r877, %r938;
	ld.shared.u32 	%r1117, [%r940];
$L__BB3_77:
	setp.ge.s32 	%p198, %r147, %r93;
	setp.lt.s32 	%p199, %r147, %r93;
	selp.b32 	%r153, %r1117, %r1118, %p199;
	selp.u32 	%r941, 1, 0, %p199;
	add.s32 	%r154, %r147, %r941;
	selp.u32 	%r942, 1, 0, %p198;
	add.s32 	%r155, %r148, %r942;
	@%p199 bra 	$L__BB3_79;
	shl.b32 	%r943, %r155, 2;
	add.s32 	%r945, %r877, %r943;
	ld.shared.u32 	%r1118, [%r945];
	bra.uni 	$L__BB3_80;
$L__BB3_79:
	shl.b32 	%r946, %r154, 2;
	add.s32 	%r948, %r877, %r946;
	ld.shared.u32 	%r1117, [%r948];
$L__BB3_80:
	setp.ge.s32 	%p200, %r154, %r93;
	setp.lt.s32 	%p201, %r154, %r93;
	selp.b32 	%r160, %r1117, %r1118, %p201;
	selp.u32 	%r949, 1, 0, %p201;
	add.s32 	%r161, %r154, %r949;
	selp.u32 	%r950, 1, 0, %p200;
	add.s32 	%r162, %r155, %r950;
	@%p201 bra 	$L__BB3_82;
	shl.b32 	%r951, %r162, 2;
	add.s32 	%r953, %r877, %r951;
	ld.shared.u32 	%r1118, [%r953];
	bra.uni 	$L__BB3_83;
$L__BB3_82:
	shl.b32 	%r954, %r161, 2;
	add.s32 	%r956, %r877, %r954;
	ld.shared.u32 	%r1117, [%r956];
$L__BB3_83:
	setp.ge.s32 	%p202, %r161, %r93;
	setp.lt.s32 	%p203, %r161, %r93;
	selp.b32 	%r167, %r1117, %r1118, %p203;
	selp.u32 	%r957, 1, 0, %p203;
	add.s32 	%r168, %r161, %r957;
	selp.u32 	%r958, 1, 0, %p202;
	add.s32 	%r169, %r162, %r958;
	@%p203 bra 	$L__BB3_85;
	shl.b32 	%r959, %r169, 2;
	add.s32 	%r961, %r877, %r959;
	ld.shared.u32 	%r1118, [%r961];
	bra.uni 	$L__BB3_86;
$L__BB3_85:
	shl.b32 	%r962, %r168, 2;
	add.s32 	%r964, %r877, %r962;
	ld.shared.u32 	%r1117, [%r964];
$L__BB3_86:
	setp.ge.s32 	%p204, %r168, %r93;
	setp.lt.s32 	%p205, %r168, %r93;
	selp.b32 	%r174, %r1117, %r1118, %p205;
	selp.u32 	%r965, 1, 0, %p205;
	add.s32 	%r175, %r168, %r965;
	selp.u32 	%r966, 1, 0, %p204;
	add.s32 	%r176, %r169, %r966;
	@%p205 bra 	$L__BB3_88;
	shl.b32 	%r967, %r176, 2;
	add.s32 	%r969, %r877, %r967;
	ld.shared.u32 	%r1118, [%r969];
	bra.uni 	$L__BB3_89;
$L__BB3_88:
	shl.b32 	%r970, %r175, 2;
	add.s32 	%r972, %r877, %r970;
	ld.shared.u32 	%r1117, [%r972];
$L__BB3_89:
	setp.ge.s32 	%p206, %r175, %r93;
	setp.lt.s32 	%p207, %r175, %r93;
	selp.b32 	%r181, %r1117, %r1118, %p207;
	selp.u32 	%r973, 1, 0, %p207;
	add.s32 	%r182, %r175, %r973;
	selp.u32 	%r974, 1, 0, %p206;
	add.s32 	%r183, %r176, %r974;
	@%p207 bra 	$L__BB3_91;
	shl.b32 	%r975, %r183, 2;
	add.s32 	%r977, %r877, %r975;
	ld.shared.u32 	%r1118, [%r977];
	bra.uni 	$L__BB3_92;
$L__BB3_91:
	shl.b32 	%r978, %r182, 2;
	add.s32 	%r980, %r877, %r978;
	ld.shared.u32 	%r1117, [%r980];
$L__BB3_92:
	setp.ge.s32 	%p208, %r182, %r93;
	setp.lt.s32 	%p209, %r182, %r93;
	selp.b32 	%r188, %r1117, %r1118, %p209;
	selp.u32 	%r981, 1, 0, %p209;
	add.s32 	%r189, %r182, %r981;
	selp.u32 	%r982, 1, 0, %p208;
	add.s32 	%r190, %r183, %r982;
	@%p209 bra 	$L__BB3_94;
	shl.b32 	%r983, %r190, 2;
	add.s32 	%r985, %r877, %r983;
	ld.shared.u32 	%r1118, [%r985];
	bra.uni 	$L__BB3_95;
$L__BB3_94:
	shl.b32 	%r986, %r189, 2;
	add.s32 	%r988, %r877, %r986;
	ld.shared.u32 	%r1117, [%r988];
$L__BB3_95:
	setp.ge.s32 	%p210, %r189, %r93;
	setp.lt.s32 	%p211, %r189, %r93;
	selp.b32 	%r195, %r1117, %r1118, %p211;
	selp.u32 	%r989, 1, 0, %p211;
	add.s32 	%r196, %r189, %r989;
	selp.u32 	%r990, 1, 0, %p210;
	add.s32 	%r197, %r190, %r990;
	@%p211 bra 	$L__BB3_97;
	shl.b32 	%r991, %r197, 2;
	add.s32 	%r993, %r877, %r991;
	ld.shared.u32 	%r1118, [%r993];
	bra.uni 	$L__BB3_98;
$L__BB3_97:
	shl.b32 	%r994, %r196, 2;
	add.s32 	%r996, %r877, %r994;
	ld.shared.u32 	%r1117, [%r996];
$L__BB3_98:
	setp.ge.s32 	%p212, %r196, %r93;
	setp.lt.s32 	%p213, %r196, %r93;
	selp.b32 	%r202, %r1117, %r1118, %p213;
	selp.u32 	%r997, 1, 0, %p213;
	add.s32 	%r203, %r196, %r997;
	selp.u32 	%r998, 1, 0, %p212;
	add.s32 	%r204, %r197, %r998;
	@%p213 bra 	$L__BB3_100;
	shl.b32 	%r999, %r204, 2;
	add.s32 	%r1001, %r877, %r999;
	ld.shared.u32 	%r1118, [%r1001];
	bra.uni 	$L__BB3_101;
$L__BB3_100:
	shl.b32 	%r1002, %r203, 2;
	add.s32 	%r1004, %r877, %r1002;
	ld.shared.u32 	%r1117, [%r1004];
$L__BB3_101:
	setp.ge.s32 	%p214, %r203, %r93;
	setp.lt.s32 	%p215, %r203, %r93;
	selp.b32 	%r209, %r1117, %r1118, %p215;
	selp.u32 	%r1005, 1, 0, %p215;
	add.s32 	%r210, %r203, %r1005;
	selp.u32 	%r1006, 1, 0, %p214;
	add.s32 	%r211, %r204, %r1006;
	@%p215 bra 	$L__BB3_103;
	shl.b32 	%r1007, %r211, 2;
	add.s32 	%r1009, %r877, %r1007;
	ld.shared.u32 	%r1118, [%r1009];
	bra.uni 	$L__BB3_104;
$L__BB3_103:
	shl.b32 	%r1010, %r210, 2;
	add.s32 	%r1012, %r877, %r1010;
	ld.shared.u32 	%r1117, [%r1012];
$L__BB3_104:
	ld.param.s8 	%rs5, [_ZN3cub18CUB_300001_SM_10006detail10merge_sort26DeviceMergeSortMergeKernelINS2_10policy_hubIN6thrust24THRUST_300001_SM_1000_NS6detail15normal_iteratorINS6_10device_ptrIiEEEEE9Policy600ESB_PNS0_8NullTypeESB_SF_j17IntegerComparatoriSE_EEvbT2_T3_T4_PT6_PT7_T5_PSJ_SJ_NS1_7vsmem_tE_param_0];
	mov.u32 	%r1013, %ctaid.x;
	mul.lo.s32 	%r216, %r1013, 4352;
	setp.eq.s16 	%p216, %rs5, 0;
	setp.lt.s32 	%p217, %r210, %r93;
	selp.b32 	%r217, %r1117, %r1118, %p217;
	bar.sync 	0;
	@%p216 bra 	$L__BB3_106;
	ld.param.u64 	%rd334, [_ZN3cub18CUB_300001_SM_10006detail10merge_sort26DeviceMergeSortMergeKernelINS2_10policy_hubIN6thrust24THRUST_300001_SM_1000_NS6detail15normal_iteratorINS6_10device_ptrIiEEEEE9Policy600ESB_PNS0_8NullTypeESB_SF_j17IntegerComparatoriSE_EEvbT2_T3_T4_PT6_PT7_T5_PSJ_SJ_NS1_7vsmem_tE_param_4];
	cvt.u64.u32 	%rd313, %r216;
	// begin inline asm
	mov.u32 %r1014, %laneid;
	// end inline asm
	shr.u32 	%r1015, %r2, 5;
	mul.lo.s32 	%r1016, %r1015, 544;
	mad.lo.s32 	%r1017, %r1014, 17, %r1016;
	shl.b32 	%r1018, %r1017, 2;
	add.s32 	%r1020, %r877, %r1018;
	st.shared.u32 	[%r1020], %r104;
	st.shared.u32 	[%r1020+4], %r111;
	st.shared.u32 	[%r1020+8], %r118;
	st.shared.u32 	[%r1020+12], %r125;
	st.shared.u32 	[%r1020+16], %r132;
	st.shared.u32 	[%r1020+20], %r139;
	st.shared.u32 	[%r1020+24], %r146;
	st.shared.u32 	[%r1020+28], %r153;
	st.shared.u32 	[%r1020+32], %r160;
	st.shared.u32 	[%r1020+36], %r167;
	st.shared.u32 	[%r1020+40], %r174;
	st.shared.u32 	[%r1020+44], %r181;
	st.shared.u32 	[%r1020+48], %r188;
	st.shared.u32 	[%r1020+52], %r195;
	st.shared.u32 	[%r1020+56], %r202;
	st.shared.u32 	[%r1020+60], %r209;
	st.shared.u32 	[%r1020+64], %r217;
	bar.warp.sync 	-1;
	shl.b32 	%r1021, %r1014, 4;
	sub.s32 	%r1022, %r1017, %r1021;
	shl.b32 	%r1023, %r1022, 2;
	add.s32 	%r1024, %r877, %r1023;
	ld.shared.u32 	%r1025, [%r1024];
	ld.shared.u32 	%r1026, [%r1024+128];
	ld.shared.u32 	%r1027, [%r1024+256];
	ld.shared.u32 	%r1028, [%r1024+384];
	ld.shared.u32 	%r1029, [%r1024+512];
	ld.shared.u32 	%r1030, [%r1024+640];
	ld.shared.u32 	%r1031, [%r1024+768];
	ld.shared.u32 	%r1032, [%r1024+896];
	ld.shared.u32 	%r1033, [%r1024+1024];
	ld.shared.u32 	%r1034, [%r1024+1152];
	ld.shared.u32 	%r1035, [%r1024+1280];
	ld.shared.u32 	%r1036, [%r1024+1408];
	ld.shared.u32 	%r1037, [%r1024+1536];
	ld.shared.u32 	%r1038, [%r1024+1664];
	ld.shared.u32 	%r1039, [%r1024+1792];
	ld.shared.u32 	%r1040, [%r1024+1920];
	ld.shared.u32 	%r1041, [%r1024+2048];
	and.b32  	%r1042, %r2, 31;
	and.b32  	%r1043, %r2, 992;
	mul.lo.s32 	%r1044, %r1043, 17;
	or.b32  	%r1045, %r1044, %r1042;
	cvt.u64.u32 	%rd314, %r1045;
	add.s64 	%rd315, %rd314, %rd313;
	cvta.to.global.u64 	%rd316, %rd334;
	shl.b64 	%rd317, %rd315, 2;
	add.s64 	%rd318, %rd316, %rd317;
	st.global.u32 	[%rd318], %r1025;
	st.global.u32 	[%rd318+128], %r1026;
	st.global.u32 	[%rd318+256], %r1027;
	st.global.u32 	[%rd318+384], %r1028;
	st.global.u32 	[%rd318+512], %r1029;
	st.global.u32 	[%rd318+640], %r1030;
	st.global.u32 	[%rd318+768], %r1031;
	st.global.u32 	[%rd318+896], %r1032;
	st.global.u32 	[%rd318+1024], %r1033;
	st.global.u32 	[%rd318+1152], %r1034;
	st.global.u32 	[%rd318+1280], %r1035;
	st.global.u32 	[%rd318+1408], %r1036;
	st.global.u32 	[%rd318+1536], %r1037;
	st.global.u32 	[%rd318+1664], %r1038;
	st.global.u32 	[%rd318+1792], %r1039;
	st.global.u32 	[%rd318+1920], %r1040;
	st.global.u32 	[%rd318+2048], %r1041;
	bra.uni 	$L__BB3_333;
$L__BB3_106:
	// begin inline asm
	mov.u32 %r1046, %laneid;
	// end inline asm
	shr.u32 	%r1047, %r2, 5;
	mul.lo.s32 	%r1048, %r1047, 544;
	mad.lo.s32 	%r1049, %r1046, 17, %r1048;
	shl.b32 	%r1050, %r1049, 2;
	add.s32 	%r1052, %r877, %r1050;
	st.shared.u32 	[%r1052], %r104;
	st.shared.u32 	[%r1052+4], %r111;
	st.shared.u32 	[%r1052+8], %r118;
	st.shared.u32 	[%r1052+12], %r125;
	st.shared.u32 	[%r1052+16], %r132;
	st.shared.u32 	[%r1052+20], %r139;
	st.shared.u32 	[%r1052+24], %r146;
	st.shared.u32 	[%r1052+28], %r153;
	st.shared.u32 	[%r1052+32], %r160;
	st.shared.u32 	[%r1052+36], %r167;
	st.shared.u32 	[%r1052+40], %r174;
	st.shared.u32 	[%r1052+44], %r181;
	st.shared.u32 	[%r1052+48], %r188;
	st.shared.u32 	[%r1052+52], %r195;
	st.shared.u32 	[%r1052+56], %r202;
	st.shared.u32 	[%r1052+60], %r209;
	st.shared.u32 	[%r1052+64], %r217;
	bar.warp.sync 	-1;
	shl.b32 	%r1053, %r1046, 4;
	sub.s32 	%r1054, %r1049, %r1053;
	shl.b32 	%r1055, %r1054, 2;
	add.s32 	%r1056, %r877, %r1055;
	ld.shared.u32 	%r1057, [%r1056];
	ld.shared.u32 	%r1058, [%r1056+128];
	ld.shared.u32 	%r1059, [%r1056+256];
	ld.shared.u32 	%r1060, [%r1056+384];
	ld.shared.u32 	%r1061, [%r1056+512];
	ld.shared.u32 	%r1062, [%r1056+640];
	ld.shared.u32 	%r1063, [%r1056+768];
	ld.shared.u32 	%r1064, [%r1056+896];
	ld.shared.u32 	%r1065, [%r1056+1024];
	ld.shared.u32 	%r1066, [%r1056+1152];
	ld.shared.u32 	%r1067, [%r1056+1280];
	ld.shared.u32 	%r1068, [%r1056+1408];
	ld.shared.u32 	%r1069, [%r1056+1536];
	ld.shared.u32 	%r1070, [%r1056+1664];
	ld.shared.u32 	%r1071, [%r1056+1792];
	ld.shared.u32 	%r1072, [%r1056+1920];
	ld.shared.u32 	%r1073, [%r1056+2048];
	and.b32  	%r1074, %r2, 31;
	and.b32  	%r1075, %r2, 992;
	mul.lo.s32 	%r1076, %r1075, 17;
	cvt.u64.u32 	%rd319, %r1076;
	add.s32 	%r1077, %r1074, %r216;
	cvt.u64.u32 	%rd320, %r1077;
	add.s64 	%rd321, %rd320, %rd319;
	shl.b64 	%rd322, %rd321, 2;
	add.s64 	%rd323, %rd3, %rd322;
	st.global.u32 	[%rd323], %r1057;
	st.global.u32 	[%rd323+128], %r1058;
	st.global.u32 	[%rd323+256], %r1059;
	st.global.u32 	[%rd323+384], %r1060;
	st.global.u32 	[%rd323+512], %r1061;
	st.global.u32 	[%rd323+640], %r1062;
	st.global.u32 	[%rd323+768], %r1063;
	st.global.u32 	[%rd323+896], %r1064;
	st.global.u32 	[%rd323+1024], %r1065;
	st.global.u32 	[%rd323+1152], %r1066;
	st.global.u32 	[%rd323+1280], %r1067;
	st.global.u32 	[%rd323+1408], %r1068;
	st.global.u32 	[%rd323+1536], %r1069;
	st.global.u32 	[%rd323+1664], %r1070;
	st.global.u32 	[%rd323+1792], %r1071;
	st.global.u32 	[%rd323+1920], %r1072;
	st.global.u32 	[%rd323+2048], %r1073;
	bra.uni 	$L__BB3_333;
$L__BB3_107:
	ld.param.u32 	%r1078, [_ZN3cub18CUB_300001_SM_10006detail10merge_sort26DeviceMergeSortMergeKernelINS2_10policy_hubIN6thrust24THRUST_300001_SM_1000_NS6detail15normal_iteratorINS6_10device_ptrIiEEEEE9Policy600ESB_PNS0_8NullTypeESB_SF_j17IntegerComparatoriSE_EEvbT2_T3_T4_PT6_PT7_T5_PSJ_SJ_NS1_7vsmem_tE_param_8];
	ld.param.s8 	%rs2, [_ZN3cub18CUB_300001_SM_10006detail10merge_sort26DeviceMergeSortMergeKernelINS2_10policy_hubIN6thrust24THRUST_300001_SM_1000_NS6detail15normal_iteratorINS6_10device_ptrIiEEEEE9Policy600ESB_PNS0_8NullTypeESB_SF_j17IntegerComparatoriSE_EEvbT2_T3_T4_PT6_PT7_T5_PSJ_SJ_NS1_7vsmem_tE_param_0];
	mul.wide.u32 	%rd15, %r1, 4;
	add.s64 	%rd16, %rd2, %rd15;
	ld.global.u32 	%r519, [%rd16];
	ld.global.u32 	%r520, [%rd16+4];
	shr.u32 	%r521, %r1078, 1;
	neg.s32 	%r522, %r1078;
	and.b32  	%r523, %r1, %r522;
	mul.lo.s32 	%r218, %r523, 4352;
	mul.lo.s32 	%r219, %r521, 4352;
	sub.s32 	%r524, %r1, %r523;
	mul.lo.s32 	%r525, %r524, 4352;
	sub.s32 	%r220, %r519, %r218;
	sub.s32 	%r526, %r520, %r218;
	sub.s32 	%r527, %r515, %r218;
	max.u32 	%r528, %r527, %r219;
	sub.s32 	%r529, %r528, %r219;
	sub.s32 	%r530, %r525, %r220;
	min.u32 	%r221, %r530, %r529;
	max.u32 	%r531, %r525, -4353;
	not.b32 	%r532, %r531;
	add.s32 	%r533, %r525, %r532;
	sub.s32 	%r534, %r533, %r526;
	or.b32  	%r535, %r1, %r522;
	setp.eq.s32 	%p2, %r535, -1;
	min.u32 	%r536, %r219, %r527;
	selp.b32 	%r537, %r536, %r526, %p2;
	selp.b32 	%r538, %r219, %r534, %p2;
	min.u32 	%r539, %r538, %r529;
	sub.s32 	%r222, %r537, %r220;
	sub.s32 	%r223, %r539, %r221;
	// begin inline asm
	griddepcontrol.wait;
	// end inline asm
	setp.eq.s16 	%p3, %rs2, 0;
	@%p3 bra 	$L__BB3_176;
	cvt.u64.u32 	%rd17, %r218;
	cvt.u64.u32 	%rd18, %r220;
	add.s64 	%rd19, %rd18, %rd17;
	cvt.u64.u32 	%rd20, %r219;
	add.s64 	%rd21, %rd17, %rd20;
	cvt.u64.u32 	%rd22, %r221;
	add.s64 	%rd23, %rd21, %rd22;
	add.s32 	%r224, %r223, %r222;
	setp.ge.s32 	%p4, %r2, %r224;
	cvt.u64.u32 	%rd24, %r2;
	add.s64 	%rd25, %rd19, %rd24;
	shl.b64 	%rd26, %rd25, 2;
	add.s64 	%rd6, %rd3, %rd26;
	sub.s32 	%r541, %r2, %r222;
	cvt.s64.s32 	%rd27, %r541;
	add.s64 	%rd28, %rd23, %rd27;
	shl.b64 	%rd29, %rd28, 2;
	add.s64 	%rd7, %rd3, %rd29;
	@%p4 bra 	$L__BB3_112;
	setp.ge.s32 	%p5, %r2, %r222;
	@%p5 bra 	$L__BB3_111;
	ld.global.u32 	%r1196, [%rd6];
	bra.uni 	$L__BB3_112;
$L__BB3_111:
	ld.global.u32 	%r1196, [%rd7];
$L__BB3_112:
	add.s32 	%r228, %r2, 256;
	setp.ge.s32 	%p6, %r228, %r224;
	@%p6 bra 	$L__BB3_116;
	setp.lt.s32 	%p7, %r228, %r222;
	@%p7 bra 	$L__BB3_115;
	ld.global.u32 	%r1195, [%rd7+1024];
	bra.uni 	$L__BB3_116;
$L__BB3_115:
	ld.global.u32 	%r1195, [%rd6+1024];
$L__BB3_116:
	add.s32 	%r232, %r2, 512;
	setp.ge.s32 	%p8, %r232, %r224;
	@%p8 bra 	$L__BB3_120;
	setp.lt.s32 	%p9, %r232, %r222;
	@%p9 bra 	$L__BB3_119;
	ld.global.u32 	%r1194, [%rd7+2048];
	bra.uni 	$L__BB3_120;
$L__BB3_119:
	ld.global.u32 	%r1194, [%rd6+2048];
$L__BB3_120:
	add.s32 	%r236, %r2, 768;
	setp.ge.s32 	%p10, %r236, %r224;
	@%p10 bra 	$L__BB3_124;
	setp.lt.s32 	%p11, %r236, %r222;
	@%p11 bra 	$L__BB3_123;
	ld.global.u32 	%r1193, [%rd7+3072];
	bra.uni 	$L__BB3_124;
$L__BB3_123:
	ld.global.u32 	%r1193, [%rd6+3072];
$L__BB3_124:
	or.b32  	%r240, %r2, 1024;
	setp.ge.s32 	%p12, %r240, %r224;
	@%p12 bra 	$L__BB3_128;
	setp.lt.s32 	%p13, %r240, %r222;
	@%p13 bra 	$L__BB3_127;
	ld.global.u32 	%r1192, [%rd7+4096];
	bra.uni 	$L__BB3_128;
$L__BB3_127:
	ld.global.u32 	%r1192, [%rd6+4096];
$L__BB3_128:
	add.s32 	%r244, %r2, 1280;
	setp.ge.s32 	%p14, %r244, %r224;
	@%p14 bra 	$L__BB3_132;
	setp.lt.s32 	%p15, %r244, %r222;
	@%p15 bra 	$L__BB3_131;
	ld.global.u32 	%r1191, [%rd7+5120];
	bra.uni 	$L__BB3_132;
$L__BB3_131:
	ld.global.u32 	%r1191, [%rd6+5120];
$L__BB3_132:
	add.s32 	%r248, %r2, 1536;
	setp.ge.s32 	%p16, %r248, %r224;
	@%p16 bra 	$L__BB3_136;
	setp.lt.s32 	%p17, %r248, %r222;
	@%p17 bra 	$L__BB3_135;
	ld.global.u32 	%r1190, [%rd7+6144];
	bra.uni 	$L__BB3_136;
$L__BB3_135:
	ld.global.u32 	%r1190, [%rd6+6144];
$L__BB3_136:
	add.s32 	%r252, %r2, 1792;
	setp.ge.s32 	%p18, %r252, %r224;
	@%p18 bra 	$L__BB3_140;
	setp.lt.s32 	%p19, %r252, %r222;
	@%p19 bra 	$L__BB3_139;
	ld.global.u32 	%r1189, [%rd7+7168];
	bra.uni 	$L__BB3_140;
$L__BB3_139:
	ld.global.u32 	%r1189, [%rd6+7168];
$L__BB3_140:
	or.b32  	%r256, %r2, 2048;
	setp.ge.s32 	%p20, %r256, %r224;
	@%p20 bra 	$L__BB3_144;
	setp.lt.s32 	%p21, %r256, %r222;
	@%p21 bra 	$L__BB3_143;
	ld.global.u32 	%r1188, [%rd7+8192];
	bra.uni 	$L__BB3_144;
$L__BB3_143:
	ld.global.u32 	%r1188, [%rd6+8192];
$L__BB3_144:
	add.s32 	%r260, %r2, 2304;
	setp.ge.s32 	%p22, %r260, %r224;
	@%p22 bra 	$L__BB3_148;
	setp.lt.s32 	%p23, %r260, %r222;
	@%p23 bra 	$L__BB3_147;
	ld.global.u32 	%r1187, [%rd7+9216];
	bra.uni 	$L__BB3_148;
$L__BB3_147:
	ld.global.u32 	%r1187, [%rd6+9216];
$L__BB3_148:
	add.s32 	%r264, %r2, 2560;
	setp.ge.s32 	%p24, %r264, %r224;
	@%p24 bra 	$L__BB3_152;
	setp.lt.s32 	%p25, %r264, %r222;
	@%p25 bra 	$L__BB3_151;
	ld.global.u32 	%r1186, [%rd7+10240];
	bra.uni 	$L__BB3_152;
$L__BB3_151:
	ld.global.u32 	%r1186, [%rd6+10240];
$L__BB3_152:
	add.s32 	%r268, %r2, 2816;
	setp.ge.s32 	%p26, %r268, %r224;
	@%p26 bra 	$L__BB3_156;
	setp.lt.s32 	%p27, %r268, %r222;
	@%p27 bra 	$L__BB3_155;
	ld.global.u32 	%r1185, [%rd7+11264];
	bra.uni 	$L__BB3_156;
$L__BB3_155:
	ld.global.u32 	%r1185, [%rd6+11264];
$L__BB3_156:
	or.b32  	%r272, %r2, 3072;
	setp.ge.s32 	%p28, %r272, %r224;
	@%p28 bra 	$L__BB3_160;
	setp.lt.s32 	%p29, %r272, %r222;
	@%p29 bra 	$L__BB3_159;
	ld.global.u32 	%r1184, [%rd7+12288];
	bra.uni 	$L__BB3_160;
$L__BB3_159:
	ld.global.u32 	%r1184, [%rd6+12288];
$L__BB3_160:
	add.s32 	%r276, %r2, 3328;
	setp.ge.s32 	%p30, %r276, %r224;
	@%p30 bra 	$L__BB3_164;
	setp.lt.s32 	%p31, %r276, %r222;
	@%p31 bra 	$L__BB3_163;
	ld.global.u32 	%r1183, [%rd7+13312];
	bra.uni 	$L__BB3_164;
$L__BB3_163:
	ld.global.u32 	%r1183, [%rd6+13312];
$L__BB3_164:
	add.s32 	%r280, %r2, 3584;
	setp.ge.s32 	%p32, %r280, %r224;
	@%p32 bra 	$L__BB3_168;
	setp.lt.s32 	%p33, %r280, %r222;
	@%p33 bra 	$L__BB3_167;
	ld.global.u32 	%r1182, [%rd7+14336];
	bra.uni 	$L__BB3_168;
$L__BB3_167:
	ld.global.u32 	%r1182, [%rd6+14336];
$L__BB3_168:
	add.s32 	%r284, %r2, 3840;
	setp.ge.s32 	%p34, %r284, %r224;
	@%p34 bra 	$L__BB3_172;
	setp.lt.s32 	%p35, %r284, %r222;
	@%p35 bra 	$L__BB3_171;
	ld.global.u32 	%r1181, [%rd7+15360];
	bra.uni 	$L__BB3_172;
$L__BB3_171:
	ld.global.u32 	%r1181, [%rd6+15360];
$L__BB3_172:
	or.b32  	%r288, %r2, 4096;
	setp.ge.s32 	%p36, %r288, %r224;
	@%p36 bra 	$L__BB3_210;
	setp.lt.s32 	%p37, %r288, %r222;
	@%p37 bra 	$L__BB3_175;
	ld.global.u32 	%r1180, [%rd7+16384];
	bra.uni 	$L__BB3_210;
$L__BB3_175:
	ld.global.u32 	%r1180, [%rd6+16384];
	bra.uni 	$L__BB3_210;
$L__BB3_176:
	cvt.u64.u32 	%rd30, %r218;
	cvt.u64.u32 	%rd31, %r220;
	add.s64 	%rd8, %rd31, %rd30;
	cvt.u64.u32 	%rd32, %r219;
	add.s64 	%rd33, %rd30, %rd32;
	cvt.u64.u32 	%rd34, %r221;
	add.s64 	%rd9, %rd33, %rd34;
	add.s32 	%r291, %r223, %r222;
	setp.ge.s32 	%p38, %r2, %r291;
	@%p38 bra 	$L__BB3_178;
	setp.lt.s32 	%p39, %r2, %r222;
	sub.s32 	%r559, %r2, %r222;
	cvt.s64.s32 	%rd35, %r559;
	cvt.u64.u32 	%rd36, %r2;
	selp.b64 	%rd37, %rd8, %rd9, %p39;
	selp.b64 	%rd38, %rd36, %rd35, %p39;
	add.s64 	%rd39, %rd38, %rd37;
	shl.b64 	%rd40, %rd39, 2;
	add.s64 	%rd41, %rd1, %rd40;
	ld.global.u32 	%r1196, [%rd41];
$L__BB3_178:
	add.s32 	%r294, %r2, 256;
	setp.ge.s32 	%p40, %r294, %r291;
	@%p40 bra 	$L__BB3_180;
	setp.lt.s32 	%p41, %r294, %r222;
	sub.s32 	%r561, %r294, %r222;
	cvt.s64.s32 	%rd42, %r561;
	cvt.u64.u32 	%rd43, %r294;
	selp.b64 	%rd44, %rd8, %rd9, %p41;
	selp.b64 	%rd45, %rd43, %rd42, %p41;
	add.s64 	%rd46, %rd45, %rd44;
	shl.b64 	%rd47, %rd46, 2;
	add.s64 	%rd48, %rd1, %rd47;
	ld.global.u32 	%r1195, [%rd48];
$L__BB3_180:
	add.s32 	%r297, %r2, 512;
	setp.ge.s32 	%p42, %r297, %r291;
	@%p42 bra 	$L__BB3_182;
	setp.lt.s32 	%p43, %r297, %r222;
	sub.s32 	%r563, %r297, %r222;
	cvt.s64.s32 	%rd49, %r563;
	cvt.u64.u32 	%rd50, %r297;
	selp.b64 	%rd51, %rd8, %rd9, %p43;
	selp.b64 	%rd52, %rd50, %rd49, %p43;
	add.s64 	%rd53, %rd52, %rd51;
	shl.b64 	%rd54, %rd53, 2;
	add.s64 	%rd55, %rd1, %rd54;
	ld.global.u32 	%r1194, [%rd55];
$L__BB3_182:
	add.s32 	%r300, %r2, 768;
	setp.ge.s32 	%p44, %r300, %r291;
	@%p44 bra 	$L__BB3_184;
	setp.lt.s32 	%p45, %r300, %r222;
	sub.s32 	%r565, %r300, %r222;
	cvt.s64.s32 	%rd56, %r565;
	cvt.u64.u32 	%rd57, %r300;
	selp.b64 	%rd58, %rd8, %rd9, %p45;
	selp.b64 	%rd59, %rd57, %rd56, %p45;
	add.s64 	%rd60, %rd59, %rd58;
	shl.b64 	%rd61, %rd60, 2;
	add.s64 	%rd62, %rd1, %rd61;
	ld.global.u32 	%r1193, [%rd62];
$L__BB3_184:
	or.b32  	%r303, %r2, 1024;
	setp.ge.s32 	%p46, %r303, %r291;
	@%p46 bra 	$L__BB3_186;
	setp.lt.s32 	%p47, %r303, %r222;
	sub.s32 	%r567, %r303, %r222;
	cvt.s64.s32 	%rd63, %r567;
	cvt.u64.u32 	%rd64, %r303;
	selp.b64 	%rd65, %rd8, %rd9, %p47;
	selp.b64 	%rd66, %rd64, %rd63, %p47;
	add.s64 	%rd67, %rd66, %rd65;
	shl.b64 	%rd68, %rd67, 2;
	add.s64 	%rd69, %rd1, %rd68;
	ld.global.u32 	%r1192, [%rd69];
$L__BB3_186:
	add.s32 	%r306, %r2, 1280;
	setp.ge.s32 	%p48, %r306, %r291;
	@%p48 bra 	$L__BB3_188;
	setp.lt.s32 	%p49, %r306, %r222;
	sub.s32 	%r569, %r306, %r222;
	cvt.s64.s32 	%rd70, %r569;
	cvt.u64.u32 	%rd71, %r306;
	selp.b64 	%rd72, %rd8, %rd9, %p49;
	selp.b64 	%rd73, %rd71, %rd70, %p49;
	add.s64 	%rd74, %rd73, %rd72;
	shl.b64 	%rd75, %rd74, 2;
	add.s64 	%rd76, %rd1, %rd75;
	ld.global.u32 	%r1191, [%rd76];
$L__BB3_188:
	add.s32 	%r309, %r2, 1536;
	setp.ge.s32 	%p50, %r309, %r291;
	@%p50 bra 	$L__BB3_190;
	setp.lt.s32 	%p51, %r309, %r222;
	sub.s32 	%r571, %r309, %r222;
	cvt.s64.s32 	%rd77, %r571;
	cvt.u64.u32 	%rd78, %r309;
	selp.b64 	%rd79, %rd8, %rd9, %p51;
	selp.b64 	%rd80, %rd78, %rd77, %p51;
	add.s64 	%rd81, %rd80, %rd79;
	shl.b64 	%rd82, %rd81, 2;
	add.s64 	%rd83, %rd1, %rd82;
	ld.global.u32 	%r1190, [%rd83];
$L__BB3_190:
	add.s32 	%r312, %r2, 1792;
	setp.ge.s32 	%p52, %r312, %r291;
	@%p52 bra 	$L__BB3_192;
	setp.lt.s32 	%p53, %r312, %r222;
	sub.s32 	%r573, %r312, %r222;
	cvt.s64.s32 	%rd84, %r573;
	cvt.u64.u32 	%rd85, %r312;
	selp.b64 	%rd86, %rd8, %rd9, %p53;
	selp.b64 	%rd87, %rd85, %rd84, %p53;
	add.s64 	%rd88, %rd87, %rd86;
	shl.b64 	%rd89, %rd88, 2;
	add.s64 	%rd90, %rd1, %rd89;
	ld.global.u32 	%r1189, [%rd90];
$L__BB3_192:
	or.b32  	%r315, %r2, 2048;
	setp.ge.s32 	%p54, %r315, %r291;
	@%p54 bra 	$L__BB3_194;
	setp.lt.s32 	%p55, %r315, %r222;
	sub.s32 	%r575, %r315, %r222;
	cvt.s64.s32 	%rd91, %r575;
	cvt.u64.u32 	%rd92, %r315;
	selp.b64 	%rd93, %rd8, %rd9, %p55;
	selp.b64 	%rd94, %rd92, %rd91, %p55;
	add.s64 	%rd95, %rd94, %rd93;
	shl.b64 	%rd96, %rd95, 2;
	add.s64 	%rd97, %rd1, %rd96;
	ld.global.u32 	%r1188, [%rd97];
$L__BB3_194:
	add.s32 	%r318, %r2, 2304;
	setp.ge.s32 	%p56, %r318, %r291;
	@%p56 bra 	$L__BB3_196;
	ld.param.u64 	%rd324, [_ZN3cub18CUB_300001_SM_10006detail10merge_sort26DeviceMergeSortMergeKernelINS2_10policy_hubIN6thrust24THRUST_300001_SM_1000_NS6detail15normal_iteratorINS6_10device_ptrIiEEEEE9Policy600ESB_PNS0_8NullTypeESB_SF_j17IntegerComparatoriSE_EEvbT2_T3_T4_PT6_PT7_T5_PSJ_SJ_NS1_7vsmem_tE_param_4];
	setp.lt.s32 	%p57, %r318, %r222;
	sub.s32 	%r577, %r318, %r222;
	cvt.s64.s32 	%rd98, %r577;
	cvt.u64.u32 	%rd99, %r318;
	selp.b64 	%rd100, %rd8, %rd9, %p57;
	selp.b64 	%rd101, %rd99, %rd98, %p57;
	add.s64 	%rd102, %rd101, %rd100;
	cvta.to.global.u64 	%rd103, %rd324;
	shl.b64 	%rd104, %rd102, 2;
	add.s64 	%rd105, %rd103, %rd104;
	ld.global.u32 	%r1187, [%rd105];
$L__BB3_196:
	add.s32 	%r321, %r2, 2560;
	setp.ge.s32 	%p58, %r321, %r291;
	@%p58 bra 	$L__BB3_198;
	ld.param.u64 	%rd325, [_ZN3cub18CUB_300001_SM_10006detail10merge_sort26DeviceMergeSortMergeKernelINS2_10policy_hubIN6thrust24THRUST_300001_SM_1000_NS6detail15normal_iteratorINS6_10device_ptrIiEEEEE9Policy600ESB_PNS0_8NullTypeESB_SF_j17IntegerComparatoriSE_EEvbT2_T3_T4_PT6_PT7_T5_PSJ_SJ_NS1_7vsmem_tE_param_4];
	setp.lt.s32 	%p59, %r321, %r222;
	sub.s32 	%r579, %r321, %r222;
	cvt.s64.s32 	%rd106, %r579;
	cvt.u64.u32 	%rd107, %r321;
	selp.b64 	%rd108, %rd8, %rd9, %p59;
	selp.b64 	%rd109, %rd107, %rd106, %p59;
	add.s64 	%rd110, %rd109, %rd108;
	cvta.to.global.u64 	%rd111, %rd325;
	shl.b64 	%rd112, %rd110, 2;
	add.s64 	%rd113, %rd111, %rd112;
	ld.global.u32 	%r1186, [%rd113];
$L__BB3_198:
	add.s32 	%r581, %r2, 2816;
	setp.ge.s32 	%p60, %r581, %r291;
	@%p60 bra 	$L__BB3_200;
	ld.param.u64 	%rd326, [_ZN3cub18CUB_300001_SM_10006detail10merge_sort26DeviceMergeSortMergeKernelINS2_10policy_hubIN6thrust24THRUST_300001_SM_1000_NS6detail15normal_iteratorINS6_10device_ptrIiEEEEE9Policy600ESB_PNS0_8NullTypeESB_SF_j17IntegerComparatoriSE_EEvbT2_T3_T4_PT6_PT7_T5_PSJ_SJ_NS1_7vsmem_tE_param_4];
	setp.lt.s32 	%p61, %r581, %r222;
	sub.s32 	%r583, %r581, %r222;
	cvt.s64.s32 	%rd114, %r583;
	cvt.u64.u32 	%rd115, %r581;
	selp.b64 	%rd116, %rd8, %rd9, %p61;
	selp.b64 	%rd117, %rd115, %rd114, %p61;
	add.s64 	%rd118, %rd117, %rd116;
	cvta.to.global.u64 	%rd119, %rd326;
	shl.b64 	%rd120, %rd118, 2;
	add.s64 	%rd121, %rd119, %rd120;
	ld.global.u32 	%r1185, [%rd121];
$L__BB3_200:
	or.b32  	%r585, %r2, 3072;
	setp.ge.s32 	%p62, %r585, %r291;
	@%p62 bra 	$L__BB3_202;
	ld.param.u64 	%rd327, [_ZN3cub18CUB_300001_SM_10006detail10merge_sort26DeviceMergeSortMergeKernelINS2_10policy_hubIN6thrust24THRUST_300001_SM_1000_NS6detail15normal_iteratorINS6_10device_ptrIiEEEEE9Policy600ESB_PNS0_8NullTypeESB_SF_j17IntegerComparatoriSE_EEvbT2_T3_T4_PT6_PT7_T5_PSJ_SJ_NS1_7vsmem_tE_param_4];
	or.b32  	%r586, %r2, 3072;
	setp.lt.s32 	%p63, %r586, %r222;
	sub.s32 	%r587, %r586, %r222;
	cvt.s64.s32 	%rd122, %r587;
	cvt.u64.u32 	%rd123, %r586;
	selp.b64 	%rd124, %rd8, %rd9, %p63;
	selp.b64 	%rd125, %rd123, %rd122, %p63;
	add.s64 	%rd126, %rd125, %rd124;
	cvta.to.global.u64 	%rd127, %rd327;
	shl.b64 	%rd128, %rd126, 2;
	add.s64 	%rd129, %rd127, %rd128;
	ld.global.u32 	%r1184, [%rd129];
$L__BB3_202:
	add.s32 	%r589, %r2, 3328;
	setp.ge.s32 	%p64, %r589, %r291;
	@%p64 bra 	$L__BB3_204;
	ld.param.u64 	%rd328, [_ZN3cub18CUB_300001_SM_10006detail10merge_sort26DeviceMergeSortMergeKernelINS2_10policy_hubIN6thrust24THRUST_300001_SM_1000_NS6detail15normal_iteratorINS6_10device_ptrIiEEEEE9Policy600ESB_PNS0_8NullTypeESB_SF_j17IntegerComparatoriSE_EEvbT2_T3_T4_PT6_PT7_T5_PSJ_SJ_NS1_7vsmem_tE_param_4];
	add.s32 	%r590, %r2, 3328;
	setp.lt.s32 	%p65, %r590, %r222;
	sub.s32 	%r591, %r590, %r222;
	cvt.s64.s32 	%rd130, %r591;
	cvt.u64.u32 	%rd131, %r590;
	selp.b64 	%rd132, %rd8, %rd9, %p65;
	selp.b64 	%rd133, %rd131, %rd130, %p65;
	add.s64 	%rd134, %rd133, %rd132;
	cvta.to.global.u64 	%rd135, %rd328;
	shl.b64 	%rd136, %rd134, 2;
	add.s64 	%rd137, %rd135, %rd136;
	ld.global.u32 	%r1183, [%rd137];
$L__BB3_204:
	add.s32 	%r593, %r2, 3584;
	setp.ge.s32 	%p66, %r593, %r291;
	@%p66 bra 	$L__BB3_206;
	ld.param.u64 	%rd329, [_ZN3cub18CUB_300001_SM_10006detail10merge_sort26DeviceMergeSortMergeKernelINS2_10policy_hubIN6thrust24THRUST_300001_SM_1000_NS6detail15normal_iteratorINS6_10device_ptrIiEEEEE9Policy600ESB_PNS0_8NullTypeESB_SF_j17IntegerComparatoriSE_EEvbT2_T3_T4_PT6_PT7_T5_PSJ_SJ_NS1_7vsmem_tE_param_4];
	add.s32 	%r594, %r2, 3584;
	setp.lt.s32 	%p67, %r594, %r222;
	sub.s32 	%r595, %r594, %r222;
	cvt.s64.s32 	%rd138, %r595;
	cvt.u64.u32 	%rd139, %r594;
	selp.b64 	%rd140, %rd8, %rd9, %p67;
	selp.b64 	%rd141, %rd139, %rd138, %p67;
	add.s64 	%rd142, %rd141, %rd140;
	cvta.to.global.u64 	%rd143, %rd329;
	shl.b64 	%rd144, %rd142, 2;
	add.s64 	%rd145, %rd143, %rd144;
	ld.global.u32 	%r1182, [%rd145];
$L__BB3_206:
	add.s32 	%r597, %r2, 3840;
	setp.ge.s32 	%p68, %r597, %r291;
	@%p68 bra 	$L__BB3_208;
	ld.param.u64 	%rd330, [_ZN3cub18CUB_300001_SM_10006detail10merge_sort26DeviceMergeSortMergeKernelINS2_10policy_hubIN6thrust24THRUST_300001_SM_1000_NS6detail15normal_iteratorINS6_10device_ptrIiEEEEE9Policy600ESB_PNS0_8NullTypeESB_SF_j17IntegerComparatoriSE_EEvbT2_T3_T4_PT6_PT7_T5_PSJ_SJ_NS1_7vsmem_tE_param_4];
	add.s32 	%r598, %r2, 3840;
	setp.lt.s32 	%p69, %r598, %r222;
	sub.s32 	%r599, %r598, %r222;
	cvt.s64.s32 	%rd146, %r599;
	cvt.u64.u32 	%rd147, %r598;
	selp.b64 	%rd148, %rd8, %rd9, %p69;
	selp.b64 	%rd149, %rd147, %rd146, %p69;
	add.s64 	%rd150, %rd149, %rd148;
	cvta.to.global.u64 	%rd151, %rd330;
	shl.b64 	%rd152, %rd150, 2;
	add.s64 	%rd153, %rd151, %rd152;
	ld.global.u32 	%r1181, [%rd153];
$L__BB3_208:
	or.b32  	%r601, %r2, 4096;
	setp.ge.s32 	%p70, %r601, %r291;
	@%p70 bra 	$L__BB3_210;
	ld.param.u64 	%rd331, [_ZN3cub18CUB_300001_SM_10006detail10merge_sort26DeviceMergeSortMergeKernelINS2_10policy_hubIN6thrust24THRUST_300001_SM_1000_NS6detail15normal_iteratorINS6_10device_ptrIiEEEEE9Policy600ESB_PNS0_8NullTypeESB_SF_j17IntegerComparatoriSE_EEvbT2_T3_T4_PT6_PT7_T5_PSJ_SJ_NS1_7vsmem_tE_param_4];
	or.b32  	%r602, %r2, 4096;
	setp.lt.s32 	%p71, %r602, %r222;
	sub.s32 	%r603, %r602, %r222;
	cvt.s64.s32 	%rd154, %r603;
	cvt.u64.u32 	%rd155, %r602;
	selp.b64 	%rd156, %rd8, %rd9, %p71;
	selp.b64 	%rd157, %rd155, %rd154, %p71;
	add.s64 	%rd158, %rd157, %rd156;
	cvta.to.global.u64 	%rd159, %rd331;
	shl.b64 	%rd160, %rd158, 2;
	add.s64 	%rd161, %rd159, %rd160;
	ld.global.u32 	%r1180, [%rd161];
$L__BB3_210:
	shl.b32 	%r604, %r2, 2;
	mov.u32 	%r605, _ZZN3cub18CUB_300001_SM_10006detail10merge_sort26DeviceMergeSortMergeKernelINS2_10policy_hubIN6thrust24THRUST_300001_SM_1000_NS6detail15normal_iteratorINS6_10device_ptrIiEEEEE9Policy600ESB_PNS0_8NullTypeESB_SF_j17IntegerComparatoriSE_EEvbT2_T3_T4_PT6_PT7_T5_PSJ_SJ_NS1_7vsmem_tEE19static_temp_storage;
	add.s32 	%r606, %r605, %r604;
	st.shared.u32 	[%r606], %r1196;
	st.shared.u32 	[%r606+1024], %r1195;
	st.shared.u32 	[%r606+2048], %r1194;
	st.shared.u32 	[%r606+3072], %r1193;
	st.shared.u32 	[%r606+4096], %r1192;
	st.shared.u32 	[%r606+5120], %r1191;
	st.shared.u32 	[%r606+6144], %r1190;
	st.shared.u32 	[%r606+7168], %r1189;
	st.shared.u32 	[%r606+8192], %r1188;
	st.shared.u32 	[%r606+9216], %r1187;
	st.shared.u32 	[%r606+10240], %r1186;
	st.shared.u32 	[%r606+11264], %r1185;
	st.shared.u32 	[%r606+12288], %r1184;
	st.shared.u32 	[%r606+13312], %r1183;
	st.shared.u32 	[%r606+14336], %r1182;
	st.shared.u32 	[%r606+15360], %r1181;
	st.shared.u32 	[%r606+16384], %r1180;
	bar.sync 	0;
	// begin inline asm
	griddepcontrol.launch_dependents;
	// end inline asm
	add.s32 	%r352, %r223, %r222;
	mul.lo.s32 	%r607, %r2, 17;
	min.s32 	%r353, %r607, %r352;
	setp.lt.s32 	%p72, %r353, %r223;
	sub.s32 	%r608, %r353, %r223;
	selp.b32 	%r1198, 0, %r608, %p72;
	min.s32 	%r355, %r222, %r353;
	setp.ge.s32 	%p73, %r1198, %r355;
	@%p73 bra 	$L__BB3_212;
$L__BB3_211:
	sub.s32 	%r609, %r355, %r1198;
	shr.u32 	%r610, %r609, 31;
	add.s32 	%r611, %r609, %r610;
	shr.s32 	%r612, %r611, 1;
	add.s32 	%r613, %r1198, %r612;
	add.s32 	%r1198, %r613, 1;
	setp.lt.s32 	%p74, %r1198, %r355;
	@%p74 bra 	$L__BB3_211;
$L__BB3_212:
	sub.s32 	%r614, %r353, %r1198;
	add.s32 	%r615, %r614, %r222;
	shl.b32 	%r616, %r615, 2;
	add.s32 	%r359, %r605, %r616;
	ld.shared.u32 	%r1200, [%r359];
	shl.b32 	%r618, %r1198, 2;
	add.s32 	%r361, %r605, %r618;
	ld.shared.u32 	%r1201, [%r361];
	setp.ge.s32 	%p75, %r615, %r352;
	setp.lt.s32 	%p76, %r615, %r352;
	selp.b32 	%r363, %r1200, %r1201, %p76;
	selp.u32 	%r619, 1, 0, %p76;
	add.s32 	%r364, %r615, %r619;
	selp.u32 	%r620, 1, 0, %p75;
	add.s32 	%r365, %r1198, %r620;
	@%p75 bra 	$L__BB3_214;
	ld.shared.u32 	%r1200, [%r359+4];
	bra.uni 	$L__BB3_215;
$L__BB3_214:
	ld.shared.u32 	%r1201, [%r361+4];
$L__BB3_215:
	setp.ge.s32 	%p77, %r364, %r352;
	setp.lt.s32 	%p78, %r364, %r352;
	selp.b32 	%r370, %r1200, %r1201, %p78;
	selp.u32 	%r621, 1, 0, %p78;
	add.s32 	%r371, %r364, %r621;
	selp.u32 	%r622, 1, 0, %p77;
	add.s32 	%r372, %r365, %r622;
	@%p78 bra 	$L__BB3_217;
	shl.b32 	%r623, %r372, 2;
	add.s32 	%r625, %r605, %r623;
	ld.shared.u32 	%r1201, [%r625];
	bra.uni 	$L__BB3_218;
$L__BB3_217:
	shl.b32 	%r626, %r371, 2;
	add.s32 	%r628, %r605, %r626;
	ld.shared.u32 	%r1200, [%r628];
$L__BB3_218:
	setp.ge.s32 	%p79, %r371, %r352;
	setp.lt.s32 	%p80, %r371, %r352;
	selp.b32 	%r377, %r1200, %r1201, %p80;
	selp.u32 	%r629, 1, 0, %p80;
	add.s32 	%r378, %r371, %r629;
	selp.u32 	%r630, 1, 0, %p79;
	add.s32 	%r379, %r372, %r630;
	@%p80 bra 	$L__BB3_220;
	shl.b32 	%r631, %r379, 2;
	add.s32 	%r633, %r605, %r631;
	ld.shared.u32 	%r1201, [%r633];
	bra.uni 	$L__BB3_221;
$L__BB3_220:
	shl.b32 	%r634, %r378, 2;
	add.s32 	%r636, %r605, %r634;
	ld.shared.u32 	%r1200, [%r636];
$L__BB3_221:
	setp.ge.s32 	%p81, %r378, %r352;
	setp.lt.s32 	%p82, %r378, %r352;
	selp.b32 	%r384, %r1200, %r1201, %p82;
	selp.u32 	%r637, 1, 0, %p82;
	add.s32 	%r385, %r378, %r637;
	selp.u32 	%r638, 1, 0, %p81;
	add.s32 	%r386, %r379, %r638;
	@%p82 bra 	$L__BB3_223;
	shl.b32 	%r639, %r386, 2;
	add.s32 	%r641, %r605, %r639;
	ld.shared.u32 	%r1201, [%r641];
	bra.uni 	$L__BB3_224;
$L__BB3_223:
	shl.b32 	%r642, %r385, 2;
	add.s32 	%r644, %r605, %r642;
	ld.shared.u32 	%r1200, [%r644];
$L__BB3_224:
	setp.ge.s32 	%p83, %r385, %r352;
	setp.lt.s32 	%p84, %r385, %r352;
	selp.b32 	%r391, %r1200, %r1201, %p84;
	selp.u32 	%r645, 1, 0, %p84;
	add.s32 	%r392, %r385, %r645;
	selp.u32 	%r646, 1, 0, %p83;
	add.s32 	%r393, %r386, %r646;
	@%p84 bra 	$L__BB3_226;
	shl.b32 	%r647, %r393, 2;
	add.s32 	%r649, %r605, %r647;
	ld.shared.u32 	%r1201, [%r649];
	bra.uni 	$L__BB3_227;
$L__BB3_226:
	shl.b32 	%r650, %r392, 2;
	add.s32 	%r652, %r605, %r650;
	ld.shared.u32 	%r1200, [%r652];
$L__BB3_227:
	setp.ge.s32 	%p85, %r392, %r352;
	setp.lt.s32 	%p86, %r392, %r352;
	selp.b32 	%r398, %r1200, %r1201, %p86;
	selp.u32 	%r653, 1, 0, %p86;
	add.s32 	%r399, %r392, %r653;
	selp.u32 	%r654, 1, 0, %p85;
	add.s32 	%r400, %r393, %r654;
	@%p86 bra 	$L__BB3_229;
	shl.b32 	%r655, %r400, 2;
	add.s32 	%r657, %r605, %r655;
	ld.shared.u32 	%r1201, [%r657];
	bra.uni 	$L__BB3_230;
$L__BB3_229:
	shl.b32 	%r658, %r399, 2;
	add.s32 	%r660, %r605, %r658;
	ld.shared.u32 	%r1200, [%r660];
$L__BB3_230:
	setp.ge.s32 	%p87, %r399, %r352;
	setp.lt.s32 	%p88, %r399, %r352;
	selp.b32 	%r405, %r1200, %r1201, %p88;
	selp.u32 	%r661, 1, 0, %p88;
	add.s32 	%r406, %r399, %r661;
	selp.u32 	%r662, 1, 0, %p87;
	add.s32 	%r407, %r400, %r662;
	@%p88 bra 	$L__BB3_232;
	shl.b32 	%r663, %r407, 2;
	add.s32 	%r665, %r605, %r663;
	ld.shared.u32 	%r1201, [%r665];
	bra.uni 	$L__BB3_233;
$L__BB3_232:
	shl.b32 	%r666, %r406, 2;
	add.s32 	%r668, %r605, %r666;
	ld.shared.u32 	%r1200, [%r668];
$L__BB3_233:
	setp.ge.s32 	%p89, %r406, %r352;
	setp.lt.s32 	%p90, %r406, %r352;
	selp.b32 	%r412, %r1200, %r1201, %p90;
	selp.u32 	%r669, 1, 0, %p90;
	add.s32 	%r413, %r406, %r669;
	selp.u32 	%r670, 1, 0, %p89;
	add.s32 	%r414, %r407, %r670;
	@%p90 bra 	$L__BB3_235;
	shl.b32 	%r671, %r414, 2;
	add.s32 	%r673, %r605, %r671;
	ld.shared.u32 	%r1201, [%r673];
	bra.uni 	$L__BB3_236;
$L__BB3_235:
	shl.b32 	%r674, %r413, 2;
	add.s32 	%r676, %r605, %r674;
	ld.shared.u32 	%r1200, [%r676];
$L__BB3_236:
	setp.ge.s32 	%p91, %r413, %r352;
	setp.lt.s32 	%p92, %r413, %r352;
	selp.b32 	%r419, %r1200, %r1201, %p92;
	selp.u32 	%r677, 1, 0, %p92;
	add.s32 	%r420, %r413, %r677;
	selp.u32 	%r678, 1, 0, %p91;
	add.s32 	%r421, %r414, %r678;
	@%p92 bra 	$L__BB3_238;
	shl.b32 	%r679, %r421, 2;
	add.s32 	%r681, %r605, %r679;
	ld.shared.u32 	%r1201, [%r681];
	bra.uni 	$L__BB3_239;
$L__BB3_238:
	shl.b32 	%r682, %r420, 2;
	add.s32 	%r684, %r605, %r682;
	ld.shared.u32 	%r1200, [%r684];
$L__BB3_239:
	setp.ge.s32 	%p93, %r420, %r352;
	setp.lt.s32 	%p94, %r420, %r352;
	selp.b32 	%r426, %r1200, %r1201, %p94;
	selp.u32 	%r685, 1, 0, %p94;
	add.s32 	%r427, %r420, %r685;
	selp.u32 	%r686, 1, 0, %p93;
	add.s32 	%r428, %r421, %r686;
	@%p94 bra 	$L__BB3_241;
	shl.b32 	%r687, %r428, 2;
	add.s32 	%r689, %r605, %r687;
	ld.shared.u32 	%r1201, [%r689];
	bra.uni 	$L__BB3_242;
$L__BB3_241:
	shl.b32 	%r690, %r427, 2;
	add.s32 	%r692, %r605, %r690;
	ld.shared.u32 	%r1200, [%r692];
$L__BB3_242:
	setp.ge.s32 	%p95, %r427, %r352;
	setp.lt.s32 	%p96, %r427, %r352;
	selp.b32 	%r433, %r1200, %r1201, %p96;
	selp.u32 	%r693, 1, 0, %p96;
	add.s32 	%r434, %r427, %r693;
	selp.u32 	%r694, 1, 0, %p95;
	add.s32 	%r435, %r428, %r694;
	@%p96 bra 	$L__BB3_244;
	shl.b32 	%r695, %r435, 2;
	add.s32 	%r697, %r605, %r695;
	ld.shared.u32 	%r1201, [%r697];
	bra.uni 	$L__BB3_245;
$L__BB3_244:
	shl.b32 	%r698, %r434, 2;
	add.s32 	%r700, %r605, %r698;
	ld.shared.u32 	%r1200, [%r700];
$L__BB3_245:
	setp.ge.s32 	%p97, %r434, %r352;
	setp.lt.s32 	%p98, %r434, %r352;
	selp.b32 	%r440, %r1200, %r1201, %p98;
	selp.u32 	%r701, 1, 0, %p98;
	add.s32 	%r441, %r434, %r701;
	selp.u32 	%r702, 1, 0, %p97;
	add.s32 	%r442, %r435, %r702;
	@%p98 bra 	$L__BB3_247;
	shl.b32 	%r703, %r442, 2;
	add.s32 	%r705, %r605, %r703;
	ld.shared.u32 	%r1201, [%r705];
	bra.uni 	$L__BB3_248;
$L__BB3_247:
	shl.b32 	%r706, %r441, 2;
	add.s32 	%r708, %r605, %r706;
	ld.shared.u32 	%r1200, [%r708];
$L__BB3_248:
	setp.ge.s32 	%p99, %r441, %r352;
	setp.lt.s32 	%p100, %r441, %r352;
	selp.b32 	%r447, %r1200, %r1201, %p100;
	selp.u32 	%r709, 1, 0, %p100;
	add.s32 	%r448, %r441, %r709;
	selp.u32 	%r710, 1, 0, %p99;
	add.s32 	%r449, %r442, %r710;
	@%p100 bra 	$L__BB3_250;
	shl.b32 	%r711, %r449, 2;
	add.s32 	%r713, %r605, %r711;
	ld.shared.u32 	%r1201, [%r713];
	bra.uni 	$L__BB3_251;
$L__BB3_250:
	shl.b32 	%r714, %r448, 2;
	add.s32 	%r716, %r605, %r714;
	ld.shared.u32 	%r1200, [%r716];
$L__BB3_251:
	setp.ge.s32 	%p101, %r448, %r352;
	setp.lt.s32 	%p102, %r448, %r352;
	selp.b32 	%r454, %r1200, %r1201, %p102;
	selp.u32 	%r717, 1, 0, %p102;
	add.s32 	%r455, %r448, %r717;
	selp.u32 	%r718, 1, 0, %p101;
	add.s32 	%r456, %r449, %r718;
	@%p102 bra 	$L__BB3_253;
	shl.b32 	%r719, %r456, 2;
	add.s32 	%r721, %r605, %r719;
	ld.shared.u32 	%r1201, [%r721];
	bra.uni 	$L__BB3_254;
$L__BB3_253:
	shl.b32 	%r722, %r455, 2;
	add.s32 	%r724, %r605, %r722;
	ld.shared.u32 	%r1200, [%r724];
$L__BB3_254:
	setp.ge.s32 	%p103, %r455, %r352;
	setp.lt.s32 	%p104, %r455, %r352;
	selp.b32 	%r461, %r1200, %r1201, %p104;
	selp.u32 	%r725, 1, 0, %p104;
	add.s32 	%r462, %r455, %r725;
	selp.u32 	%r726, 1, 0, %p103;
	add.s32 	%r463, %r456, %r726;
	@%p104 bra 	$L__BB3_256;
	shl.b32 	%r727, %r463, 2;
	add.s32 	%r729, %r605, %r727;
	ld.shared.u32 	%r1201, [%r729];
	bra.uni 	$L__BB3_257;
$L__BB3_256:
	shl.b32 	%r730, %r462, 2;
	add.s32 	%r732, %r605, %r730;
	ld.shared.u32 	%r1200, [%r732];
$L__BB3_257:
	setp.ge.s32 	%p105, %r462, %r352;
	setp.lt.s32 	%p106, %r462, %r352;
	selp.b32 	%r468, %r1200, %r1201, %p106;
	selp.u32 	%r733, 1, 0, %p106;
	add.s32 	%r469, %r462, %r733;
	selp.u32 	%r734, 1, 0, %p105;
	add.s32 	%r470, %r463, %r734;
	@%p106 bra 	$L__BB3_259;
	shl.b32 	%r735, %r470, 2;
	add.s32 	%r737, %r605, %r735;
	ld.shared.u32 	%r1201, [%r737];
	bra.uni 	$L__BB3_260;
$L__BB3_259:
	shl.b32 	%r738, %r469, 2;
	add.s32 	%r740, %r605, %r738;
	ld.shared.u32 	%r1200, [%r740];
$L__BB3_260:
	ld.param.s8 	%rs3, [_ZN3cub18CUB_300001_SM_10006detail10merge_sort26DeviceMergeSortMergeKernelINS2_10policy_hubIN6thrust24THRUST_300001_SM_1000_NS6detail15normal_iteratorINS6_10device_ptrIiEEEEE9Policy600ESB_PNS0_8NullTypeESB_SF_j17IntegerComparatoriSE_EEvbT2_T3_T4_PT6_PT7_T5_PSJ_SJ_NS1_7vsmem_tE_param_0];
	mov.u32 	%r741, %ctaid.x;
	mul.lo.s32 	%r475, %r741, 4352;
	setp.eq.s16 	%p107, %rs3, 0;
	setp.lt.s32 	%p108, %r469, %r352;
	selp.b32 	%r476, %r1200, %r1201, %p108;
	bar.sync 	0;
	@%p107 bra 	$L__BB3_297;
	// begin inline asm
	mov.u32 %r742, %laneid;
	// end inline asm
	shr.u32 	%r743, %r2, 5;
	mul.lo.s32 	%r744, %r743, 544;
	mad.lo.s32 	%r745, %r742, 17, %r744;
	shl.b32 	%r746, %r745, 2;
	add.s32 	%r748, %r605, %r746;
	st.shared.u32 	[%r748], %r363;
	st.shared.u32 	[%r748+4], %r370;
	st.shared.u32 	[%r748+8], %r377;
	st.shared.u32 	[%r748+12], %r384;
	st.shared.u32 	[%r748+16], %r391;
	st.shared.u32 	[%r748+20], %r398;
	st.shared.u32 	[%r748+24], %r405;
	st.shared.u32 	[%r748+28], %r412;
	st.shared.u32 	[%r748+32], %r419;
	st.shared.u32 	[%r748+36], %r426;
	st.shared.u32 	[%r748+40], %r433;
	st.shared.u32 	[%r748+44], %r440;
	st.shared.u32 	[%r748+48], %r447;
	st.shared.u32 	[%r748+52], %r454;
	st.shared.u32 	[%r748+56], %r461;
	st.shared.u32 	[%r748+60], %r468;
	st.shared.u32 	[%r748+64], %r476;
	bar.warp.sync 	-1;
	shl.b32 	%r749, %r742, 4;
	sub.s32 	%r750, %r745, %r749;
	shl.b32 	%r751, %r750, 2;
	add.s32 	%r752, %r605, %r751;
	ld.shared.u32 	%r477, [%r752];
	ld.shared.u32 	%r478, [%r752+128];
	ld.shared.u32 	%r479, [%r752+256];
	ld.shared.u32 	%r480, [%r752+384];
	ld.shared.u32 	%r481, [%r752+512];
	ld.shared.u32 	%r482, [%r752+640];
	ld.shared.u32 	%r483, [%r752+768];
	ld.shared.u32 	%r484, [%r752+896];
	ld.shared.u32 	%r485, [%r752+1024];
	ld.shared.u32 	%r486, [%r752+1152];
	ld.shared.u32 	%r487, [%r752+1280];
	ld.shared.u32 	%r488, [%r752+1408];
	ld.shared.u32 	%r489, [%r752+1536];
	ld.shared.u32 	%r490, [%r752+1664];
	ld.shared.u32 	%r491, [%r752+1792];
	ld.shared.u32 	%r492, [%r752+1920];
	ld.shared.u32 	%r493, [%r752+2048];
	setp.ne.s32 	%p109, %r2, 0;
	@%p109 bra 	$L__BB3_263;
	st.volatile.shared.u32 	[_ZZN3cub18CUB_300001_SM_10006detail10merge_sort26DeviceMergeSortMergeKernelINS2_10policy_hubIN6thrust24THRUST_300001_SM_1000_NS6detail15normal_iteratorINS6_10device_ptrIiEEEEE9Policy600ESB_PNS0_8NullTypeESB_SF_j17IntegerComparatoriSE_EEvbT2_T3_T4_PT6_PT7_T5_PSJ_SJ_NS1_7vsmem_tEE19static_temp_storage+17408], %r352;
$L__BB3_263:
	ld.param.u64 	%rd332, [_ZN3cub18CUB_300001_SM_10006detail10merge_sort26DeviceMergeSortMergeKernelINS2_10policy_hubIN6thrust24THRUST_300001_SM_1000_NS6detail15normal_iteratorINS6_10device_ptrIiEEEEE9Policy600ESB_PNS0_8NullTypeESB_SF_j17IntegerComparatoriSE_EEvbT2_T3_T4_PT6_PT7_T5_PSJ_SJ_NS1_7vsmem_tE_param_4];
	bar.sync 	0;
	ld.volatile.shared.u32 	%r494, [_ZZN3cub18CUB_300001_SM_10006detail10merge_sort26DeviceMergeSortMergeKernelINS2_10policy_hubIN6thrust24THRUST_300001_SM_1000_NS6detail15normal_iteratorINS6_10device_ptrIiEEEEE9Policy600ESB_PNS0_8NullTypeESB_SF_j17IntegerComparatoriSE_EEvbT2_T3_T4_PT6_PT7_T5_PSJ_SJ_NS1_7vsmem_tEE19static_temp_storage+17408];
	and.b32  	%r753, %r2, 31;
	and.b32  	%r754, %r2, 992;
	mul.lo.s32 	%r755, %r754, 17;
	or.b32  	%r495, %r755, %r753;
	setp.ge.s32 	%p110, %r495, %r494;
	cvt.u64.u32 	%rd162, %r495;
	cvt.u64.u32 	%rd163, %r475;
	add.s64 	%rd164, %rd162, %rd163;
	cvta.to.global.u64 	%rd165, %rd332;
	shl.b64 	%rd166, %rd164, 2;
	add.s64 	%rd10, %rd165, %rd166;
	@%p110 bra 	$L__BB3_265;
	st.global.u32 	[%rd10], %r477;
$L__BB3_265:
	add.s32 	%r756, %r495, 32;
	setp.ge.s32 	%p111, %r756, %r494;
	@%p111 bra 	$L__BB3_267;
	st.global.u32 	[%rd10+128], %r478;
$L__BB3_267:
	add.s32 	%r757, %r495, 64;
	setp.ge.s32 	%p112, %r757, %r494;
	@%p112 bra 	$L__BB3_269;
	st.global.u32 	[%rd10+256], %r479;
$L__BB3_269:
	add.s32 	%r758, %r495, 96;
	setp.ge.s32 	%p113, %r758, %r494;
	@%p113 bra 	$L__BB3_271;
	st.global.u32 	[%rd10+384], %r480;
$L__BB3_271:
	add.s32 	%r759, %r495, 128;
	setp.ge.s32 	%p114, %r759, %r494;
	@%p114 bra 	$L__BB3_273;
	st.global.u32 	[%rd10+512], %r481;
$L__BB3_273:
	add.s32 	%r760, %r495, 160;
	setp.ge.s32 	%p115, %r760, %r494;
	@%p115 bra 	$L__BB3_275;
	st.global.u32 	[%rd10+640], %r482;
$L__BB3_275:
	add.s32 	%r761, %r495, 192;
	setp.ge.s32 	%p116, %r761, %r494;
	@%p116 bra 	$L__BB3_277;
	st.global.u32 	[%rd10+768], %r483;
$L__BB3_277:
	add.s32 	%r762, %r495, 224;
	setp.ge.s32 	%p117, %r762, %r494;
	@%p117 bra 	$L__BB3_279;
	st.global.u32 	[%rd10+896], %r484;
$L__BB3_279:
	add.s32 	%r763, %r495, 256;
	setp.ge.s32 	%p118, %r763, %r494;
	@%p118 bra 	$L__BB3_281;
	st.global.u32 	[%rd10+1024], %r485;
$L__BB3_281:
	add.s32 	%r764, %r495, 288;
	setp.ge.s32 	%p119, %r764, %r494;
	@%p119 bra 	$L__BB3_283;
	st.global.u32 	[%rd10+1152], %r486;
$L__BB3_283:
	add.s32 	%r765, %r495, 320;
	setp.ge.s32 	%p120, %r765, %r494;
	@%p120 bra 	$L__BB3_285;
	st.global.u32 	[%rd10+1280], %r487;
$L__BB3_285:
	add.s32 	%r766, %r495, 352;
	setp.ge.s32 	%p121, %r766, %r494;
	@%p121 bra 	$L__BB3_287;
	st.global.u32 	[%rd10+1408], %r488;
$L__BB3_287:
	add.s32 	%r767, %r495, 384;
	setp.ge.s32 	%p122, %r767, %r494;
	@%p122 bra 	$L__BB3_289;
	st.global.u32 	[%rd10+1536], %r489;
$L__BB3_289:
	add.s32 	%r768, %r495, 416;
	setp.ge.s32 	%p123, %r768, %r494;
	@%p123 bra 	$L__BB3_291;
	st.global.u32 	[%rd10+1664], %r490;
$L__BB3_291:
	add.s32 	%r769, %r495, 448;
	setp.ge.s32 	%p124, %r769, %r494;
	@%p124 bra 	$L__BB3_293;
	st.global.u32 	[%rd10+1792], %r491;
$L__BB3_293:
	add.s32 	%r770, %r495, 480;
	setp.ge.s32 	%p125, %r770, %r494;
	@%p125 bra 	$L__BB3_295;
	st.global.u32 	[%rd10+1920], %r492;
$L__BB3_295:
	add.s32 	%r771, %r495, 512;
	setp.ge.s32 	%p126, %r771, %r494;
	@%p126 bra 	$L__BB3_333;
	st.global.u32 	[%rd10+2048], %r493;
	bra.uni 	$L__BB3_333;
$L__BB3_297:
	// begin inline asm
	mov.u32 %r772, %laneid;
	// end inline asm
	shr.u32 	%r773, %r2, 5;
	mul.lo.s32 	%r774, %r773, 544;
	mad.lo.s32 	%r775, %r772, 17, %r774;
	shl.b32 	%r776, %r775, 2;
	add.s32 	%r778, %r605, %r776;
	st.shared.u32 	[%r778], %r363;
	st.shared.u32 	[%r778+4], %r370;
	st.shared.u32 	[%r778+8], %r377;
	st.shared.u32 	[%r778+12], %r384;
	st.shared.u32 	[%r778+16], %r391;
	st.shared.u32 	[%r778+20], %r398;
	st.shared.u32 	[%r778+24], %r405;
	st.shared.u32 	[%r778+28], %r412;
	st.shared.u32 	[%r778+32], %r419;
	st.shared.u32 	[%r778+36], %r426;
	st.shared.u32 	[%r778+40], %r433;
	st.shared.u32 	[%r778+44], %r440;
	st.shared.u32 	[%r778+48], %r447;
	st.shared.u32 	[%r778+52], %r454;
	st.shared.u32 	[%r778+56], %r461;
	st.shared.u32 	[%r778+60], %r468;
	st.shared.u32 	[%r778+64], %r476;
	bar.warp.sync 	-1;
	shl.b32 	%r779, %r772, 4;
	sub.s32 	%r780, %r775, %r779;
	shl.b32 	%r781, %r780, 2;
	add.s32 	%r782, %r605, %r781;
	ld.shared.u32 	%r496, [%r782];
	ld.shared.u32 	%r497, [%r782+128];
	ld.shared.u32 	%r498, [%r782+256];
	ld.shared.u32 	%r499, [%r782+384];
	ld.shared.u32 	%r500, [%r782+512];
	ld.shared.u32 	%r501, [%r782+640];
	ld.shared.u32 	%r502, [%r782+768];
	ld.shared.u32 	%r503, [%r782+896];
	ld.shared.u32 	%r504, [%r782+1024];
	ld.shared.u32 	%r505, [%r782+1152];
	ld.shared.u32 	%r506, [%r782+1280];
	ld.shared.u32 	%r507, [%r782+1408];
	ld.shared.u32 	%r508, [%r782+1536];
	ld.shared.u32 	%r509, [%r782+1664];
	ld.shared.u32 	%r510, [%r782+1792];
	ld.shared.u32 	%r511, [%r782+1920];
	ld.shared.u32 	%r512, [%r782+2048];
	setp.ne.s32 	%p127, %r2, 0;
	@%p127 bra 	$L__BB3_299;
	st.volatile.shared.u32 	[_ZZN3cub18CUB_300001_SM_10006detail10merge_sort26DeviceMergeSortMergeKernelINS2_10policy_hubIN6thrust24THRUST_300001_SM_1000_NS6detail15normal_iteratorINS6_10device_ptrIiEEEEE9Policy600ESB_PNS0_8NullTypeESB_SF_j17IntegerComparatoriSE_EEvbT2_T3_T4_PT6_PT7_T5_PSJ_SJ_NS1_7vsmem_tEE19static_temp_storage+17408], %r352;
$L__BB3_299:
	bar.sync 	0;
	ld.volatile.shared.u32 	%r513, [_ZZN3cub18CUB_300001_SM_10006detail10merge_sort26DeviceMergeSortMergeKernelINS2_10policy_hubIN6thrust24THRUST_300001_SM_1000_NS6detail15normal_iteratorINS6_10device_ptrIiEEEEE9Policy600ESB_PNS0_8NullTypeESB_SF_j17IntegerComparatoriSE_EEvbT2_T3_T4_PT6_PT7_T5_PSJ_SJ_NS1_7vsmem_tEE19static_temp_storage+17408];
	and.b32  	%r783, %r2, 31;
	and.b32  	%r784, %r2, 992;
	mul.lo.s32 	%r785, %r784, 17;
	cvt.u64.u32 	%rd167, %r785;
	or.b32  	%r514, %r785, %r783;
	add.s32 	%r786, %r783, %r475;
	cvt.u64.u32 	%rd168, %r786;
	add.s64 	%rd169, %rd168, %rd167;
	setp.ge.s32 	%p128, %r514, %r513;
	shl.b64 	%rd170, %rd169, 2;
	add.s64 	%rd11, %rd3, %rd170;
	@%p128 bra 	$L__BB3_301;
	st.global.u32 	[%rd11], %r496;
$L__BB3_301:
	add.s32 	%r787, %r514, 32;
	setp.ge.s32 	%p129, %r787, %r513;
	@%p129 bra 	$L__BB3_303;
	st.global.u32 	[%rd11+128], %r497;
$L__BB3_303:
	add.s32 	%r788, %r514, 64;
	setp.ge.s32 	%p130, %r788, %r513;
	@%p130 bra 	$L__BB3_305;
	st.global.u32 	[%rd11+256], %r498;
$L__BB3_305:
	add.s32 	%r789, %r514, 96;
	setp.ge.s32 	%p131, %r789, %r513;
	@%p131 bra 	$L__BB3_307;
	st.global.u32 	[%rd11+384], %r499;
$L__BB3_307:
	add.s32 	%r790, %r514, 128;
	setp.ge.s32 	%p132, %r790, %r513;
	@%p132 bra 	$L__BB3_309;
	st.global.u32 	[%rd11+512], %r500;
$L__BB3_309:
	add.s32 	%r791, %r514, 160;
	setp.ge.s32 	%p133, %r791, %r513;
	@%p133 bra 	$L__BB3_311;
	st.global.u32 	[%rd11+640], %r501;
$L__BB3_311:
	add.s32 	%r792, %r514, 192;
	setp.ge.s32 	%p134, %r792, %r513;
	@%p134 bra 	$L__BB3_313;
	st.global.u32 	[%rd11+768], %r502;
$L__BB3_313:
	add.s32 	%r793, %r514, 224;
	setp.ge.s32 	%p135, %r793, %r513;
	@%p135 bra 	$L__BB3_315;
	st.global.u32 	[%rd11+896], %r503;
$L__BB3_315:
	add.s32 	%r794, %r514, 256;
	setp.ge.s32 	%p136, %r794, %r513;
	@%p136 bra 	$L__BB3_317;
	st.global.u32 	[%rd11+1024], %r504;
$L__BB3_317:
	add.s32 	%r795, %r514, 288;
	setp.ge.s32 	%p137, %r795, %r513;
	@%p137 bra 	$L__BB3_319;
	st.global.u32 	[%rd11+1152], %r505;
$L__BB3_319:
	add.s32 	%r796, %r514, 320;
	setp.ge.s32 	%p138, %r796, %r513;
	@%p138 bra 	$L__BB3_321;
	st.global.u32 	[%rd11+1280], %r506;
$L__BB3_321:
	add.s32 	%r797, %r514, 352;
	setp.ge.s32 	%p139, %r797, %r513;
	@%p139 bra 	$L__BB3_323;
	st.global.u32 	[%rd11+1408], %r507;
$L__BB3_323:
	add.s32 	%r798, %r514, 384;
	setp.ge.s32 	%p140, %r798, %r513;
	@%p140 bra 	$L__BB3_325;
	st.global.u32 	[%rd11+1536], %r508;
$L__BB3_325:
	add.s32 	%r799, %r514, 416;
	setp.ge.s32 	%p141, %r799, %r513;
	@%p141 bra 	$L__BB3_327;
	st.global.u32 	[%rd11+1664], %r509;
$L__BB3_327:
	add.s32 	%r800, %r514, 448;
	setp.ge.s32 	%p142, %r800, %r513;
	@%p142 bra 	$L__BB3_329;
	st.global.u32 	[%rd11+1792], %r510;
$L__BB3_329:
	add.s32 	%r801, %r514, 480;
	setp.ge.s32 	%p143, %r801, %r513;
	@%p143 bra 	$L__BB3_331;
	st.global.u32 	[%rd11+1920], %r511;
$L__BB3_331:
	add.s32 	%r802, %r514, 512;
	setp.ge.s32 	%p144, %r802, %r513;
	@%p144 bra 	$L__BB3_333;
	st.global.u32 	[%rd11+2048], %r512;
$L__BB3_333:
	ret;

}
	// .globl	_ZN3cub18CUB_300001_SM_10006detail10merge_sort30DeviceMergeSortBlockSortKernelINS2_10policy_hubIN6thrust24THRUST_300001_SM_1000_NS6detail15normal_iteratorINS6_10device_ptrIiEEEEE9Policy600ESB_PNS0_8NullTypeESB_SF_m17IntegerComparatoriSE_EEvbT0_T1_T2_T3_T4_PT6_PT7_T5_NS1_7vsmem_tE
.visible .entry _ZN3cub18CUB_300001_SM_10006detail10merge_sort30DeviceMergeSortBlockSortKernelINS2_10policy_hubIN6thrust24THRUST_300001_SM_1000_NS6detail15normal_iteratorINS6_10device_ptrIiEEEEE9Policy600ESB_PNS0_8NullTypeESB_SF_m17IntegerComparatoriSE_EEvbT0_T1_T2_T3_T4_PT6_PT7_T5_NS1_7vsmem_tE(
	.param .u8 _ZN3cub18CUB_300001_SM_10006detail10merge_sort30DeviceMergeSortBlockSortKernelINS2_10policy_hubIN6thrust24THRUST_300001_SM_1000_NS6detail15normal_iteratorINS6_10device_ptrIiEEEEE9Policy600ESB_PNS0_8NullTypeESB_SF_m17IntegerComparatoriSE_EEvbT0_T1_T2_T3_T4_PT6_PT7_T5_NS1_7vsmem_tE_param_0,
	.param .align 8 .b8 _ZN3cub18CUB_300001_SM_10006detail10merge_sort30DeviceMergeSortBlockSortKernelINS2_10policy_hubIN6thrust24THRUST_300001_SM_1000_NS6detail15normal_iteratorINS6_10device_ptrIiEEEEE9Policy600ESB_PNS0_8NullTypeESB_SF_m17IntegerComparatoriSE_EEvbT0_T1_T2_T3_T4_PT6_PT7_T5_NS1_7vsmem_tE_param_1[8],
	.param .u64 .ptr .align 1 _ZN3cub18CUB_300001_SM_10006detail10merge_sort30DeviceMergeSortBlockSortKernelINS2_10policy_hubIN6thrust24THRUST_300001_SM_1000_NS6detail15normal_iteratorINS6_10device_ptrIiEEEEE9Policy600ESB_PNS0_8NullTypeESB_SF_m17IntegerComparatoriSE_EEvbT0_T1_T2_T3_T4_PT6_PT7_T5_NS1_7vsmem_tE_param_2,
	.param .align 8 .b8 _ZN3cub18CUB_300001_SM_10006detail10merge_sort30DeviceMergeSortBlockSortKernelINS2_10policy_hubIN6thrust24THRUST_300001_SM_1000_NS6detail15normal_iteratorINS6_10device_ptrIiEEEEE9Policy600ESB_PNS0_8NullTypeESB_SF_m17IntegerComparatoriSE_EEvbT0_T1_T2_T3_T4_PT6_PT7_T5_NS1_7vsmem_tE_param_3[8],
	.param .u64 .ptr .align 1 _ZN3cub18CUB_300001_SM_10006detail10merge_sort30DeviceMergeSortBlockSortKernelINS2_10policy_hubIN6thrust24THRUST_300001_SM_1000_NS6detail15normal_iteratorINS6_10device_ptrIiEEEEE9Policy600ESB_PNS0_8NullTypeESB_SF_m17IntegerComparatoriSE_EEvbT0_T1_T2_T3_T4_PT6_PT7_T5_NS1_7vsmem_tE_param_4,
	.param .u64 _ZN3cub18CUB_300001_SM_10006detail10merge_sort30DeviceMergeSortBlockSortKernelINS2_10policy_hubIN6thrust24THRUST_300001_SM_1000_NS6detail15normal_iteratorINS6_10device_ptrIiEEEEE9Policy600ESB_PNS0_8NullTypeESB_SF_m17IntegerComparatoriSE_EEvbT0_T1_T2_T3_T4_PT6_PT7_T5_NS1_7vsmem_tE_param_5,
	.param .u64 .ptr .align 1 _ZN3cub18CUB_300001_SM_10006detail10merge_sort30DeviceMergeSortBlockSortKernelINS2_10policy_hubIN6thrust24THRUST_300001_SM_1000_NS6detail15normal_iteratorINS6_10device_ptrIiEEEEE9Policy600ESB_PNS0_8NullTypeESB_SF_m17IntegerComparatoriSE_EEvbT0_T1_T2_T3_T4_PT6_PT7_T5_NS1_7vsmem_tE_param_6,
	.param .u64 .ptr .align 1 _ZN3cub18CUB_300001_SM_10006detail10merge_sort30DeviceMergeSortBlockSortKernelINS2_10policy_hubIN6thrust24THRUST_300001_SM_1000_NS6detail15normal_iteratorINS6_10device_ptrIiEEEEE9Policy600ESB_PNS0_8NullTypeESB_SF_m17IntegerComparatoriSE_EEvbT0_T1_T2_T3_T4_PT6_PT7_T5_NS1_7vsmem_tE_param_7,
	.param .align 1 .b8 _ZN3cub18CUB_300001_SM_10006detail10merge_sort30DeviceMergeSortBlockSortKernelINS2_10policy_hubIN6thrust24THRUST_300001_SM_1000_NS6detail15normal_iteratorINS6_10device_ptrIiEEEEE9Policy600ESB_PNS0_8NullTypeESB_SF_m17IntegerComparatoriSE_EEvbT0_T1_T2_T3_T4_PT6_PT7_T5_NS1_7vsmem_tE_param_8[1],
	.param .align 8 .b8 _ZN3cub18CUB_300001_SM_10006detail10merge_sort30DeviceMergeSortBlockSortKernelINS2_10policy_hubIN6thrust24THRUST_300001_SM_1000_NS6detail15normal_iteratorINS6_10device_ptrIiEEEEE9Policy600ESB_PNS0_8NullTypeESB_SF_m17IntegerComparatoriSE_EEvbT0_T1_T2_T3_T4_PT6_PT7_T5_NS1_7vsmem_tE_param_9[8]
)
.maxntid 256
{
	.reg .pred 	%p<109>;
	.reg .b16 	%rs<3>;
	.reg .b32 	%r<553>;
	.reg .b64 	%rd<33>;
	// demoted variable
	.shared .align 16 .b8 _ZZN3cub18CUB_300001_SM_10006detail10merge_sort30DeviceMergeSortBlockSortKernelINS2_10policy_hubIN6thrust24THRUST_300001_SM_1000_NS6detail15normal_iteratorINS6_10device_ptrIiEEEEE9Policy600ESB_PNS0_8NullTypeESB_SF_m17IntegerComparatoriSE_EEvbT0_T1_T2_T3_T4_PT6_PT7_T5_NS1_7vsmem_tEE19static_temp_storage[17424];
	ld.param.u64 	%rd2, [_ZN3cub18CUB_300001_SM_10006detail10merge_sort30DeviceMergeSortBlockSortKernelINS2_10policy_hubIN6thrust24THRUST_300001_SM_1000_NS6detail15normal_iteratorINS6_10device_ptrIiEEEEE9Policy600ESB_PNS0_8NullTypeESB_SF_m17IntegerComparatoriSE_EEvbT0_T1_T2_T3_T4_PT6_PT7_T5_NS1_7vsmem_tE_param_3];
	ld.param.u64 	%rd9, [_ZN3cub18CUB_300001_SM_10006detail10merge_sort30DeviceMergeSortBlockSortKernelINS2_10policy_hubIN6thrust24THRUST_300001_SM_1000_NS6detail15normal_iteratorINS6_10device_ptrIiEEEEE9Policy600ESB_PNS0_8NullTypeESB_SF_m17IntegerComparatoriSE_EEvbT0_T1_T2_T3_T4_PT6_PT7_T5_NS1_7vsmem_tE_param_1];
	ld.param.u64 	%rd7, [_ZN3cub18CUB_300001_SM_10006detail10merge_sort30DeviceMergeSortBlockSortKernelINS2_10policy_hubIN6thrust24THRUST_300001_SM_1000_NS6detail15normal_iteratorINS6_10device_ptrIiEEEEE9Policy600ESB_PNS0_8NullTypeESB_SF_m17IntegerComparatoriSE_EEvbT0_T1_T2_T3_T4_PT6_PT7_T5_NS1_7vsmem_tE_param_5];
	cvta.to.global.u64 	%rd1, %rd9;
	mov.u32 	%r256, %ctaid.x;
	cvt.u64.u32 	%rd10, %r256;
	mov.u32 	%r257, %nctaid.x;
	cvt.u64.u32 	%rd11, %r257;
	mul.wide.u32 	%rd3, %r256, 4352;
	add.s64 	%rd12, %rd11, -1;
	setp.le.u64 	%p1, %rd12, %rd10;
	@%p1 bra 	$L__BB4_2;
	// begin inline asm
	griddepcontrol.wait;
	// end inline asm
	mov.u32 	%r457, %tid.x;
	and.b32  	%r458, %r457, 31;
	and.b32  	%r459, %r457, 992;
	mul.lo.s32 	%r460, %r459, 17;
	or.b32  	%r461, %r460, %r458;
	cvt.u64.u32 	%rd28, %r461;
	add.s64 	%rd29, %rd3, %rd28;
	shl.b64 	%rd30, %rd29, 2;
	add.s64 	%rd31, %rd1, %rd30;
	ld.global.u32 	%r462, [%rd31];
	ld.global.u32 	%r463, [%rd31+128];
	ld.global.u32 	%r464, [%rd31+256];
	ld.global.u32 	%r465, [%rd31+384];
	ld.global.u32 	%r466, [%rd31+512];
	ld.global.u32 	%r467, [%rd31+640];
	ld.global.u32 	%r468, [%rd31+768];
	ld.global.u32 	%r469, [%rd31+896];
	ld.global.u32 	%r470, [%rd31+1024];
	ld.global.u32 	%r471, [%rd31+1152];
	ld.global.u32 	%r472, [%rd31+1280];
	ld.global.u32 	%r473, [%rd31+1408];
	ld.global.u32 	%r474, [%rd31+1536];
	ld.global.u32 	%r475, [%rd31+1664];
	ld.global.u32 	%r476, [%rd31+1792];
	ld.global.u32 	%r477, [%rd31+1920];
	ld.global.u32 	%r478, [%rd31+2048];
	// begin inline asm
	mov.u32 %r456, %laneid;
	// end inline asm
	shr.u32 	%r479, %r457, 5;
	mad.lo.s32 	%r480, %r479, 544, %r456;
	shl.b32 	%r481, %r480, 2;
	mov.u32 	%r482, _ZZN3cub18CUB_300001_SM_10006detail10merge_sort30DeviceMergeSortBlockSortKernelINS2_10policy_hubIN6thrust24THRUST_300001_SM_1000_NS6detail15normal_iteratorINS6_10device_ptrIiEEEEE9Policy600ESB_PNS0_8NullTypeESB_SF_m17IntegerComparatoriSE_EEvbT0_T1_T2_T3_T4_PT6_PT7_T5_NS1_7vsmem_tEE19static_temp_storage;
	add.s32 	%r483, %r482, %r481;
	st.shared.u32 	[%r483], %r462;
	st.shared.u32 	[%r483+128], %r463;
	st.shared.u32 	[%r483+256], %r464;
	st.shared.u32 	[%r483+384], %r465;
	st.shared.u32 	[%r483+512], %r466;
	st.shared.u32 	[%r483+640], %r467;
	st.shared.u32 	[%r483+768], %r468;
	st.shared.u32 	[%r483+896], %r469;
	st.shared.u32 	[%r483+1024], %r470;
	st.shared.u32 	[%r483+1152], %r471;
	st.shared.u32 	[%r483+1280], %r472;
	st.shared.u32 	[%r483+1408], %r473;
	st.shared.u32 	[%r483+1536], %r474;
	st.shared.u32 	[%r483+1664], %r475;
	st.shared.u32 	[%r483+1792], %r476;
	st.shared.u32 	[%r483+1920], %r477;
	st.shared.u32 	[%r483+2048], %r478;
	bar.warp.sync 	-1;
	bar.sync 	0;
	// begin inline asm
	griddepcontrol.launch_dependents;
	// end inline asm
$L__BB4_2:
	cvt.u32.u64 	%r258, %rd3;
	cvt.u32.u64 	%r259, %rd7;
	sub.s32 	%r260, %r259, %r258;
	min.s32 	%r1, %r260, 4352;
	// begin inline asm
	griddepcontrol.wait;
	// end inline asm
	shl.b64 	%rd13, %rd3, 2;
	add.s64 	%rd14, %rd1, %rd13;
	mov.u32 	%r2, %tid.x;
	ld.global.u32 	%r500, [%rd14];
	and.b32  	%r261, %r2, 31;
	and.b32  	%r262, %r2, 992;
	mul.lo.s32 	%r4, %r262, 17;
	or.b32  	%r5, %r4, %r261;
	setp.ge.s32 	%p2, %r5, %r1;
	shl.b32 	%r263, %r5, 2;
	cvt.u64.u32 	%rd15, %r263;
	add.s64 	%rd4, %rd14, %rd15;
	mov.u32 	%r484, %r500;
	@%p2 bra 	$L__BB4_4;
	ld.global.u32 	%r484, [%rd4];
$L__BB4_4:
	add.s32 	%r8, %r5, 32;
	setp.ge.s32 	%p3, %r8, %r1;
	mov.u32 	%r485, %r500;
	@%p3 bra 	$L__BB4_6;
	ld.global.u32 	%r485, [%rd4+128];
$L__BB4_6:
	add.s32 	%r11, %r5, 64;
	setp.ge.s32 	%p4, %r11, %r1;
	mov.u32 	%r486, %r500;
	@%p4 bra 	$L__BB4_8;
	ld.global.u32 	%r486, [%rd4+256];
$L__BB4_8:
	add.s32 	%r14, %r5, 96;
	setp.ge.s32 	%p5, %r14, %r1;
	mov.u32 	%r487, %r500;
	@%p5 bra 	$L__BB4_10;
	ld.global.u32 	%r487, [%rd4+384];
$L__BB4_10:
	add.s32 	%r17, %r5, 128;
	setp.ge.s32 	%p6, %r17, %r1;
	mov.u32 	%r488, %r500;
	@%p6 bra 	$L__BB4_12;
	ld.global.u32 	%r488, [%rd4+512];
$L__BB4_12:
	add.s32 	%r20, %r5, 160;
	setp.ge.s32 	%p7, %r20, %r1;
	mov.u32 	%r489, %r500;
	@%p7 bra 	$L__BB4_14;
	ld.global.u32 	%r489, [%rd4+640];
$L__BB4_14:
	add.s32 	%r23, %r5, 192;
	setp.ge.s32 	%p8, %r23, %r1;
	mov.u32 	%r490, %r500;
	@%p8 bra 	$L__BB4_16;
	ld.global.u32 	%r490, [%rd4+768];
$L__BB4_16:
	add.s32 	%r26, %r5, 224;
	setp.ge.s32 	%p9, %r26, %r1;
	mov.u32 	%r491, %r500;
	@%p9 bra 	$L__BB4_18;
	ld.global.u32 	%r491, [%rd4+896];
$L__BB4_18:
	add.s32 	%r29, %r5, 256;
	setp.ge.s32 	%p10, %r29, %r1;
	mov.u32 	%r492, %r500;
	@%p10 bra 	$L__BB4_20;
	ld.global.u32 	%r492, [%rd4+1024];
$L__BB4_20:
	add.s32 	%r32, %r5, 288;
	setp.ge.s32 	%p11, %r32, %r1;
	mov.u32 	%r493, %r500;
	@%p11 bra 	$L__BB4_22;
	ld.global.u32 	%r493, [%rd4+1152];
$L__BB4_22:
	add.s32 	%r35, %r5, 320;
	setp.ge.s32 	%p12, %r35, %r1;
	mov.u32 	%r494, %r500;
	@%p12 bra 	$L__BB4_24;
	ld.global.u32 	%r494, [%rd4+1280];
$L__BB4_24:
	add.s32 	%r38, %r5, 352;
	setp.ge.s32 	%p13, %r38, %r1;
	mov.u32 	%r495, %r500;
	@%p13 bra 	$L__BB4_26;
	ld.global.u32 	%r495, [%rd4+1408];
$L__BB4_26:
	add.s32 	%r41, %r5, 384;
	setp.ge.s32 	%p14, %r41, %r1;
	mov.u32 	%r496, %r500;
	@%p14 bra 	$L__BB4_28;
	ld.global.u32 	%r496, [%rd4+1536];
$L__BB4_28:
	add.s32 	%r44, %r5, 416;
	setp.ge.s32 	%p15, %r44, %r1;
	mov.u32 	%r497, %r500;
	@%p15 bra 	$L__BB4_30;
	ld.global.u32 	%r497, [%rd4+1664];
$L__BB4_30:
	add.s32 	%r47, %r5, 448;
	setp.ge.s32 	%p16, %r47, %r1;
	mov.u32 	%r498, %r500;
	@%p16 bra 	$L__BB4_32;
	ld.global.u32 	%r498, [%rd4+1792];
$L__BB4_32:
	add.s32 	%r50, %r5, 480;
	setp.ge.s32 	%p17, %r50, %r1;
	mov.u32 	%r499, %r500;
	@%p17 bra 	$L__BB4_34;
	ld.global.u32 	%r499, [%rd4+1920];
$L__BB4_34:
	add.s32 	%r53, %r5, 512;
	setp.ge.s32 	%p18, %r53, %r1;
	@%p18 bra 	$L__BB4_36;
	ld.global.u32 	%r500, [%rd4+2048];
$L__BB4_36:
	// begin inline asm
	mov.u32 %r264, %laneid;
	// end inline asm
	shr.u32 	%r266, %r2, 5;
	mad.lo.s32 	%r267, %r266, 544, %r264;
	shl.b32 	%r268, %r267, 2;
	mov.u32 	%r269, _ZZN3cub18CUB_300001_SM_10006detail10merge_sort30DeviceMergeSortBlockSortKernelINS2_10policy_hubIN6thrust24THRUST_300001_SM_1000_NS6detail15normal_iteratorINS6_10device_ptrIiEEEEE9Policy600ESB_PNS0_8NullTypeESB_SF_m17IntegerComparatoriSE_EEvbT0_T1_T2_T3_T4_PT6_PT7_T5_NS1_7vsmem_tEE19static_temp_storage;
	add.s32 	%r56, %r269, %r268;
	st.shared.u32 	[%r56], %r484;
	st.shared.u32 	[%r56+128], %r485;
	st.shared.u32 	[%r56+256], %r486;
	st.shared.u32 	[%r56+384], %r487;
	st.shared.u32 	[%r56+512], %r488;
	st.shared.u32 	[%r56+640], %r489;
	st.shared.u32 	[%r56+768], %r490;
	st.shared.u32 	[%r56+896], %r491;
	st.shared.u32 	[%r56+1024], %r492;
	st.shared.u32 	[%r56+1152], %r493;
	st.shared.u32 	[%r56+1280], %r494;
	st.shared.u32 	[%r56+1408], %r495;
	st.shared.u32 	[%r56+1536], %r496;
	st.shared.u32 	[%r56+1664], %r497;
	st.shared.u32 	[%r56+1792], %r498;
	st.shared.u32 	[%r56+1920], %r499;
	st.shared.u32 	[%r56+2048], %r500;
	bar.warp.sync 	-1;
	shl.b32 	%r270, %r264, 6;
	add.s32 	%r57, %r56, %r270;
	ld.shared.u32 	%r501, [%r57];
	ld.shared.u32 	%r271, [%r57+4];
	ld.shared.u32 	%r272, [%r57+8];
	ld.shared.u32 	%r273, [%r57+12];
	ld.shared.u32 	%r274, [%r57+16];
	ld.shared.u32 	%r275, [%r57+20];
	ld.shared.u32 	%r276, [%r57+24];
	ld.shared.u32 	%r277, [%r57+28];
	ld.shared.u32 	%r278, [%r57+32];
	ld.shared.u32 	%r279, [%r57+36];
	ld.shared.u32 	%r280, [%r57+40];
	ld.shared.u32 	%r281, [%r57+44];
	ld.shared.u32 	%r282, [%r57+48];
	ld.shared.u32 	%r283, [%r57+52];
	ld.shared.u32 	%r284, [%r57+56];
	ld.shared.u32 	%r285, [%r57+60];
	ld.shared.u32 	%r286, [%r57+64];
	bar.sync 	0;
	// begin inline asm
	griddepcontrol.launch_dependents;
	// end inline asm
	mul.lo.s32 	%r287, %r2, 17;
	add.s32 	%r288, %r287, 1;
	setp.lt.u32 	%p19, %r288, %r1;
	selp.b32 	%r502, %r271, %r501, %p19;
	add.s32 	%r289, %r287, 2;
	setp.lt.u32 	%p20, %r289, %r1;
	selp.b32 	%r503, %r272, %r501, %p20;
	add.s32 	%r290, %r287, 3;
	setp.lt.u32 	%p21, %r290, %r1;
	selp.b32 	%r504, %r273, %r501, %p21;
	add.s32 	%r291, %r287, 4;
	setp.lt.u32 	%p22, %r291, %r1;
	selp.b32 	%r505, %r274, %r501, %p22;
	add.s32 	%r292, %r287, 5;
	setp.lt.u32 	%p23, %r292, %r1;
	selp.b32 	%r506, %r275, %r501, %p23;
	add.s32 	%r293, %r287, 6;
	setp.lt.u32 	%p24, %r293, %r1;
	selp.b32 	%r507, %r276, %r501, %p24;
	add.s32 	%r294, %r287, 7;
	setp.lt.u32 	%p25, %r294, %r1;
	selp.b32 	%r508, %r277, %r501, %p25;
	add.s32 	%r295, %r287, 8;
	setp.lt.u32 	%p26, %r295, %r1;
	selp.b32 	%r509, %r278, %r501, %p26;
	add.s32 	%r296, %r287, 9;
	setp.lt.u32 	%p27, %r296, %r1;
	selp.b32 	%r510, %r279, %r501, %p27;
	add.s32 	%r297, %r287, 10;
	setp.lt.u32 	%p28, %r297, %r1;
	selp.b32 	%r511, %r280, %r501, %p28;
	add.s32 	%r298, %r287, 11;
	setp.lt.u32 	%p29, %r298, %r1;
	selp.b32 	%r512, %r281, %r501, %p29;
	add.s32 	%r299, %r287, 12;
	setp.lt.u32 	%p30, %r299, %r1;
	selp.b32 	%r513, %r282, %r501, %p30;
	add.s32 	%r300, %r287, 13;
	setp.lt.u32 	%p31, %r300, %r1;
	selp.b32 	%r514, %r283, %r501, %p31;
	add.s32 	%r301, %r287, 14;
	setp.lt.u32 	%p32, %r301, %r1;
	selp.b32 	%r515, %r284, %r501, %p32;
	add.s32 	%r302, %r287, 15;
	setp.lt.u32 	%p33, %r302, %r1;
	selp.b32 	%r516, %r285, %r501, %p33;
	add.s32 	%r303, %r287, 16;
	setp.lt.u32 	%p34, %r303, %r1;
	selp.b32 	%r517, %r286, %r501, %p34;
	mov.b32 	%r518, 2;
$L__BB4_37:
	bar.sync 	0;
	add.s32 	%r304, %r518, -1;
	shr.u32 	%r305, %r518, 1;
	mov.u32 	%r306, _ZZN3cub18CUB_300001_SM_10006detail10merge_sort30DeviceMergeSortBlockSortKernelINS2_10policy_hubIN6thrust24THRUST_300001_SM_1000_NS6detail15normal_iteratorINS6_10device_ptrIiEEEEE9Policy600ESB_PNS0_8NullTypeESB_SF_m17IntegerComparatoriSE_EEvbT0_T1_T2_T3_T4_PT6_PT7_T5_NS1_7vsmem_tEE19static_temp_storage;
	mad.lo.s32 	%r307, %r2, 68, %r306;
	st.shared.u32 	[%r307], %r501;
	st.shared.u32 	[%r307+4], %r502;
	st.shared.u32 	[%r307+8], %r503;
	st.shared.u32 	[%r307+12], %r504;
	st.shared.u32 	[%r307+16], %r505;
	st.shared.u32 	[%r307+20], %r506;
	st.shared.u32 	[%r307+24], %r507;
	st.shared.u32 	[%r307+28], %r508;
	st.shared.u32 	[%r307+32], %r509;
	st.shared.u32 	[%r307+36], %r510;
	st.shared.u32 	[%r307+40], %r511;
	st.shared.u32 	[%r307+44], %r512;
	st.shared.u32 	[%r307+48], %r513;
	st.shared.u32 	[%r307+52], %r514;
	st.shared.u32 	[%r307+56], %r515;
	st.shared.u32 	[%r307+60], %r516;
	st.shared.u32 	[%r307+64], %r517;
	bar.sync 	0;
	neg.s32 	%r308, %r518;
	and.b32  	%r309, %r2, %r308;
	mul.lo.s32 	%r310, %r309, 17;
	mul.lo.s32 	%r311, %r305, 17;
	and.b32  	%r312, %r304, %r2;
	mul.lo.s32 	%r313, %r312, 17;
	min.s32 	%r93, %r313, %r1;
	min.s32 	%r94, %r310, %r1;
	add.s32 	%r314, %r94, %r311;
	min.s32 	%r95, %r314, %r1;
	add.s32 	%r315, %r95, %r311;
	min.s32 	%r96, %r315, %r1;
	sub.s32 	%r316, %r95, %r94;
	sub.s32 	%r317, %r96, %r95;
	setp.lt.s32 	%p35, %r93, %r317;
	sub.s32 	%r318, %r93, %r317;
	selp.b32 	%r520, 0, %r318, %p35;
	min.s32 	%r98, %r316, %r93;
	setp.ge.s32 	%p36, %r520, %r98;
	@%p36 bra 	$L__BB4_39;
$L__BB4_38:
	sub.s32 	%r319, %r98, %r520;
	shr.u32 	%r320, %r319, 31;
	add.s32 	%r321, %r319, %r320;
	shr.s32 	%r322, %r321, 1;
	add.s32 	%r323, %r520, %r322;
	add.s32 	%r520, %r323, 1;
	setp.lt.s32 	%p37, %r520, %r98;
	@%p37 bra 	$L__BB4_38;
$L__BB4_39:
	add.s32 	%r324, %r520, %r94;
	add.s32 	%r325, %r95, %r93;
	sub.s32 	%r326, %r325, %r520;
	shl.b32 	%r327, %r324, 2;
	add.s32 	%r102, %r306, %r327;
	ld.shared.u32 	%r523, [%r102];
	shl.b32 	%r329, %r326, 2;
	add.s32 	%r104, %r306, %r329;
	ld.shared.u32 	%r522, [%r104];
	setp.ge.s32 	%p38, %r326, %r96;
	setp.lt.s32 	%p39, %r326, %r96;
	selp.b32 	%r501, %r522, %r523, %p39;
	selp.u32 	%r330, 1, 0, %p39;
	add.s32 	%r107, %r326, %r330;
	selp.u32 	%r331, 1, 0, %p38;
	add.s32 	%r108, %r324, %r331;
	@%p38 bra 	$L__BB4_41;
	ld.shared.u32 	%r522, [%r104+4];
	bra.uni 	$L__BB4_42;
$L__BB4_41:
	ld.shared.u32 	%r523, [%r102+4];
$L__BB4_42:
	setp.ge.s32 	%p40, %r107, %r96;
	setp.lt.s32 	%p41, %r107, %r96;
	selp.b32 	%r502, %r522, %r523, %p41;
	selp.u32 	%r332, 1, 0, %p41;
	add.s32 	%r114, %r107, %r332;
	selp.u32 	%r333, 1, 0, %p40;
	add.s32 	%r115, %r108, %r333;
	@%p41 bra 	$L__BB4_44;
	shl.b32 	%r334, %r115, 2;
	add.s32 	%r336, %r306, %r334;
	ld.shared.u32 	%r523, [%r336];
	bra.uni 	$L__BB4_45;
$L__BB4_44:
	shl.b32 	%r337, %r114, 2;
	add.s32 	%r339, %r306, %r337;
	ld.shared.u32 	%r522, [%r339];
$L__BB4_45:
	setp.ge.s32 	%p42, %r114, %r96;
	setp.lt.s32 	%p43, %r114, %r96;
	selp.b32 	%r503, %r522, %r523, %p43;
	selp.u32 	%r340, 1, 0, %p43;
	add.s32 	%r121, %r114, %r340;
	selp.u32 	%r341, 1, 0, %p42;
	add.s32 	%r122, %r115, %r341;
	@%p43 bra 	$L__BB4_47;
	shl.b32 	%r342, %r122, 2;
	add.s32 	%r344, %r306, %r342;
	ld.shared.u32 	%r523, [%r344];
	bra.uni 	$L__BB4_48;
$L__BB4_47:
	shl.b32 	%r345, %r121, 2;
	add.s32 	%r347, %r306, %r345;
	ld.shared.u32 	%r522, [%r347];
$L__BB4_48:
	setp.ge.s32 	%p44, %r121, %r96;
	setp.lt.s32 	%p45, %r121, %r96;
	selp.b32 	%r504, %r522, %r523, %p45;
	selp.u32 	%r348, 1, 0, %p45;
	add.s32 	%r128, %r121, %r348;
	selp.u32 	%r349, 1, 0, %p44;
	add.s32 	%r129, %r122, %r349;
	@%p45 bra 	$L__BB4_50;
	shl.b32 	%r350, %r129, 2;
	add.s32 	%r352, %r306, %r350;
	ld.shared.u32 	%r523, [%r352];
	bra.uni 	$L__BB4_51;
$L__BB4_50:
	shl.b32 	%r353, %r128, 2;
	add.s32 	%r355, %r306, %r353;
	ld.shared.u32 	%r522, [%r355];
$L__BB4_51:
	setp.ge.s32 	%p46, %r128, %r96;
	setp.lt.s32 	%p47, %r128, %r96;
	selp.b32 	%r505, %r522, %r523, %p47;
	selp.u32 	%r356, 1, 0, %p47;
	add.s32 	%r135, %r128, %r356;
	selp.u32 	%r357, 1, 0, %p46;
	add.s32 	%r136, %r129, %r357;
	@%p47 bra 	$L__BB4_53;
	shl.b32 	%r358, %r136, 2;
	add.s32 	%r360, %r306, %r358;
	ld.shared.u32 	%r523, [%r360];
	bra.uni 	$L__BB4_54;
$L__BB4_53:
	shl.b32 	%r361, %r135, 2;
	add.s32 	%r363, %r306, %r361;
	ld.shared.u32 	%r522, [%r363];
$L__BB4_54:
	setp.ge.s32 	%p48, %r135, %r96;
	setp.lt.s32 	%p49, %r135, %r96;
	selp.b32 	%r506, %r522, %r523, %p49;
	selp.u32 	%r364, 1, 0, %p49;
	add.s32 	%r142, %r135, %r364;
	selp.u32 	%r365, 1, 0, %p48;
	add.s32 	%r143, %r136, %r365;
	@%p49 bra 	$L__BB4_56;
	shl.b32 	%r366, %r143, 2;
	add.s32 	%r368, %r306, %r366;
	ld.shared.u32 	%r523, [%r368];
	bra.uni 	$L__BB4_57;
$L__BB4_56:
	shl.b32 	%r369, %r142, 2;
	add.s32 	%r371, %r306, %r369;
	ld.shared.u32 	%r522, [%r371];
$L__BB4_57:
	setp.ge.s32 	%p50, %r142, %r96;
	setp.lt.s32 	%p51, %r142, %r96;
	selp.b32 	%r507, %r522, %r523, %p51;
	selp.u32 	%r372, 1, 0, %p51;
	add.s32 	%r149, %r142, %r372;
	selp.u32 	%r373, 1, 0, %p50;
	add.s32 	%r150, %r143, %r373;
	@%p51 bra 	$L__BB4_59;
	shl.b32 	%r374, %r150, 2;
	add.s32 	%r376, %r306, %r374;
	ld.shared.u32 	%r523, [%r376];
	bra.uni 	$L__BB4_60;
$L__BB4_59:
	shl.b32 	%r377, %r149, 2;
	add.s32 	%r379, %r306, %r377;
	ld.shared.u32 	%r522, [%r379];
$L__BB4_60:
	setp.ge.s32 	%p52, %r149, %r96;
	setp.lt.s32 	%p53, %r149, %r96;
	selp.b32 	%r508, %r522, %r523, %p53;
	selp.u32 	%r380, 1, 0, %p53;
	add.s32 	%r156, %r149, %r380;
	selp.u32 	%r381, 1, 0, %p52;
	add.s32 	%r157, %r150, %r381;
	@%p53 bra 	$L__BB4_62;
	shl.b32 	%r382, %r157, 2;
	mov.u32 	%r383, _ZZN3cub18CUB_300001_SM_10006detail10merge_sort30DeviceMergeSortBlockSortKernelINS2_10policy_hubIN6thrust24THRUST_300001_SM_1000_NS6detail15normal_iteratorINS6_10device_ptrIiEEEEE9Policy600ESB_PNS0_8NullTypeESB_SF_m17IntegerComparatoriSE_EEvbT0_T1_T2_T3_T4_PT6_PT7_T5_NS1_7vsmem_tEE19static_temp_storage;
	add.s32 	%r384, %r383, %r382;
	ld.shared.u32 	%r523, [%r384];
	bra.uni 	$L__BB4_63;
$L__BB4_62:
	shl.b32 	%r385, %r156, 2;
	mov.u32 	%r386, _ZZN3cub18CUB_300001_SM_10006detail10merge_sort30DeviceMergeSortBlockSortKernelINS2_10policy_hubIN6thrust24THRUST_300001_SM_1000_NS6detail15normal_iteratorINS6_10device_ptrIiEEEEE9Policy600ESB_PNS0_8NullTypeESB_SF_m17IntegerComparatoriSE_EEvbT0_T1_T2_T3_T4_PT6_PT7_T5_NS1_7vsmem_tEE19static_temp_storage;
	add.s32 	%r387, %r386, %r385;
	ld.shared.u32 	%r522, [%r387];
$L__BB4_63:
	setp.ge.s32 	%p54, %r156, %r96;
	setp.lt.s32 	%p55, %r156, %r96;
	selp.b32 	%r509, %r522, %r523, %p55;
	selp.u32 	%r388, 1, 0, %p55;
	add.s32 	%r163, %r156, %r388;
	selp.u32 	%r389, 1, 0, %p54;
	add.s32 	%r164, %r157, %r389;
	@%p55 bra 	$L__BB4_65;
	shl.b32 	%r390, %r164, 2;
	mov.u32 	%r391, _ZZN3cub18CUB_300001_SM_10006detail10merge_sort30DeviceMergeSortBlockSortKernelINS2_10policy_hubIN6thrust24THRUST_300001_SM_1000_NS6detail15normal_iteratorINS6_10device_ptrIiEEEEE9Policy600ESB_PNS0_8NullTypeESB_SF_m17IntegerComparatoriSE_EEvbT0_T1_T2_T3_T4_PT6_PT7_T5_NS1_7vsmem_tEE19static_temp_storage;
	add.s32 	%r392, %r391, %r390;
	ld.shared.u32 	%r523, [%r392];
	bra.uni 	$L__BB4_66;
$L__BB4_65:
	shl.b32 	%r393, %r163, 2;
	mov.u32 	%r394, _ZZN3cub18CUB_300001_SM_10006detail10merge_sort30DeviceMergeSortBlockSortKernelINS2_10policy_hubIN6thrust24THRUST_300001_SM_1000_NS6detail15normal_iteratorINS6_10device_ptrIiEEEEE9Policy600ESB_PNS0_8NullTypeESB_SF_m17IntegerComparatoriSE_EEvbT0_T1_T2_T3_T4_PT6_PT7_T5_NS1_7vsmem_tEE19static_temp_storage;
	add.s32 	%r395, %r394, %r393;
	ld.shared.u32 	%r522, [%r395];
$L__BB4_66:
	setp.ge.s32 	%p56, %r163, %r96;
	setp.lt.s32 	%p57, %r163, %r96;
	selp.b32 	%r510, %r522, %r523, %p57;
	selp.u32 	%r396, 1, 0, %p57;
	add.s32 	%r170, %r163, %r396;
	selp.u32 	%r397, 1, 0, %p56;
	add.s32 	%r171, %r164, %r397;
	@%p57 bra 	$L__BB4_68;
	shl.b32 	%r398, %r171, 2;
	mov.u32 	%r399, _ZZN3cub18CUB_300001_SM_10006detail10merge_sort30DeviceMergeSortBlockSortKernelINS2_10policy_hubIN6thrust24THRUST_300001_SM_1000_NS6detail15normal_iteratorINS6_10device_ptrIiEEEEE9Policy600ESB_PNS0_8NullTypeESB_SF_m17IntegerComparatoriSE_EEvbT0_T1_T2_T3_T4_PT6_PT7_T5_NS1_7vsmem_tEE19static_temp_storage;
	add.s32 	%r400, %r399, %r398;
	ld.shared.u32 	%r523, [%r400];
	bra.uni 	$L__BB4_69;
$L__BB4_68:
	shl.b32 	%r401, %r170, 2;
	mov.u32 	%r402, _ZZN3cub18CUB_300001_SM_10006detail10merge_sort30DeviceMergeSortBlockSortKernelINS2_10policy_hubIN6thrust24THRUST_300001_SM_1000_NS6detail15normal_iteratorINS6_10device_ptrIiEEEEE9Policy600ESB_PNS0_8NullTypeESB_SF_m17IntegerComparatoriSE_EEvbT0_T1_T2_T3_T4_PT6_PT7_T5_NS1_7vsmem_tEE19static_temp_storage;
	add.s32 	%r403, %r402, %r401;
	ld.shared.u32 	%r522, [%r403];
$L__BB4_69:
	setp.ge.s32 	%p58, %r170, %r96;
	setp.lt.s32 	%p59, %r170, %r96;
	selp.b32 	%r511, %r522, %r523, %p59;
	selp.u32 	%r404, 1, 0, %p59;
	add.s32 	%r177, %r170, %r404;
	selp.u32 	%r405, 1, 0, %p58;
	add.s32 	%r178, %r171, %r405;
	@%p59 bra 	$L__BB4_71;
	shl.b32 	%r406, %r178, 2;
	mov.u32 	%r407, _ZZN3cub18CUB_300001_SM_10006detail10merge_sort30DeviceMergeSortBlockSortKernelINS2_10policy_hubIN6thrust24THRUST_300001_SM_1000_NS6detail15normal_iteratorINS6_10device_ptrIiEEEEE9Policy600ESB_PNS0_8NullTypeESB_SF_m17IntegerComparatoriSE_EEvbT0_T1_T2_T3_T4_PT6_PT7_T5_NS1_7vsmem_tEE19static_temp_storage;
	add.s32 	%r408, %r407, %r406;
	ld.shared.u32 	%r523, [%r408];
	bra.uni 	$L__BB4_72;
$L__BB4_71:
	shl.b32 	%r409, %r177, 2;
	mov.u32 	%r410, _ZZN3cub18CUB_300001_SM_10006detail10merge_sort30DeviceMergeSortBlockSortKernelINS2_10policy_hubIN6thrust24THRUST_300001_SM_1000_NS6detail15normal_iteratorINS6_10device_ptrIiEEEEE9Policy600ESB_PNS0_8NullTypeESB_SF_m17IntegerComparatoriSE_EEvbT0_T1_T2_T3_T4_PT6_PT7_T5_NS1_7vsmem_tEE19static_temp_storage;
	add.s32 	%r411, %r410, %r409;
	ld.shared.u32 	%r522, [%r411];
$L__BB4_72:
	setp.ge.s32 	%p60, %r177, %r96;
	setp.lt.s32 	%p61, %r177, %r96;
	selp.b32 	%r512, %r522, %r523, %p61;
	selp.u32 	%r412, 1, 0, %p61;
	add.s32 	%r184, %r177, %r412;
	selp.u32 	%r413, 1, 0, %p60;
	add.s32 	%r185, %r178, %r413;
	@%p61 bra 	$L__BB4_74;
	shl.b32 	%r414, %r185, 2;
	mov.u32 	%r415, _ZZN3cub18CUB_300001_SM_10006detail10merge_sort30DeviceMergeSortBlockSortKernelINS2_10policy_hubIN6thrust24THRUST_300001_SM_1000_NS6detail15normal_iteratorINS6_10device_ptrIiEEEEE9Policy600ESB_PNS0_8NullTypeESB_SF_m17IntegerComparatoriSE_EEvbT0_T1_T2_T3_T4_PT6_PT7_T5_NS1_7vsmem_tEE19static_temp_storage;
	add.s32 	%r416, %r415, %r414;
	ld.shared.u32 	%r523, [%r416];
	bra.uni 	$L__BB4_75;
$L__BB4_74:
	shl.b32 	%r417, %r184, 2;
	mov.u32 	%r418, _ZZN3cub18CUB_300001_SM_10006detail10merge_sort30DeviceMergeSortBlockSortKernelINS2_10policy_hubIN6thrust24THRUST_300001_SM_1000_NS6detail15normal_iteratorINS6_10device_ptrIiEEEEE9Policy600ESB_PNS0_8NullTypeESB_SF_m17IntegerComparatoriSE_EEvbT0_T1_T2_T3_T4_PT6_PT7_T5_NS1_7vsmem_tEE19static_temp_storage;
	add.s32 	%r419, %r418, %r417;
	ld.shared.u32 	%r522, [%r419];
$L__BB4_75:
	setp.ge.s32 	%p62, %r184, %r96;
	setp.lt.s32 	%p63, %r184, %r96;
	selp.b32 	%r513, %r522, %r523, %p63;
	selp.u32 	%r420, 1, 0, %p63;
	add.s32 	%r191, %r184, %r420;
	selp.u32 	%r421, 1, 0, %p62;
	add.s32 	%r192, %r185, %r421;
	@%p63 bra 	$L__BB4_77;
	shl.b32 	%r422, %r192, 2;
	mov.u32 	%r423, _ZZN3cub18CUB_300001_SM_10006detail10merge_sort30DeviceMergeSortBlockSortKernelINS2_10policy_hubIN6thrust24THRUST_300001_SM_1000_NS6detail15normal_iteratorINS6_10device_ptrIiEEEEE9Policy600ESB_PNS0_8NullTypeESB_SF_m17IntegerComparatoriSE_EEvbT0_T1_T2_T3_T4_PT6_PT7_T5_NS1_7vsmem_tEE19static_temp_storage;
	add.s32 	%r424, %r423, %r422;
	ld.shared.u32 	%r523, [%r424];
	bra.uni 	$L__BB4_78;
$L__BB4_77:
	shl.b32 	%r425, %r191, 2;
	mov.u32 	%r426, _ZZN3cub18CUB_300001_SM_10006detail10merge_sort30DeviceMergeSortBlockSortKernelINS2_10policy_hubIN6thrust24THRUST_300001_SM_1000_NS6detail15normal_iteratorINS6_10device_ptrIiEEEEE9Policy600ESB_PNS0_8NullTypeESB_SF_m17IntegerComparatoriSE_EEvbT0_T1_T2_T3_T4_PT6_PT7_T5_NS1_7vsmem_tEE19static_temp_storage;
	add.s32 	%r427, %r426, %r425;
	ld.shared.u32 	%r522, [%r427];
$L__BB4_78:
	setp.ge.s32 	%p64, %r191, %r96;
	setp.lt.s32 	%p65, %r191, %r96;
	selp.b32 	%r514, %r522, %r523, %p65;
	selp.u32 	%r428, 1, 0, %p65;
	add.s32 	%r198, %r191, %r428;
	selp.u32 	%r429, 1, 0, %p64;
	add.s32 	%r199, %r192, %r429;
	@%p65 bra 	$L__BB4_80;
	shl.b32 	%r430, %r199, 2;
	mov.u32 	%r431, _ZZN3cub18CUB_300001_SM_10006detail10merge_sort30DeviceMergeSortBlockSortKernelINS2_10policy_hubIN6thrust24THRUST_300001_SM_1000_NS6detail15normal_iteratorINS6_10device_ptrIiEEEEE9Policy600ESB_PNS0_8NullTypeESB_SF_m17IntegerComparatoriSE_EEvbT0_T1_T2_T3_T4_PT6_PT7_T5_NS1_7vsmem_tEE19static_temp_storage;
	add.s32 	%r432, %r431, %r430;
	ld.shared.u32 	%r523, [%r432];
	bra.uni 	$L__BB4_81;
$L__BB4_80:
	shl.b32 	%r433, %r198, 2;
	mov.u32 	%r434, _ZZN3cub18CUB_300001_SM_10006detail10merge_sort30DeviceMergeSortBlockSortKernelINS2_10policy_hubIN6thrust24THRUST_300001_SM_1000_NS6detail15normal_iteratorINS6_10device_ptrIiEEEEE9Policy600ESB_PNS0_8NullTypeESB_SF_m17IntegerComparatoriSE_EEvbT0_T1_T2_T3_T4_PT6_PT7_T5_NS1_7vsmem_tEE19static_temp_storage;
	add.s32 	%r435, %r434, %r433;
	ld.shared.u32 	%r522, [%r435];
$L__BB4_81:
	setp.ge.s32 	%p66, %r198, %r96;
	setp.lt.s32 	%p67, %r198, %r96;
	selp.b32 	%r515, %r522, %r523, %p67;
	selp.u32 	%r436, 1, 0, %p67;
	add.s32 	%r205, %r198, %r436;
	selp.u32 	%r437, 1, 0, %p66;
	add.s32 	%r206, %r199, %r437;
	@%p67 bra 	$L__BB4_83;
	shl.b32 	%r438, %r206, 2;
	mov.u32 	%r439, _ZZN3cub18CUB_300001_SM_10006detail10merge_sort30DeviceMergeSortBlockSortKernelINS2_10policy_hubIN6thrust24THRUST_300001_SM_1000_NS6detail15normal_iteratorINS6_10device_ptrIiEEEEE9Policy600ESB_PNS0_8NullTypeESB_SF_m17IntegerComparatoriSE_EEvbT0_T1_T2_T3_T4_PT6_PT7_T5_NS1_7vsmem_tEE19static_temp_storage;
	add.s32 	%r440, %r439, %r438;
	ld.shared.u32 	%r523, [%r440];
	bra.uni 	$L__BB4_84;
$L__BB4_83:
	shl.b32 	%r441, %r205, 2;
	mov.u32 	%r442, _ZZN3cub18CUB_300001_SM_10006detail10merge_sort30DeviceMergeSortBlockSortKernelINS2_10policy_hubIN6thrust24THRUST_300001_SM_1000_NS6detail15normal_iteratorINS6_10device_ptrIiEEEEE9Policy600ESB_PNS0_8NullTypeESB_SF_m17IntegerComparatoriSE_EEvbT0_T1_T2_T3_T4_PT6_PT7_T5_NS1_7vsmem_tEE19static_temp_storage;
	add.s32 	%r443, %r442, %r441;
	ld.shared.u32 	%r522, [%r443];
$L__BB4_84:
	setp.ge.s32 	%p68, %r205, %r96;
	setp.lt.s32 	%p69, %r205, %r96;
	selp.b32 	%r516, %r522, %r523, %p69;
	selp.u32 	%r444, 1, 0, %p69;
	add.s32 	%r212, %r205, %r444;
	selp.u32 	%r445, 1, 0, %p68;
	add.s32 	%r213, %r206, %r445;
	@%p69 bra 	$L__BB4_86;
	shl.b32 	%r446, %r213, 2;
	mov.u32 	%r447, _ZZN3cub18CUB_300001_SM_10006detail10merge_sort30DeviceMergeSortBlockSortKernelINS2_10policy_hubIN6thrust24THRUST_300001_SM_1000_NS6detail15normal_iteratorINS6_10device_ptrIiEEEEE9Policy600ESB_PNS0_8NullTypeESB_SF_m17IntegerComparatoriSE_EEvbT0_T1_T2_T3_T4_PT6_PT7_T5_NS1_7vsmem_tEE19static_temp_storage;
	add.s32 	%r448, %r447, %r446;
	ld.shared.u32 	%r523, [%r448];
	bra.uni 	$L__BB4_87;
$L__BB4_86:
	shl.b32 	%r449, %r212, 2;
	mov.u32 	%r450, _ZZN3cub18CUB_300001_SM_10006detail10merge_sort30DeviceMergeSortBlockSortKernelINS2_10policy_hubIN6thrust24THRUST_300001_SM_1000_NS6detail15normal_iteratorINS6_10device_ptrIiEEEEE9Policy600ESB_PNS0_8NullTypeESB_SF_m17IntegerComparatoriSE_EEvbT0_T1_T2_T3_T4_PT6_PT7_T5_NS1_7vsmem_tEE19static_temp_storage;
	add.s32 	%r451, %r450, %r449;
	ld.shared.u32 	%r522, [%r451];
$L__BB4_87:
	setp.lt.s32 	%p70, %r212, %r96;
	selp.b32 	%r517, %r522, %r523, %p70;
	shl.b32 	%r219, %r518, 1;
	setp.lt.u32 	%p71, %r518, 129;
	mov.u32 	%r518, %r219;
	@%p71 bra 	$L__BB4_37;
	ld.param.s8 	%rs2, [_ZN3cub18CUB_300001_SM_10006detail10merge_sort30DeviceMergeSortBlockSortKernelINS2_10policy_hubIN6thrust24THRUST_300001_SM_1000_NS6detail15normal_iteratorINS6_10device_ptrIiEEEEE9Policy600ESB_PNS0_8NullTypeESB_SF_m17IntegerComparatoriSE_EEvbT0_T1_T2_T3_T4_PT6_PT7_T5_NS1_7vsmem_tE_param_0];
	bar.sync 	0;
	setp.eq.s16 	%p72, %rs2, 0;
	@%p72 bra 	$L__BB4_125;
	st.shared.u32 	[%r57], %r501;
	st.shared.u32 	[%r57+4], %r502;
	st.shared.u32 	[%r57+8], %r503;
	st.shared.u32 	[%r57+12], %r504;
	st.shared.u32 	[%r57+16], %r505;
	st.shared.u32 	[%r57+20], %r506;
	st.shared.u32 	[%r57+24], %r507;
	st.shared.u32 	[%r57+28], %r508;
	st.shared.u32 	[%r57+32], %r509;
	st.shared.u32 	[%r57+36], %r510;
	st.shared.u32 	[%r57+40], %r511;
	st.shared.u32 	[%r57+44], %r512;
	st.shared.u32 	[%r57+48], %r513;
	st.shared.u32 	[%r57+52], %r514;
	st.shared.u32 	[%r57+56], %r515;
	st.shared.u32 	[%r57+60], %r516;
	st.shared.u32 	[%r57+64], %r517;
	bar.warp.sync 	-1;
	ld.shared.u32 	%r220, [%r56];
	ld.shared.u32 	%r221, [%r56+128];
	ld.shared.u32 	%r222, [%r56+256];
	ld.shared.u32 	%r223, [%r56+384];
	ld.shared.u32 	%r224, [%r56+512];
	ld.shared.u32 	%r225, [%r56+640];
	ld.shared.u32 	%r226, [%r56+768];
	ld.shared.u32 	%r227, [%r56+896];
	ld.shared.u32 	%r228, [%r56+1024];
	ld.shared.u32 	%r229, [%r56+1152];
	ld.shared.u32 	%r230, [%r56+1280];
	ld.shared.u32 	%r231, [%r56+1408];
	ld.shared.u32 	%r232, [%r56+1536];
	ld.shared.u32 	%r233, [%r56+1664];
	ld.shared.u32 	%r234, [%r56+1792];
	ld.shared.u32 	%r235, [%r56+1920];
	ld.shared.u32 	%r236, [%r56+2048];
	setp.eq.s32 	%p73, %r2, 0;
	@%p73 bra 	$L__BB4_90;
	bra.uni 	$L__BB4_91;
$L__BB4_90:
	st.volatile.shared.u32 	[_ZZN3cub18CUB_300001_SM_10006detail10merge_sort30DeviceMergeSortBlockSortKernelINS2_10policy_hubIN6thrust24THRUST_300001_SM_1000_NS6detail15normal_iteratorINS6_10device_ptrIiEEEEE9Policy600ESB_PNS0_8NullTypeESB_SF_m17IntegerComparatoriSE_EEvbT0_T1_T2_T3_T4_PT6_PT7_T5_NS1_7vsmem_tEE19static_temp_storage+17408], %r1;
$L__BB4_91:
	bar.sync 	0;
	ld.volatile.shared.u32 	%r254, [_ZZN3cub18CUB_300001_SM_10006detail10merge_sort30DeviceMergeSortBlockSortKernelINS2_10policy_hubIN6thrust24THRUST_300001_SM_1000_NS6detail15normal_iteratorINS6_10device_ptrIiEEEEE9Policy600ESB_PNS0_8NullTypeESB_SF_m17IntegerComparatoriSE_EEvbT0_T1_T2_T3_T4_PT6_PT7_T5_NS1_7vsmem_tEE19static_temp_storage+17408];
	cvt.u64.u32 	%rd16, %r4;
	mov.u32 	%r452, %tid.x;
	and.b32  	%r453, %r452, 31;
	cvt.u64.u32 	%rd17, %r453;
	mov.u32 	%r454, %ctaid.x;
	mul.wide.u32 	%rd18, %r454, 4352;
	or.b64  	%rd19, %rd18, %rd17;
	add.s64 	%rd20, %rd19, %rd16;
	setp.ge.s32 	%p74, %r5, %r254;
	cvta.to.global.u64 	%rd21, %rd2;
	shl.b64 	%rd22, %rd20, 2;
	add.s64 	%rd5, %rd21, %rd22;
	@%p74 bra 	$L__BB4_93;
	st.global.u32 	[%rd5], %r220;
$L__BB4_93:
	setp.ge.s32 	%p75, %r8, %r254;
	@%p75 bra 	$L__BB4_95;
	st.global.u32 	[%rd5+128], %r221;
$L__BB4_95:
	setp.ge.s32 	%p76, %r11, %r254;
	@%p76 bra 	$L__BB4_97;
	st.global.u32 	[%rd5+256], %r222;
$L__BB4_97:
	setp.ge.s32 	%p77, %r14, %r254;
	@%p77 bra 	$L__BB4_99;
	st.global.u32 	[%rd5+384], %r223;
$L__BB4_99:
	setp.ge.s32 	%p78, %r17, %r254;
	@%p78 bra 	$L__BB4_101;
	st.global.u32 	[%rd5+512], %r224;
$L__BB4_101:
	setp.ge.s32 	%p79, %r20, %r254;
	@%p79 bra 	$L__BB4_103;
	st.global.u32 	[%rd5+640], %r225;
$L__BB4_103:
	setp.ge.s32 	%p80, %r23, %r254;
	@%p80 bra 	$L__BB4_105;
	st.global.u32 	[%rd5+768], %r226;
$L__BB4_105:
	setp.ge.s32 	%p81, %r26, %r254;
	@%p81 bra 	$L__BB4_107;
	st.global.u32 	[%rd5+896], %r227;
$L__BB4_107:
	setp.ge.s32 	%p82, %r29, %r254;
	@%p82 bra 	$L__BB4_109;
	st.global.u32 	[%rd5+1024], %r228;
$L__BB4_109:
	setp.ge.s32 	%p83, %r32, %r254;
	@%p83 bra 	$L__BB4_111;
	st.global.u32 	[%rd5+1152], %r229;
$L__BB4_111:
	setp.ge.s32 	%p84, %r35, %r254;
	@%p84 bra 	$L__BB4_113;
	st.global.u32 	[%rd5+1280], %r230;
$L__BB4_113:
	setp.ge.s32 	%p85, %r38, %r254;
	@%p85 bra 	$L__BB4_115;
	st.global.u32 	[%rd5+1408], %r231;
$L__BB4_115:
	setp.ge.s32 	%p86, %r41, %r254;
	@%p86 bra 	$L__BB4_117;
	st.global.u32 	[%rd5+1536], %r232;
$L__BB4_117:
	setp.ge.s32 	%p87, %r44, %r254;
	@%p87 bra 	$L__BB4_119;
	st.global.u32 	[%rd5+1664], %r233;
$L__BB4_119:
	setp.ge.s32 	%p88, %r47, %r254;
	@%p88 bra 	$L__BB4_121;
	st.global.u32 	[%rd5+1792], %r234;
$L__BB4_121:
	setp.ge.s32 	%p89, %r50, %r254;
	@%p89 bra 	$L__BB4_123;
	st.global.u32 	[%rd5+1920], %r235;
$L__BB4_123:
	setp.ge.s32 	%p90, %r53, %r254;
	@%p90 bra 	$L__BB4_161;
	st.global.u32 	[%rd5+2048], %r236;
	bra.uni 	$L__BB4_161;
$L__BB4_125:
	st.shared.u32 	[%r57], %r501;
	st.shared.u32 	[%r57+4], %r502;
	st.shared.u32 	[%r57+8], %r503;
	st.shared.u32 	[%r57+12], %r504;
	st.shared.u32 	[%r57+16], %r505;
	st.shared.u32 	[%r57+20], %r506;
	st.shared.u32 	[%r57+24], %r507;
	st.shared.u32 	[%r57+28], %r508;
	st.shared.u32 	[%r57+32], %r509;
	st.shared.u32 	[%r57+36], %r510;
	st.shared.u32 	[%r57+40], %r511;
	st.shared.u32 	[%r57+44], %r512;
	st.shared.u32 	[%r57+48], %r513;
	st.shared.u32 	[%r57+52], %r514;
	st.shared.u32 	[%r57+56], %r515;
	st.shared.u32 	[%r57+60], %r516;
	st.shared.u32 	[%r57+64], %r517;
	bar.warp.sync 	-1;
	ld.shared.u32 	%r237, [%r56];
	ld.shared.u32 	%r238, [%r56+128];
	ld.shared.u32 	%r239, [%r56+256];
	ld.shared.u32 	%r240, [%r56+384];
	ld.shared.u32 	%r241, [%r56+512];
	ld.shared.u32 	%r242, [%r56+640];
	ld.shared.u32 	%r243, [%r56+768];
	ld.shared.u32 	%r244, [%r56+896];
	ld.shared.u32 	%r245, [%r56+1024];
	ld.shared.u32 	%r246, [%r56+1152];
	ld.shared.u32 	%r247, [%r56+1280];
	ld.shared.u32 	%r248, [%r56+1408];
	ld.shared.u32 	%r249, [%r56+1536];
	ld.shared.u32 	%r250, [%r56+1664];
	ld.shared.u32 	%r251, [%r56+1792];
	ld.shared.u32 	%r252, [%r56+1920];
	ld.shared.u32 	%r253, [%r56+2048];
	setp.eq.s32 	%p91, %r2, 0;
	@%p91 bra 	$L__BB4_126;
	bra.uni 	$L__BB4_127;
$L__BB4_126:
	st.volatile.shared.u32 	[_ZZN3cub18CUB_300001_SM_10006detail10merge_sort30DeviceMergeSortBlockSortKernelINS2_10policy_hubIN6thrust24THRUST_300001_SM_1000_NS6detail15normal_iteratorINS6_10device_ptrIiEEEEE9Policy600ESB_PNS0_8NullTypeESB_SF_m17IntegerComparatoriSE_EEvbT0_T1_T2_T3_T4_PT6_PT7_T5_NS1_7vsmem_tEE19static_temp_storage+17408], %r1;
$L__BB4_127:
	ld.param.u64 	%rd32, [_ZN3cub18CUB_300001_SM_10006detail10merge_sort30DeviceMergeSortBlockSortKernelINS2_10policy_hubIN6thrust24THRUST_300001_SM_1000_NS6detail15normal_iteratorINS6_10device_ptrIiEEEEE9Policy600ESB_PNS0_8NullTypeESB_SF_m17IntegerComparatoriSE_EEvbT0_T1_T2_T3_T4_PT6_PT7_T5_NS1_7vsmem_tE_param_6];
	bar.sync 	0;
	ld.volatile.shared.u32 	%r255, [_ZZN3cub18CUB_300001_SM_10006detail10merge_sort30DeviceMergeSortBlockSortKernelINS2_10policy_hubIN6thrust24THRUST_300001_SM_1000_NS6detail15normal_iteratorINS6_10device_ptrIiEEEEE9Policy600ESB_PNS0_8NullTypeESB_SF_m17IntegerComparatoriSE_EEvbT0_T1_T2_T3_T4_PT6_PT7_T5_NS1_7vsmem_tEE19static_temp_storage+17408];
	setp.ge.s32 	%p92, %r5, %r255;
	cvt.u64.u32 	%rd23, %r5;
	mov.u32 	%r455, %ctaid.x;
	mul.wide.u32 	%rd24, %r455, 4352;
	add.s64 	%rd25, %rd24, %rd23;
	cvta.to.global.u64 	%rd26, %rd32;
	shl.b64 	%rd27, %rd25, 2;
	add.s64 	%rd6, %rd26, %rd27;
	@%p92 bra 	$L__BB4_129;
	st.global.u32 	[%rd6], %r237;
$L__BB4_129:
	setp.ge.s32 	%p93, %r8, %r255;
	@%p93 bra 	$L__BB4_131;
	st.global.u32 	[%rd6+128], %r238;
$L__BB4_131:
	setp.ge.s32 	%p94, %r11, %r255;
	@%p94 bra 	$L__BB4_133;
	st.global.u32 	[%rd6+256], %r239;
$L__BB4_133:
	setp.ge.s32 	%p95, %r14, %r255;
	@%p95 bra 	$L__BB4_135;
	st.global.u32 	[%rd6+384], %r240;
$L__BB4_135:
	setp.ge.s32 	%p96, %r17, %r255;
	@%p96 bra 	$L__BB4_137;
	st.global.u32 	[%rd6+512], %r241;
$L__BB4_137:
	setp.ge.s32 	%p97, %r20, %r255;
	@%p97 bra 	$L__BB4_139;
	st.global.u32 	[%rd6+640], %r242;
$L__BB4_139:
	setp.ge.s32 	%p98, %r23, %r255;
	@%p98 bra 	$L__BB4_141;
	st.global.u32 	[%rd6+768], %r243;
$L__BB4_141:
	setp.ge.s32 	%p99, %r26, %r255;
	@%p99 bra 	$L__BB4_143;
	st.global.u32 	[%rd6+896], %r244;
$L__BB4_143:
	setp.ge.s32 	%p100, %r29, %r255;
	@%p100 bra 	$L__BB4_145;
	st.global.u32 	[%rd6+1024], %r245;
$L__BB4_145:
	setp.ge.s32 	%p101, %r32, %r255;
	@%p101 bra 	$L__BB4_147;
	st.global.u32 	[%rd6+1152], %r246;
$L__BB4_147:
	setp.ge.s32 	%p102, %r35, %r255;
	@%p102 bra 	$L__BB4_149;
	st.global.u32 	[%rd6+1280], %r247;
$L__BB4_149:
	setp.ge.s32 	%p103, %r38, %r255;
	@%p103 bra 	$L__BB4_151;
	st.global.u32 	[%rd6+1408], %r248;
$L__BB4_151:
	setp.ge.s32 	%p104, %r41, %r255;
	@%p104 bra 	$L__BB4_153;
	st.global.u32 	[%rd6+1536], %r249;
$L__BB4_153:
	setp.ge.s32 	%p105, %r44, %r255;
	@%p105 bra 	$L__BB4_155;
	st.global.u32 	[%rd6+1664], %r250;
$L__BB4_155:
	setp.ge.s32 	%p106, %r47, %r255;
	@%p106 bra 	$L__BB4_157;
	st.global.u32 	[%rd6+1792], %r251;
$L__BB4_157:
	setp.ge.s32 	%p107, %r50, %r255;
	@%p107 bra 	$L__BB4_159;
	st.global.u32 	[%rd6+1920], %r252;
$L__BB4_159:
	setp.ge.s32 	%p108, %r53, %r255;
	@%p108 bra 	$L__BB4_161;
	st.global.u32 	[%rd6+2048], %r253;
$L__BB4_161:
	ret;

}
	// .globl	_ZN3cub18CUB_300001_SM_10006detail10merge_sort30DeviceMergeSortPartitionKernelIN6thrust24THRUST_300001_SM_1000_NS6detail15normal_iteratorINS5_10device_ptrIiEEEEm17IntegerComparatoriEEvbT_PT2_T0_SF_PSF_T1_SF_i
.visible .entry _ZN3cub18CUB_300001_SM_10006detail10merge_sort30DeviceMergeSortPartitionKernelIN6thrust24THRUST_300001_SM_1000_NS6detail15normal_iteratorINS5_10device_ptrIiEEEEm17IntegerComparatoriEEvbT_PT2_T0_SF_PSF_T1_SF_i(
	.param .u8 _ZN3cub18CUB_300001_SM_10006detail10merge_sort30DeviceMergeSortPartitionKernelIN6thrust24THRUST_300001_SM_1000_NS6detail15normal_iteratorINS5_10device_ptrIiEEEEm17IntegerComparatoriEEvbT_PT2_T0_SF_PSF_T1_SF_i_param_0,
	.param .align 8 .b8 _ZN3cub18CUB_300001_SM_10006detail10merge_sort30DeviceMergeSortPartitionKernelIN6thrust24THRUST_300001_SM_1000_NS6detail15normal_iteratorINS5_10device_ptrIiEEEEm17IntegerComparatoriEEvbT_PT2_T0_SF_PSF_T1_SF_i_param_1[8],
	.param .u64 .ptr .align 1 _ZN3cub18CUB_300001_SM_10006detail10merge_sort30DeviceMergeSortPartitionKernelIN6thrust24THRUST_300001_SM_1000_NS6detail15normal_iteratorINS5_10device_ptrIiEEEEm17IntegerComparatoriEEvbT_PT2_T0_SF_PSF_T1_SF_i_param_2,
	.param .u64 _ZN3cub18CUB_300001_SM_10006detail10merge_sort30DeviceMergeSortPartitionKernelIN6thrust24THRUST_300001_SM_1000_NS6detail15normal_iteratorINS5_10device_ptrIiEEEEm17IntegerComparatoriEEvbT_PT2_T0_SF_PSF_T1_SF_i_param_3,
	.param .u64 _ZN3cub18CUB_300001_SM_10006detail10merge_sort30DeviceMergeSortPartitionKernelIN6thrust24THRUST_300001_SM_1000_NS6detail15normal_iteratorINS5_10device_ptrIiEEEEm17IntegerComparatoriEEvbT_PT2_T0_SF_PSF_T1_SF_i_param_4,
	.param .u64 .ptr .align 1 _ZN3cub18CUB_300001_SM_10006detail10merge_sort30DeviceMergeSortPartitionKernelIN6thrust24THRUST_300001_SM_1000_NS6detail15normal_iteratorINS5_10device_ptrIiEEEEm17IntegerComparatoriEEvbT_PT2_T0_SF_PSF_T1_SF_i_param_5,
	.param .align 1 .b8 _ZN3cub18CUB_300001_SM_10006detail10merge_sort30DeviceMergeSortPartitionKernelIN6thrust24THRUST_300001_SM_1000_NS6detail15normal_iteratorINS5_10device_ptrIiEEEEm17IntegerComparatoriEEvbT_PT2_T0_SF_PSF_T1_SF_i_param_6[1],
	.param .u64 _ZN3cub18CUB_300001_SM_10006detail10merge_sort30DeviceMergeSortPartitionKernelIN6thrust24THRUST_300001_SM_1000_NS6detail15normal_iteratorINS5_10device_ptrIiEEEEm17IntegerComparatoriEEvbT_PT2_T0_SF_PSF_T1_SF_i_param_7,
	.param .u32 _ZN3cub18CUB_300001_SM_10006detail10merge_sort30DeviceMergeSortPartitionKernelIN6thrust24THRUST_300001_SM_1000_NS6detail15normal_iteratorINS5_10device_ptrIiEEEEm17IntegerComparatoriEEvbT_PT2_T0_SF_PSF_T1_SF_i_param_8
)
{
	.reg .pred 	%p<8>;
	.reg .b16 	%rs<2>;
	.reg .b32 	%r<6>;
	.reg .b64 	%rd<57>;

	ld.param.s8 	%rs1, [_ZN3cub18CUB_300001_SM_10006detail10merge_sort30DeviceMergeSortPartitionKernelIN6thrust24THRUST_300001_SM_1000_NS6detail15normal_iteratorINS5_10device_ptrIiEEEEm17IntegerComparatoriEEvbT_PT2_T0_SF_PSF_T1_SF_i_param_0];
	ld.param.u64 	%rd18, [_ZN3cub18CUB_300001_SM_10006detail10merge_sort30DeviceMergeSortPartitionKernelIN6thrust24THRUST_300001_SM_1000_NS6detail15normal_iteratorINS5_10device_ptrIiEEEEm17IntegerComparatoriEEvbT_PT2_T0_SF_PSF_T1_SF_i_param_3];
	ld.param.u64 	%rd19, [_ZN3cub18CUB_300001_SM_10006detail10merge_sort30DeviceMergeSortPartitionKernelIN6thrust24THRUST_300001_SM_1000_NS6detail15normal_iteratorINS5_10device_ptrIiEEEEm17IntegerComparatoriEEvbT_PT2_T0_SF_PSF_T1_SF_i_param_4];
	ld.param.u64 	%rd21, [_ZN3cub18CUB_300001_SM_10006detail10merge_sort30DeviceMergeSortPartitionKernelIN6thrust24THRUST_300001_SM_1000_NS6detail15normal_iteratorINS5_10device_ptrIiEEEEm17IntegerComparatoriEEvbT_PT2_T0_SF_PSF_T1_SF_i_param_5];
	ld.param.u64 	%rd20, [_ZN3cub18CUB_300001_SM_10006detail10merge_sort30DeviceMergeSortPartitionKernelIN6thrust24THRUST_300001_SM_1000_NS6detail15normal_iteratorINS5_10device_ptrIiEEEEm17IntegerComparatoriEEvbT_PT2_T0_SF_PSF_T1_SF_i_param_7];
	ld.param.u32 	%r1, [_ZN3cub18CUB_300001_SM_10006detail10merge_sort30DeviceMergeSortPartitionKernelIN6thrust24THRUST_300001_SM_1000_NS6detail15normal_iteratorINS5_10device_ptrIiEEEEm17IntegerComparatoriEEvbT_PT2_T0_SF_PSF_T1_SF_i_param_8];
	cvta.to.global.u64 	%rd1, %rd21;
	mov.u32 	%r2, %ntid.x;
	mov.u32 	%r3, %ctaid.x;
	mov.u32 	%r4, %tid.x;
	mad.lo.s32 	%r5, %r2, %r3, %r4;
	cvt.u64.u32 	%rd2, %r5;
	setp.le.u64 	%p1, %rd19, %rd2;
	@%p1 bra 	$L__BB5_9;
	shr.u64 	%rd22, %rd20, 1;
	add.s64 	%rd3, %rd20, 4294967295;
	neg.s64 	%rd23, %rd20;
	and.b64  	%rd24, %rd23, %rd2;
	cvt.s64.s32 	%rd4, %r1;
	mul.lo.s64 	%rd25, %rd24, %rd4;
	mul.lo.s64 	%rd26, %rd22, %rd4;
	min.u64 	%rd5, %rd25, %rd18;
	not.b64 	%rd27, %rd25;
	min.u64 	%rd28, %rd26, %rd27;
	add.s64 	%rd29, %rd28, %rd25;
	min.u64 	%rd6, %rd29, %rd18;
	not.b64 	%rd30, %rd6;
	min.u64 	%rd31, %rd26, %rd30;
	add.s64 	%rd32, %rd31, %rd6;
	min.u64 	%rd7, %rd32, %rd18;
	// begin inline asm
	griddepcontrol.wait;
	// end inline asm
	add.s64 	%rd33, %rd2, 1;
	setp.ne.s64 	%p2, %rd33, %rd19;
	@%p2 bra 	$L__BB5_3;
	shl.b64 	%rd52, %rd2, 3;
	add.s64 	%rd53, %rd1, %rd52;
	st.global.u64 	[%rd53], %rd6;
	bra.uni 	$L__BB5_9;
$L__BB5_3:
	sub.s64 	%rd34, %rd7, %rd5;
	and.b64  	%rd35, %rd3, %rd2;
	mul.lo.s64 	%rd36, %rd35, %rd4;
	min.u64 	%rd8, %rd36, %rd34;
	setp.eq.s16 	%p3, %rs1, 0;
	@%p3 bra 	$L__BB5_6;
	sub.s64 	%rd37, %rd6, %rd5;
	sub.s64 	%rd38, %rd7, %rd6;
	max.u64 	%rd39, %rd8, %rd38;
	sub.s64 	%rd56, %rd39, %rd38;
	min.u64 	%rd10, %rd37, %rd8;
	setp.ge.u64 	%p4, %rd56, %rd10;
	@%p4 bra 	$L__BB5_8;
$L__BB5_5:
	sub.s64 	%rd40, %rd10, %rd56;
	shr.u64 	%rd41, %rd40, 1;
	add.s64 	%rd42, %rd56, %rd41;
	add.s64 	%rd56, %rd42, 1;
	setp.lt.u64 	%p5, %rd56, %rd10;
	@%p5 bra 	$L__BB5_5;
	bra.uni 	$L__BB5_8;
$L__BB5_6:
	sub.s64 	%rd43, %rd6, %rd5;
	sub.s64 	%rd44, %rd7, %rd6;
	max.u64 	%rd45, %rd8, %rd44;
	sub.s64 	%rd56, %rd45, %rd44;
	min.u64 	%rd14, %rd43, %rd8;
	setp.ge.u64 	%p6, %rd56, %rd14;
	@%p6 bra 	$L__BB5_8;
$L__BB5_7:
	sub.s64 	%rd46, %rd14, %rd56;
	shr.u64 	%rd47, %rd46, 1;
	add.s64 	%rd48, %rd56, %rd47;
	add.s64 	%rd56, %rd48, 1;
	setp.lt.u64 	%p7, %rd56, %rd14;
	@%p7 bra 	$L__BB5_7;
$L__BB5_8:
	add.s64 	%rd49, %rd56, %rd5;
	shl.b64 	%rd50, %rd2, 3;
	add.s64 	%rd51, %rd1, %rd50;
	st.global.u64 	[%rd51], %rd49;
$L__BB5_9:
	ret;

}
	// .globl	_ZN3cub18CUB_300001_SM_10006detail10merge_sort26DeviceMergeSortMergeKernelINS2_10policy_hubIN6thrust24THRUST_300001_SM_1000_NS6detail15normal_iteratorINS6_10device_ptrIiEEEEE9Policy600ESB_PNS0_8NullTypeESB_SF_m17IntegerComparatoriSE_EEvbT2_T3_T4_PT6_PT7_T5_PSJ_SJ_NS1_7vsmem_tE
.visible .entry _ZN3cub18CUB_300001_SM_10006detail10merge_sort26DeviceMergeSortMergeKernelINS2_10policy_hubIN6thrust24THRUST_300001_SM_1000_NS6detail15normal_iteratorINS6_10device_ptrIiEEEEE9Policy600ESB_PNS0_8NullTypeESB_SF_m17IntegerComparatoriSE_EEvbT2_T3_T4_PT6_PT7_T5_PSJ_SJ_NS1_7vsmem_tE(
	.param .u8 _ZN3cub18CUB_300001_SM_10006detail10merge_sort26DeviceMergeSortMergeKernelINS2_10policy_hubIN6thrust24THRUST_300001_SM_1000_NS6detail15normal_iteratorINS6_10device_ptrIiEEEEE9Policy600ESB_PNS0_8NullTypeESB_SF_m17IntegerComparatoriSE_EEvbT2_T3_T4_PT6_PT7_T5_PSJ_SJ_NS1_7vsmem_tE_param_0,
	.param .align 8 .b8 _ZN3cub18CUB_300001_SM_10006detail10merge_sort26DeviceMergeSortMergeKernelINS2_10policy_hubIN6thrust24THRUST_300001_SM_1000_NS6detail15normal_iteratorINS6_10device_ptrIiEEEEE9Policy600ESB_PNS0_8NullTypeESB_SF_m17IntegerComparatoriSE_EEvbT2_T3_T4_PT6_PT7_T5_PSJ_SJ_NS1_7vsmem_tE_param_1[8],
	.param .u64 .ptr .align 1 _ZN3cub18CUB_300001_SM_10006detail10merge_sort26DeviceMergeSortMergeKernelINS2_10policy_hubIN6thrust24THRUST_300001_SM_1000_NS6detail15normal_iteratorINS6_10device_ptrIiEEEEE9Policy600ESB_PNS0_8NullTypeESB_SF_m17IntegerComparatoriSE_EEvbT2_T3_T4_PT6_PT7_T5_PSJ_SJ_NS1_7vsmem_tE_param_2,
	.param .u64 _ZN3cub18CUB_300001_SM_10006detail10merge_sort26DeviceMergeSortMergeKernelINS2_10policy_hubIN6thrust24THRUST_300001_SM_1000_NS6detail15normal_iteratorINS6_10device_ptrIiEEEEE9Policy600ESB_PNS0_8NullTypeESB_SF_m17IntegerComparatoriSE_EEvbT2_T3_T4_PT6_PT7_T5_PSJ_SJ_NS1_7vsmem_tE_param_3,
	.param .u64 .ptr .align 1 _ZN3cub18CUB_300001_SM_10006detail10merge_sort26DeviceMergeSortMergeKernelINS2_10policy_hubIN6thrust24THRUST_300001_SM_1000_NS6detail15normal_iteratorINS6_10device_ptrIiEEEEE9Policy600ESB_PNS0_8NullTypeESB_SF_m17IntegerComparatoriSE_EEvbT2_T3_T4_PT6_PT7_T5_PSJ_SJ_NS1_7vsmem_tE_param_4,
	.param .u64 .ptr .align 1 _ZN3cub18CUB_300001_SM_10006detail10merge_sort26DeviceMergeSortMergeKernelINS2_10policy_hubIN6thrust24THRUST_300001_SM_1000_NS6detail15normal_iteratorINS6_10device_ptrIiEEEEE9Policy600ESB_PNS0_8NullTypeESB_SF_m17IntegerComparatoriSE_EEvbT2_T3_T4_PT6_PT7_T5_PSJ_SJ_NS1_7vsmem_tE_param_5,
	.param .align 1 .b8 _ZN3cub18CUB_300001_SM_10006detail10merge_sort26DeviceMergeSortMergeKernelINS2_10policy_hubIN6thrust24THRUST_300001_SM_1000_NS6detail15normal_iteratorINS6_10device_ptrIiEEEEE9Policy600ESB_PNS0_8NullTypeESB_SF_m17IntegerComparatoriSE_EEvbT2_T3_T4_PT6_PT7_T5_PSJ_SJ_NS1_7vsmem_tE_param_6[1],
	.param .u64 .ptr .align 1 _ZN3cub18CUB_300001_SM_10006detail10merge_sort26DeviceMergeSortMergeKernelINS2_10policy_hubIN6thrust24THRUST_300001_SM_1000_NS6detail15normal_iteratorINS6_10device_ptrIiEEEEE9Policy600ESB_PNS0_8NullTypeESB_SF_m17IntegerComparatoriSE_EEvbT2_T3_T4_PT6_PT7_T5_PSJ_SJ_NS1_7vsmem_tE_param_7,
	.param .u64 _ZN3cub18CUB_300001_SM_10006detail10merge_sort26DeviceMergeSortMergeKernelINS2_10policy_hubIN6thrust24THRUST_300001_SM_1000_NS6detail15normal_iteratorINS6_10device_ptrIiEEEEE9Policy600ESB_PNS0_8NullTypeESB_SF_m17IntegerComparatoriSE_EEvbT2_T3_T4_PT6_PT7_T5_PSJ_SJ_NS1_7vsmem_tE_param_8,
	.param .align 8 .b8 _ZN3cub18CUB_300001_SM_10006detail10merge_sort26DeviceMergeSortMergeKernelINS2_10policy_hubIN6thrust24THRUST_300001_SM_1000_NS6detail15normal_iteratorINS6_10device_ptrIiEEEEE9Policy600ESB_PNS0_8NullTypeESB_SF_m17IntegerComparatoriSE_EEvbT2_T3_T4_PT6_PT7_T5_PSJ_SJ_NS1_7vsmem_tE_param_9[8]
)
.maxntid 256
{
	.reg .pred 	%p<218>;
	.reg .b16 	%rs<6>;
	.reg .b32 	%r<1182>;
	.reg .b64 	%rd<381>;
	// demoted variable
	.shared .align 16 .b8 _ZZN3cub18CUB_300001_SM_10006detail10merge_sort26DeviceMergeSortMergeKernelINS2_10policy_hubIN6thrust24THRUST_300001_SM_1000_NS6detail15normal_iteratorINS6_10device_ptrIiEEEEE9Policy600ESB_PNS0_8NullTypeESB_SF_m17IntegerComparatoriSE_EEvbT2_T3_T4_PT6_PT7_T5_PSJ_SJ_NS1_7vsmem_tEE19static_temp_storage[17424];
	ld.param.u64 	%rd23, [_ZN3cub18CUB_300001_SM_10006detail10merge_sort26DeviceMergeSortMergeKernelINS2_10policy_hubIN6thrust24THRUST_300001_SM_1000_NS6detail15normal_iteratorINS6_10device_ptrIiEEEEE9Policy600ESB_PNS0_8NullTypeESB_SF_m17IntegerComparatoriSE_EEvbT2_T3_T4_PT6_PT7_T5_PSJ_SJ_NS1_7vsmem_tE_param_1];
	ld.param.u64 	%rd20, [_ZN3cub18CUB_300001_SM_10006detail10merge_sort26DeviceMergeSortMergeKernelINS2_10policy_hubIN6thrust24THRUST_300001_SM_1000_NS6detail15normal_iteratorINS6_10device_ptrIiEEEEE9Policy600ESB_PNS0_8NullTypeESB_SF_m17IntegerComparatoriSE_EEvbT2_T3_T4_PT6_PT7_T5_PSJ_SJ_NS1_7vsmem_tE_param_4];
	cvta.to.global.u64 	%rd1, %rd20;
	cvta.to.global.u64 	%rd2, %rd23;
	mov.u32 	%r503, %ctaid.x;
	mov.u32 	%r504, %nctaid.x;
	mov.u32 	%r1, %tid.x;
	add.s32 	%r505, %r504, -1;
	setp.ge.u32 	%p1, %r503, %r505;
	@%p1 bra 	$L__BB6_107;
	ld.param.u64 	%rd379, [_ZN3cub18CUB_300001_SM_10006detail10merge_sort26DeviceMergeSortMergeKernelINS2_10policy_hubIN6thrust24THRUST_300001_SM_1000_NS6detail15normal_iteratorINS6_10device_ptrIiEEEEE9Policy600ESB_PNS0_8NullTypeESB_SF_m17IntegerComparatoriSE_EEvbT2_T3_T4_PT6_PT7_T5_PSJ_SJ_NS1_7vsmem_tE_param_8];
	ld.param.u64 	%rd377, [_ZN3cub18CUB_300001_SM_10006detail10merge_sort26DeviceMergeSortMergeKernelINS2_10policy_hubIN6thrust24THRUST_300001_SM_1000_NS6detail15normal_iteratorINS6_10device_ptrIiEEEEE9Policy600ESB_PNS0_8NullTypeESB_SF_m17IntegerComparatoriSE_EEvbT2_T3_T4_PT6_PT7_T5_PSJ_SJ_NS1_7vsmem_tE_param_7];
	ld.param.u64 	%rd364, [_ZN3cub18CUB_300001_SM_10006detail10merge_sort26DeviceMergeSortMergeKernelINS2_10policy_hubIN6thrust24THRUST_300001_SM_1000_NS6detail15normal_iteratorINS6_10device_ptrIiEEEEE9Policy600ESB_PNS0_8NullTypeESB_SF_m17IntegerComparatoriSE_EEvbT2_T3_T4_PT6_PT7_T5_PSJ_SJ_NS1_7vsmem_tE_param_3];
	ld.param.s8 	%rs4, [_ZN3cub18CUB_300001_SM_10006detail10merge_sort26DeviceMergeSortMergeKernelINS2_10policy_hubIN6thrust24THRUST_300001_SM_1000_NS6detail15normal_iteratorINS6_10device_ptrIiEEEEE9Policy600ESB_PNS0_8NullTypeESB_SF_m17IntegerComparatoriSE_EEvbT2_T3_T4_PT6_PT7_T5_PSJ_SJ_NS1_7vsmem_tE_param_0];
	cvta.to.global.u64 	%rd196, %rd377;
	cvt.u64.u32 	%rd197, %r503;
	mul.wide.u32 	%rd198, %r503, 8;
	add.s64 	%rd199, %rd196, %rd198;
	ld.global.u64 	%rd3, [%rd199];
	ld.global.u64 	%rd200, [%rd199+8];
	shr.u64 	%rd201, %rd379, 1;
	neg.s64 	%rd202, %rd379;
	and.b64  	%rd203, %rd202, %rd197;
	mul.lo.s64 	%rd4, %rd203, 4352;
	mul.lo.s64 	%rd5, %rd201, 4352;
	sub.s64 	%rd204, %rd197, %rd203;
	mul.lo.s64 	%rd205, %rd204, 4352;
	sub.s64 	%rd206, %rd3, %rd4;
	sub.s64 	%rd207, %rd200, %rd4;
	sub.s64 	%rd208, %rd364, %rd4;
	max.u64 	%rd209, %rd208, %rd5;
	sub.s64 	%rd210, %rd209, %rd5;
	sub.s64 	%rd211, %rd205, %rd206;
	min.u64 	%rd6, %rd211, %rd210;
	max.u64 	%rd212, %rd205, -4353;
	not.b64 	%rd213, %rd212;
	add.s64 	%rd214, %rd205, %rd213;
	sub.s64 	%rd215, %rd214, %rd207;
	or.b64  	%rd216, %rd202, %rd197;
	setp.eq.s64 	%p145, %rd216, -1;
	min.u64 	%rd217, %rd5, %rd208;
	selp.b64 	%rd218, %rd217, %rd207, %p145;
	selp.b64 	%rd219, %rd5, %rd215, %p145;
	min.u64 	%rd220, %rd219, %rd210;
	cvt.u32.u64 	%r777, %rd206;
	cvt.u32.u64 	%r778, %rd218;
	sub.s32 	%r2, %r778, %r777;
	cvt.u32.u64 	%r779, %rd220;
	cvt.u32.u64 	%r780, %rd6;
	sub.s32 	%r3, %r779, %r780;
	// begin inline asm
	griddepcontrol.wait;
	// end inline asm
	setp.eq.s16 	%p146, %rs4, 0;
	@%p146 bra 	$L__BB6_53;
	add.s64 	%rd221, %rd4, %rd5;
	add.s64 	%rd222, %rd221, %rd6;
	setp.ge.s32 	%p147, %r1, %r2;
	cvt.u64.u32 	%rd223, %r1;
	add.s64 	%rd224, %rd3, %rd223;
	shl.b64 	%rd225, %rd224, 2;
	add.s64 	%rd7, %rd2, %rd225;
	sub.s32 	%r781, %r1, %r2;
	cvt.s64.s32 	%rd226, %r781;
	add.s64 	%rd227, %rd222, %rd226;
	shl.b64 	%rd228, %rd227, 2;
	add.s64 	%rd8, %rd2, %rd228;
	@%p147 bra 	$L__BB6_4;
	ld.global.u32 	%r1064, [%rd7];
	bra.uni 	$L__BB6_5;
$L__BB6_4:
	ld.global.u32 	%r1064, [%rd8];
$L__BB6_5:
	add.s32 	%r782, %r1, 256;
	setp.lt.s32 	%p148, %r782, %r2;
	@%p148 bra 	$L__BB6_7;
	ld.global.u32 	%r1063, [%rd8+1024];
	bra.uni 	$L__BB6_8;
$L__BB6_7:
	ld.global.u32 	%r1063, [%rd7+1024];
$L__BB6_8:
	add.s32 	%r783, %r1, 512;
	setp.lt.s32 	%p149, %r783, %r2;
	@%p149 bra 	$L__BB6_10;
	ld.global.u32 	%r1062, [%rd8+2048];
	bra.uni 	$L__BB6_11;
$L__BB6_10:
	ld.global.u32 	%r1062, [%rd7+2048];
$L__BB6_11:
	add.s32 	%r784, %r1, 768;
	setp.lt.s32 	%p150, %r784, %r2;
	@%p150 bra 	$L__BB6_13;
	ld.global.u32 	%r1061, [%rd8+3072];
	bra.uni 	$L__BB6_14;
$L__BB6_13:
	ld.global.u32 	%r1061, [%rd7+3072];
$L__BB6_14:
	or.b32  	%r785, %r1, 1024;
	setp.lt.s32 	%p151, %r785, %r2;
	@%p151 bra 	$L__BB6_16;
	ld.global.u32 	%r1060, [%rd8+4096];
	bra.uni 	$L__BB6_17;
$L__BB6_16:
	ld.global.u32 	%r1060, [%rd7+4096];
$L__BB6_17:
	add.s32 	%r786, %r1, 1280;
	setp.lt.s32 	%p152, %r786, %r2;
	@%p152 bra 	$L__BB6_19;
	ld.global.u32 	%r1059, [%rd8+5120];
	bra.uni 	$L__BB6_20;
$L__BB6_19:
	ld.global.u32 	%r1059, [%rd7+5120];
$L__BB6_20:
	add.s32 	%r787, %r1, 1536;
	setp.lt.s32 	%p153, %r787, %r2;
	@%p153 bra 	$L__BB6_22;
	ld.global.u32 	%r1058, [%rd8+6144];
	bra.uni 	$L__BB6_23;
$L__BB6_22:
	ld.global.u32 	%r1058, [%rd7+6144];
$L__BB6_23:
	add.s32 	%r788, %r1, 1792;
	setp.lt.s32 	%p154, %r788, %r2;
	@%p154 bra 	$L__BB6_25;
	ld.global.u32 	%r1057, [%rd8+7168];
	bra.uni 	$L__BB6_26;
$L__BB6_25:
	ld.global.u32 	%r1057, [%rd7+7168];
$L__BB6_26:
	or.b32  	%r789, %r1, 2048;
	setp.lt.s32 	%p155, %r789, %r2;
	@%p155 bra 	$L__BB6_28;
	ld.global.u32 	%r1056, [%rd8+8192];
	bra.uni 	$L__BB6_29;
$L__BB6_28:
	ld.global.u32 	%r1056, [%rd7+8192];
$L__BB6_29:
	add.s32 	%r790, %r1, 2304;
	setp.lt.s32 	%p156, %r790, %r2;
	@%p156 bra 	$L__BB6_31;
	ld.global.u32 	%r1055, [%rd8+9216];
	bra.uni 	$L__BB6_32;
$L__BB6_31:
	ld.global.u32 	%r1055, [%rd7+9216];
$L__BB6_32:
	add.s32 	%r791, %r1, 2560;
	setp.lt.s32 	%p157, %r791, %r2;
	@%p157 bra 	$L__BB6_34;
	ld.global.u32 	%r1054, [%rd8+10240];
	bra.uni 	$L__BB6_35;
$L__BB6_34:
	ld.global.u32 	%r1054, [%rd7+10240];
$L__BB6_35:
	add.s32 	%r792, %r1, 2816;
	setp.lt.s32 	%p158, %r792, %r2;
	@%p158 bra 	$L__BB6_37;
	ld.global.u32 	%r1053, [%rd8+11264];
	bra.uni 	$L__BB6_38;
$L__BB6_37:
	ld.global.u32 	%r1053, [%rd7+11264];
$L__BB6_38:
	or.b32  	%r793, %r1, 3072;
	setp.lt.s32 	%p159, %r793, %r2;
	@%p159 bra 	$L__BB6_40;
	ld.global.u32 	%r1052, [%rd8+12288];
	bra.uni 	$L__BB6_41;
$L__BB6_40:
	ld.global.u32 	%r1052, [%rd7+12288];
$L__BB6_41:
	add.s32 	%r794, %r1, 3328;
	setp.lt.s32 	%p160, %r794, %r2;
	@%p160 bra 	$L__BB6_43;
	ld.global.u32 	%r1051, [%rd8+13312];
	bra.uni 	$L__BB6_44;
$L__BB6_43:
	ld.global.u32 	%r1051, [%rd7+13312];
$L__BB6_44:
	add.s32 	%r795, %r1, 3584;
	setp.lt.s32 	%p161, %r795, %r2;
	@%p161 bra 	$L__BB6_46;
	ld.global.u32 	%r1050, [%rd8+14336];
	bra.uni 	$L__BB6_47;
$L__BB6_46:
	ld.global.u32 	%r1050, [%rd7+14336];
$L__BB6_47:
	add.s32 	%r796, %r1, 3840;
	setp.lt.s32 	%p162, %r796, %r2;
	@%p162 bra 	$L__BB6_49;
	ld.global.u32 	%r1049, [%rd8+15360];
	bra.uni 	$L__BB6_50;
$L__BB6_49:
	ld.global.u32 	%r1049, [%rd7+15360];
$L__BB6_50:
	or.b32  	%r797, %r1, 4096;
	setp.lt.s32 	%p163, %r797, %r2;
	@%p163 bra 	$L__BB6_52;
	ld.global.u32 	%r1048, [%rd8+16384];
	bra.uni 	$L__BB6_54;
$L__BB6_52:
	ld.global.u32 	%r1048, [%rd7+16384];
	bra.uni 	$L__BB6_54;
$L__BB6_53:
	ld.param.u64 	%rd380, [_ZN3cub18CUB_300001_SM_10006detail10merge_sort26DeviceMergeSortMergeKernelINS2_10policy_hubIN6thrust24THRUST_300001_SM_1000_NS6detail15normal_iteratorINS6_10device_ptrIiEEEEE9Policy600ESB_PNS0_8NullTypeESB_SF_m17IntegerComparatoriSE_EEvbT2_T3_T4_PT6_PT7_T5_PSJ_SJ_NS1_7vsmem_tE_param_8];
	ld.param.u64 	%rd374, [_ZN3cub18CUB_300001_SM_10006detail10merge_sort26DeviceMergeSortMergeKernelINS2_10policy_hubIN6thrust24THRUST_300001_SM_1000_NS6detail15normal_iteratorINS6_10device_ptrIiEEEEE9Policy600ESB_PNS0_8NullTypeESB_SF_m17IntegerComparatoriSE_EEvbT2_T3_T4_PT6_PT7_T5_PSJ_SJ_NS1_7vsmem_tE_param_4];
	shr.u64 	%rd229, %rd380, 1;
	mad.lo.s64 	%rd230, %rd229, 4352, %rd4;
	add.s64 	%rd231, %rd230, %rd6;
	setp.lt.s32 	%p164, %r1, %r2;
	sub.s32 	%r798, %r1, %r2;
	cvt.s64.s32 	%rd232, %r798;
	cvt.u64.u32 	%rd233, %r1;
	selp.b64 	%rd234, %rd3, %rd231, %p164;
	selp.b64 	%rd235, %rd233, %rd232, %p164;
	add.s64 	%rd236, %rd235, %rd234;
	cvta.to.global.u64 	%rd237, %rd374;
	shl.b64 	%rd238, %rd236, 2;
	add.s64 	%rd239, %rd237, %rd238;
	ld.global.u32 	%r1064, [%rd239];
	add.s32 	%r799, %r1, 256;
	setp.lt.s32 	%p165, %r799, %r2;
	sub.s32 	%r800, %r799, %r2;
	cvt.s64.s32 	%rd240, %r800;
	cvt.u64.u32 	%rd241, %r799;
	selp.b64 	%rd242, %rd3, %rd231, %p165;
	selp.b64 	%rd243, %rd241, %rd240, %p165;
	add.s64 	%rd244, %rd243, %rd242;
	shl.b64 	%rd245, %rd244, 2;
	add.s64 	%rd246, %rd237, %rd245;
	ld.global.u32 	%r1063, [%rd246];
	add.s32 	%r801, %r1, 512;
	setp.lt.s32 	%p166, %r801, %r2;
	sub.s32 	%r802, %r801, %r2;
	cvt.s64.s32 	%rd247, %r802;
	cvt.u64.u32 	%rd248, %r801;
	selp.b64 	%rd249, %rd3, %rd231, %p166;
	selp.b64 	%rd250, %rd248, %rd247, %p166;
	add.s64 	%rd251, %rd250, %rd249;
	shl.b64 	%rd252, %rd251, 2;
	add.s64 	%rd253, %rd237, %rd252;
	ld.global.u32 	%r1062, [%rd253];
	add.s32 	%r803, %r1, 768;
	setp.lt.s32 	%p167, %r803, %r2;
	sub.s32 	%r804, %r803, %r2;
	cvt.s64.s32 	%rd254, %r804;
	cvt.u64.u32 	%rd255, %r803;
	selp.b64 	%rd256, %rd3, %rd231, %p167;
	selp.b64 	%rd257, %rd255, %rd254, %p167;
	add.s64 	%rd258, %rd257, %rd256;
	shl.b64 	%rd259, %rd258, 2;
	add.s64 	%rd260, %rd237, %rd259;
	ld.global.u32 	%r1061, [%rd260];
	or.b32  	%r805, %r1, 1024;
	setp.lt.s32 	%p168, %r805, %r2;
	sub.s32 	%r806, %r805, %r2;
	cvt.s64.s32 	%rd261, %r806;
	cvt.u64.u32 	%rd262, %r805;
	selp.b64 	%rd263, %rd3, %rd231, %p168;
	selp.b64 	%rd264, %rd262, %rd261, %p168;
	add.s64 	%rd265, %rd264, %rd263;
	shl.b64 	%rd266, %rd265, 2;
	add.s64 	%rd267, %rd237, %rd266;
	ld.global.u32 	%r1060, [%rd267];
	add.s32 	%r807, %r1, 1280;
	setp.lt.s32 	%p169, %r807, %r2;
	sub.s32 	%r808, %r807, %r2;
	cvt.s64.s32 	%rd268, %r808;
	cvt.u64.u32 	%rd269, %r807;
	selp.b64 	%rd270, %rd3, %rd231, %p169;
	selp.b64 	%rd271, %rd269, %rd268, %p169;
	add.s64 	%rd272, %rd271, %rd270;
	shl.b64 	%rd273, %rd272, 2;
	add.s64 	%rd274, %rd237, %rd273;
	ld.global.u32 	%r1059, [%rd274];
	add.s32 	%r809, %r1, 1536;
	setp.lt.s32 	%p170, %r809, %r2;
	sub.s32 	%r810, %r809, %r2;
	cvt.s64.s32 	%rd275, %r810;
	cvt.u64.u32 	%rd276, %r809;
	selp.b64 	%rd277, %rd3, %rd231, %p170;
	selp.b64 	%rd278, %rd276, %rd275, %p170;
	add.s64 	%rd279, %rd278, %rd277;
	shl.b64 	%rd280, %rd279, 2;
	add.s64 	%rd281, %rd237, %rd280;
	ld.global.u32 	%r1058, [%rd281];
	add.s32 	%r811, %r1, 1792;
	setp.lt.s32 	%p171, %r811, %r2;
	sub.s32 	%r812, %r811, %r2;
	cvt.s64.s32 	%rd282, %r812;
	cvt.u64.u32 	%rd283, %r811;
	selp.b64 	%rd284, %rd3, %rd231, %p171;
	selp.b64 	%rd285, %rd283, %rd282, %p171;
	add.s64 	%rd286, %rd285, %rd284;
	shl.b64 	%rd287, %rd286, 2;
	add.s64 	%rd288, %rd237, %rd287;
	ld.global.u32 	%r1057, [%rd288];
	or.b32  	%r813, %r1, 2048;
	setp.lt.s32 	%p172, %r813, %r2;
	sub.s32 	%r814, %r813, %r2;
	cvt.s64.s32 	%rd289, %r814;
	cvt.u64.u32 	%rd290, %r813;
	selp.b64 	%rd291, %rd3, %rd231, %p172;
	selp.b64 	%rd292, %rd290, %rd289, %p172;
	add.s64 	%rd293, %rd292, %rd291;
	shl.b64 	%rd294, %rd293, 2;
	add.s64 	%rd295, %rd237, %rd294;
	ld.global.u32 	%r1056, [%rd295];
	add.s32 	%r815, %r1, 2304;
	setp.lt.s32 	%p173, %r815, %r2;
	sub.s32 	%r816, %r815, %r2;
	cvt.s64.s32 	%rd296, %r816;
	cvt.u64.u32 	%rd297, %r815;
	selp.b64 	%rd298, %rd3, %rd231, %p173;
	selp.b64 	%rd299, %rd297, %rd296, %p173;
	add.s64 	%rd300, %rd299, %rd298;
	shl.b64 	%rd301, %rd300, 2;
	add.s64 	%rd302, %rd237, %rd301;
	ld.global.u32 	%r1055, [%rd302];
	add.s32 	%r817, %r1, 2560;
	setp.lt.s32 	%p174, %r817, %r2;
	sub.s32 	%r818, %r817, %r2;
	cvt.s64.s32 	%rd303, %r818;
	cvt.u64.u32 	%rd304, %r817;
	selp.b64 	%rd305, %rd3, %rd231, %p174;
	selp.b64 	%rd306, %rd304, %rd303, %p174;
	add.s64 	%rd307, %rd306, %rd305;
	shl.b64 	%rd308, %rd307, 2;
	add.s64 	%rd309, %rd237, %rd308;
	ld.global.u32 	%r1054, [%rd309];
	add.s32 	%r819, %r1, 2816;
	setp.lt.s32 	%p175, %r819, %r2;
	sub.s32 	%r820, %r819, %r2;
	cvt.s64.s32 	%rd310, %r820;
	cvt.u64.u32 	%rd311, %r819;
	selp.b64 	%rd312, %rd3, %rd231, %p175;
	selp.b64 	%rd313, %rd311, %rd310, %p175;
	add.s64 	%rd314, %rd313, %rd312;
	shl.b64 	%rd315, %rd314, 2;
	add.s64 	%rd316, %rd237, %rd315;
	ld.global.u32 	%r1053, [%rd316];
	or.b32  	%r821, %r1, 3072;
	setp.lt.s32 	%p176, %r821, %r2;
	sub.s32 	%r822, %r821, %r2;
	cvt.s64.s32 	%rd317, %r822;
	cvt.u64.u32 	%rd318, %r821;
	selp.b64 	%rd319, %rd3, %rd231, %p176;
	selp.b64 	%rd320, %rd318, %rd317, %p176;
	add.s64 	%rd321, %rd320, %rd319;
	shl.b64 	%rd322, %rd321, 2;
	add.s64 	%rd323, %rd237, %rd322;
	ld.global.u32 	%r1052, [%rd323];
	add.s32 	%r823, %r1, 3328;
	setp.lt.s32 	%p177, %r823, %r2;
	sub.s32 	%r824, %r823, %r2;
	cvt.s64.s32 	%rd324, %r824;
	cvt.u64.u32 	%rd325, %r823;
	selp.b64 	%rd326, %rd3, %rd231, %p177;
	selp.b64 	%rd327, %rd325, %rd324, %p177;
	add.s64 	%rd328, %rd327, %rd326;
	shl.b64 	%rd329, %rd328, 2;
	add.s64 	%rd330, %rd237, %rd329;
	ld.global.u32 	%r1051, [%rd330];
	add.s32 	%r825, %r1, 3584;
	setp.lt.s32 	%p178, %r825, %r2;
	sub.s32 	%r826, %r825, %r2;
	cvt.s64.s32 	%rd331, %r826;
	cvt.u64.u32 	%rd332, %r825;
	selp.b64 	%rd333, %rd3, %rd231, %p178;
	selp.b64 	%rd334, %rd332, %rd331, %p178;
	add.s64 	%rd335, %rd334, %rd333;
	shl.b64 	%rd336, %rd335, 2;
	add.s64 	%rd337, %rd237, %rd336;
	ld.global.u32 	%r1050, [%rd337];
	add.s32 	%r827, %r1, 3840;
	setp.lt.s32 	%p179, %r827, %r2;
	sub.s32 	%r828, %r827, %r2;
	cvt.s64.s32 	%rd338, %r828;
	cvt.u64.u32 	%rd339, %r827;
	selp.b64 	%rd340, %rd3, %rd231, %p179;
	selp.b64 	%rd341, %rd339, %rd338, %p179;
	add.s64 	%rd342, %rd341, %rd340;
	shl.b64 	%rd343, %rd342, 2;
	add.s64 	%rd344, %rd237, %rd343;
	ld.global.u32 	%r1049, [%rd344];
	or.b32  	%r829, %r1, 4096;
	setp.lt.s32 	%p180, %r829, %r2;
	sub.s32 	%r830, %r829, %r2;
	cvt.s64.s32 	%rd345, %r830;
	cvt.u64.u32 	%rd346, %r829;
	selp.b64 	%rd347, %rd3, %rd231, %p180;
	selp.b64 	%rd348, %rd346, %rd345, %p180;
	add.s64 	%rd349, %rd348, %rd347;
	shl.b64 	%rd350, %rd349, 2;
	add.s64 	%rd351, %rd237, %rd350;
	ld.global.u32 	%r1048, [%rd351];
$L__BB6_54:
	shl.b32 	%r831, %r1, 2;
	mov.u32 	%r832, _ZZN3cub18CUB_300001_SM_10006detail10merge_sort26DeviceMergeSortMergeKernelINS2_10policy_hubIN6thrust24THRUST_300001_SM_1000_NS6detail15normal_iteratorINS6_10device_ptrIiEEEEE9Policy600ESB_PNS0_8NullTypeESB_SF_m17IntegerComparatoriSE_EEvbT2_T3_T4_PT6_PT7_T5_PSJ_SJ_NS1_7vsmem_tEE19static_temp_storage;
	add.s32 	%r833, %r832, %r831;
	st.shared.u32 	[%r833], %r1064;
	st.shared.u32 	[%r833+1024], %r1063;
	st.shared.u32 	[%r833+2048], %r1062;
	st.shared.u32 	[%r833+3072], %r1061;
	st.shared.u32 	[%r833+4096], %r1060;
	st.shared.u32 	[%r833+5120], %r1059;
	st.shared.u32 	[%r833+6144], %r1058;
	st.shared.u32 	[%r833+7168], %r1057;
	st.shared.u32 	[%r833+8192], %r1056;
	st.shared.u32 	[%r833+9216], %r1055;
	st.shared.u32 	[%r833+10240], %r1054;
	st.shared.u32 	[%r833+11264], %r1053;
	st.shared.u32 	[%r833+12288], %r1052;
	st.shared.u32 	[%r833+13312], %r1051;
	st.shared.u32 	[%r833+14336], %r1050;
	st.shared.u32 	[%r833+15360], %r1049;
	st.shared.u32 	[%r833+16384], %r1048;
	bar.sync 	0;
	// begin inline asm
	griddepcontrol.launch_dependents;
	// end inline asm
	add.s32 	%r88, %r3, %r2;
	mul.lo.s32 	%r834, %r1, 17;
	min.s32 	%r89, %r834, %r88;
	setp.lt.s32 	%p181, %r89, %r3;
	sub.s32 	%r835, %r89, %r3;
	selp.b32 	%r1066, 0, %r835, %p181;
	min.s32 	%r91, %r89, %r2;
	setp.ge.s32 	%p182, %r1066, %r91;
	@%p182 bra 	$L__BB6_56;
$L__BB6_55:
	sub.s32 	%r836, %r91, %r1066;
	shr.u32 	%r837, %r836, 31;
	add.s32 	%r838, %r836, %r837;
	shr.s32 	%r839, %r838, 1;
	add.s32 	%r840, %r1066, %r839;
	add.s32 	%r1066, %r840, 1;
	setp.lt.s32 	%p183, %r1066, %r91;
	@%p183 bra 	$L__BB6_55;
$L__BB6_56:
	sub.s32 	%r841, %r89, %r1066;
	add.s32 	%r842, %r841, %r2;
	shl.b32 	%r843, %r842, 2;
	add.s32 	%r95, %r832, %r843;
	ld.shared.u32 	%r1068, [%r95];
	shl.b32 	%r845, %r1066, 2;
	add.s32 	%r97, %r832, %r845;
	ld.shared.u32 	%r1069, [%r97];
	setp.ge.s32 	%p184, %r842, %r88;
	setp.lt.s32 	%p185, %r842, %r88;
	selp.b32 	%r99, %r1068, %r1069, %p185;
	selp.u32 	%r846, 1, 0, %p185;
	add.s32 	%r100, %r842, %r846;
	selp.u32 	%r847, 1, 0, %p184;
	add.s32 	%r101, %r1066, %r847;
	@%p184 bra 	$L__BB6_58;
	ld.shared.u32 	%r1068, [%r95+4];
	bra.uni 	$L__BB6_59;
$L__BB6_58:
	ld.shared.u32 	%r1069, [%r97+4];
$L__BB6_59:
	setp.ge.s32 	%p186, %r100, %r88;
	setp.lt.s32 	%p187, %r100, %r88;
	selp.b32 	%r106, %r1068, %r1069, %p187;
	selp.u32 	%r848, 1, 0, %p187;
	add.s32 	%r107, %r100, %r848;
	selp.u32 	%r849, 1, 0, %p186;
	add.s32 	%r108, %r101, %r849;
	@%p187 bra 	$L__BB6_61;
	shl.b32 	%r850, %r108, 2;
	add.s32 	%r852, %r832, %r850;
	ld.shared.u32 	%r1069, [%r852];
	bra.uni 	$L__BB6_62;
$L__BB6_61:
	shl.b32 	%r853, %r107, 2;
	add.s32 	%r855, %r832, %r853;
	ld.shared.u32 	%r1068, [%r855];
$L__BB6_62:
	setp.ge.s32 	%p188, %r107, %r88;
	setp.lt.s32 	%p189, %r107, %r88;
	selp.b32 	%r113, %r1068, %r1069, %p189;
	selp.u32 	%r856, 1, 0, %p189;
	add.s32 	%r114, %r107, %r856;
	selp.u32 	%r857, 1, 0, %p188;
	add.s32 	%r115, %r108, %r857;
	@%p189 bra 	$L__BB6_64;
	shl.b32 	%r858, %r115, 2;
	add.s32 	%r860, %r832, %r858;
	ld.shared.u32 	%r1069, [%r860];
	bra.uni 	$L__BB6_65;
$L__BB6_64:
	shl.b32 	%r861, %r114, 2;
	add.s32 	%r863, %r832, %r861;
	ld.shared.u32 	%r1068, [%r863];
$L__BB6_65:
	setp.ge.s32 	%p190, %r114, %r88;
	setp.lt.s32 	%p191, %r114, %r88;
	selp.b32 	%r120, %r1068, %r1069, %p191;
	selp.u32 	%r864, 1, 0, %p191;
	add.s32 	%r121, %r114, %r864;
	selp.u32 	%r865, 1, 0, %p190;
	add.s32 	%r122, %r115, %r865;
	@%p191 bra 	$L__BB6_67;
	shl.b32 	%r866, %r122, 2;
	add.s32 	%r868, %r832, %r866;
	ld.shared.u32 	%r1069, [%r868];
	bra.uni 	$L__BB6_68;
$L__BB6_67:
	shl.b32 	%r869, %r121, 2;
	add.s32 	%r871, %r832, %r869;
	ld.shared.u32 	%r1068, [%r871];
$L__BB6_68:
	setp.ge.s32 	%p192, %r121, %r88;
	setp.lt.s32 	%p193, %r121, %r88;
	selp.b32 	%r127, %r1068, %r1069, %p193;
	selp.u32 	%r872, 1, 0, %p193;
	add.s32 	%r128, %r121, %r872;
	selp.u32 	%r873, 1, 0, %p192;
	add.s32 	%r129, %r122, %r873;
	@%p193 bra 	$L__BB6_70;
	shl.b32 	%r874, %r129, 2;
	add.s32 	%r876, %r832, %r874;
	ld.shared.u32 	%r1069, [%r876];
	bra.uni 	$L__BB6_71;
$L__BB6_70:
	shl.b32 	%r877, %r128, 2;
	add.s32 	%r879, %r832, %r877;
	ld.shared.u32 	%r1068, [%r879];
$L__BB6_71:
	setp.ge.s32 	%p194, %r128, %r88;
	setp.lt.s32 	%p195, %r128, %r88;
	selp.b32 	%r134, %r1068, %r1069, %p195;
	selp.u32 	%r880, 1, 0, %p195;
	add.s32 	%r135, %r128, %r880;
	selp.u32 	%r881, 1, 0, %p194;
	add.s32 	%r136, %r129, %r881;
	@%p195 bra 	$L__BB6_73;
	shl.b32 	%r882, %r136, 2;
	add.s32 	%r884, %r832, %r882;
	ld.shared.u32 	%r1069, [%r884];
	bra.uni 	$L__BB6_74;
$L__BB6_73:
	shl.b32 	%r885, %r135, 2;
	add.s32 	%r887, %r832, %r885;
	ld.shared.u32 	%r1068, [%r887];
$L__BB6_74:
	setp.ge.s32 	%p196, %r135, %r88;
	setp.lt.s32 	%p197, %r135, %r88;
	selp.b32 	%r141, %r1068, %r1069, %p197;
	selp.u32 	%r888, 1, 0, %p197;
	add.s32 	%r142, %r135, %r888;
	selp.u32 	%r889, 1, 0, %p196;
	add.s32 	%r143, %r136, %r889;
	@%p197 bra 	$L__BB6_76;
	shl.b32 	%r890, %r143, 2;
	add.s32 	%r892, %r832, %r890;
	ld.shared.u32 	%r1069, [%r892];
	bra.uni 	$L__BB6_77;
$L__BB6_76:
	shl.b32 	%r893, %r142, 2;
	add.s32 	%r895, %r832, %r893;
	ld.shared.u32 	%r1068, [%r895];
$L__BB6_77:
	setp.ge.s32 	%p198, %r142, %r88;
	setp.lt.s32 	%p199, %r142, %r88;
	selp.b32 	%r148, %r1068, %r1069, %p199;
	selp.u32 	%r896, 1, 0, %p199;
	add.s32 	%r149, %r142, %r896;
	selp.u32 	%r897, 1, 0, %p198;
	add.s32 	%r150, %r143, %r897;
	@%p199 bra 	$L__BB6_79;
	shl.b32 	%r898, %r150, 2;
	add.s32 	%r900, %r832, %r898;
	ld.shared.u32 	%r1069, [%r900];
	bra.uni 	$L__BB6_80;
$L__BB6_79:
	shl.b32 	%r901, %r149, 2;
	add.s32 	%r903, %r832, %r901;
	ld.shared.u32 	%r1068, [%r903];
$L__BB6_80:
	setp.ge.s32 	%p200, %r149, %r88;
	setp.lt.s32 	%p201, %r149, %r88;
	selp.b32 	%r155, %r1068, %r1069, %p201;
	selp.u32 	%r904, 1, 0, %p201;
	add.s32 	%r156, %r149, %r904;
	selp.u32 	%r905, 1, 0, %p200;
	add.s32 	%r157, %r150, %r905;
	@%p201 bra 	$L__BB6_82;
	shl.b32 	%r906, %r157, 2;
	add.s32 	%r908, %r832, %r906;
	ld.shared.u32 	%r1069, [%r908];
	bra.uni 	$L__BB6_83;
$L__BB6_82:
	shl.b32 	%r909, %r156, 2;
	add.s32 	%r911, %r832, %r909;
	ld.shared.u32 	%r1068, [%r911];
$L__BB6_83:
	setp.ge.s32 	%p202, %r156, %r88;
	setp.lt.s32 	%p203, %r156, %r88;
	selp.b32 	%r162, %r1068, %r1069, %p203;
	selp.u32 	%r912, 1, 0, %p203;
	add.s32 	%r163, %r156, %r912;
	selp.u32 	%r913, 1, 0, %p202;
	add.s32 	%r164, %r157, %r913;
	@%p203 bra 	$L__BB6_85;
	shl.b32 	%r914, %r164, 2;
	add.s32 	%r916, %r832, %r914;
	ld.shared.u32 	%r1069, [%r916];
	bra.uni 	$L__BB6_86;
$L__BB6_85:
	shl.b32 	%r917, %r163, 2;
	add.s32 	%r919, %r832, %r917;
	ld.shared.u32 	%r1068, [%r919];
$L__BB6_86:
	setp.ge.s32 	%p204, %r163, %r88;
	setp.lt.s32 	%p205, %r163, %r88;
	selp.b32 	%r169, %r1068, %r1069, %p205;
	selp.u32 	%r920, 1, 0, %p205;
	add.s32 	%r170, %r163, %r920;
	selp.u32 	%r921, 1, 0, %p204;
	add.s32 	%r171, %r164, %r921;
	@%p205 bra 	$L__BB6_88;
	shl.b32 	%r922, %r171, 2;
	add.s32 	%r924, %r832, %r922;
	ld.shared.u32 	%r1069, [%r924];
	bra.uni 	$L__BB6_89;
$L__BB6_88:
	shl.b32 	%r925, %r170, 2;
	add.s32 	%r927, %r832, %r925;
	ld.shared.u32 	%r1068, [%r927];
$L__BB6_89:
	setp.ge.s32 	%p206, %r170, %r88;
	setp.lt.s32 	%p207, %r170, %r88;
	selp.b32 	%r176, %r1068, %r1069, %p207;
	selp.u32 	%r928, 1, 0, %p207;
	add.s32 	%r177, %r170, %r928;
	selp.u32 	%r929, 1, 0, %p206;
	add.s32 	%r178, %r171, %r929;
	@%p207 bra 	$L__BB6_91;
	shl.b32 	%r930, %r178, 2;
	add.s32 	%r932, %r832, %r930;
	ld.shared.u32 	%r1069, [%r932];
	bra.uni 	$L__BB6_92;
$L__BB6_91:
	shl.b32 	%r933, %r177, 2;
	add.s32 	%r935, %r832, %r933;
	ld.shared.u32 	%r1068, [%r935];
$L__BB6_92:
	setp.ge.s32 	%p208, %r177, %r88;
	setp.lt.s32 	%p209, %r177, %r88;
	selp.b32 	%r183, %r1068, %r1069, %p209;
	selp.u32 	%r936, 1, 0, %p209;
	add.s32 	%r184, %r177, %r936;
	selp.u32 	%r937, 1, 0, %p208;
	add.s32 	%r185, %r178, %r937;
	@%p209 bra 	$L__BB6_94;
	shl.b32 	%r938, %r185, 2;
	add.s32 	%r940, %r832, %r938;
	ld.shared.u32 	%r1069, [%r940];
	bra.uni 	$L__BB6_95;
$L__BB6_94:
	shl.b32 	%r941, %r184, 2;
	add.s32 	%r943, %r832, %r941;
	ld.shared.u32 	%r1068, [%r943];
$L__BB6_95:
	setp.ge.s32 	%p210, %r184, %r88;
	setp.lt.s32 	%p211, %r184, %r88;
	selp.b32 	%r190, %r1068, %r1069, %p211;
	selp.u32 	%r944, 1, 0, %p211;
	add.s32 	%r191, %r184, %r944;
	selp.u32 	%r945, 1, 0, %p210;
	add.s32 	%r192, %r185, %r945;
	@%p211 bra 	$L__BB6_97;
	shl.b32 	%r946, %r192, 2;
	add.s32 	%r948, %r832, %r946;
	ld.shared.u32 	%r1069, [%r948];
	bra.uni 	$L__BB6_98;
$L__BB6_97:
	shl.b32 	%r949, %r191, 2;
	add.s32 	%r951, %r832, %r949;
	ld.shared.u32 	%r1068, [%r951];
$L__BB6_98:
	setp.ge.s32 	%p212, %r191, %r88;
	setp.lt.s32 	%p213, %r191, %r88;
	selp.b32 	%r197, %r1068, %r1069, %p213;
	selp.u32 	%r952, 1, 0, %p213;
	add.s32 	%r198, %r191, %r952;
	selp.u32 	%r953, 1, 0, %p212;
	add.s32 	%r199, %r192, %r953;
	@%p213 bra 	$L__BB6_100;
	shl.b32 	%r954, %r199, 2;
	add.s32 	%r956, %r832, %r954;
	ld.shared.u32 	%r1069, [%r956];
	bra.uni 	$L__BB6_101;
$L__BB6_100:
	shl.b32 	%r957, %r198, 2;
	add.s32 	%r959, %r832, %r957;
	ld.shared.u32 	%r1068, [%r959];
$L__BB6_101:
	setp.ge.s32 	%p214, %r198, %r88;
	setp.lt.s32 	%p215, %r198, %r88;
	selp.b32 	%r204, %r1068, %r1069, %p215;
	selp.u32 	%r960, 1, 0, %p215;
	add.s32 	%r205, %r198, %r960;
	selp.u32 	%r961, 1, 0, %p214;
	add.s32 	%r206, %r199, %r961;
	@%p215 bra 	$L__BB6_103;
	shl.b32 	%r962, %r206, 2;
	add.s32 	%r964, %r832, %r962;
	ld.shared.u32 	%r1069, [%r964];
	bra.uni 	$L__BB6_104;
$L__BB6_103:
	shl.b32 	%r965, %r205, 2;
	add.s32 	%r967, %r832, %r965;
	ld.shared.u32 	%r1068, [%r967];
$L__BB6_104:
	ld.param.s8 	%rs5, [_ZN3cub18CUB_300001_SM_10006detail10merge_sort26DeviceMergeSortMergeKernelINS2_10policy_hubIN6thrust24THRUST_300001_SM_1000_NS6detail15normal_iteratorINS6_10device_ptrIiEEEEE9Policy600ESB_PNS0_8NullTypeESB_SF_m17IntegerComparatoriSE_EEvbT2_T3_T4_PT6_PT7_T5_PSJ_SJ_NS1_7vsmem_tE_param_0];
	mov.u32 	%r968, %ctaid.x;
	mul.wide.u32 	%rd9, %r968, 4352;
	setp.eq.s16 	%p216, %rs5, 0;
	setp.lt.s32 	%p217, %r205, %r88;
	selp.b32 	%r211, %r1068, %r1069, %p217;
	bar.sync 	0;
	@%p216 bra 	$L__BB6_106;
	ld.param.u64 	%rd375, [_ZN3cub18CUB_300001_SM_10006detail10merge_sort26DeviceMergeSortMergeKernelINS2_10policy_hubIN6thrust24THRUST_300001_SM_1000_NS6detail15normal_iteratorINS6_10device_ptrIiEEEEE9Policy600ESB_PNS0_8NullTypeESB_SF_m17IntegerComparatoriSE_EEvbT2_T3_T4_PT6_PT7_T5_PSJ_SJ_NS1_7vsmem_tE_param_4];
	// begin inline asm
	mov.u32 %r969, %laneid;
	// end inline asm
	shr.u32 	%r970, %r1, 5;
	mul.lo.s32 	%r971, %r970, 544;
	mad.lo.s32 	%r972, %r969, 17, %r971;
	shl.b32 	%r973, %r972, 2;
	add.s32 	%r975, %r832, %r973;
	st.shared.u32 	[%r975], %r99;
	st.shared.u32 	[%r975+4], %r106;
	st.shared.u32 	[%r975+8], %r113;
	st.shared.u32 	[%r975+12], %r120;
	st.shared.u32 	[%r975+16], %r127;
	st.shared.u32 	[%r975+20], %r134;
	st.shared.u32 	[%r975+24], %r141;
	st.shared.u32 	[%r975+28], %r148;
	st.shared.u32 	[%r975+32], %r155;
	st.shared.u32 	[%r975+36], %r162;
	st.shared.u32 	[%r975+40], %r169;
	st.shared.u32 	[%r975+44], %r176;
	st.shared.u32 	[%r975+48], %r183;
	st.shared.u32 	[%r975+52], %r190;
	st.shared.u32 	[%r975+56], %r197;
	st.shared.u32 	[%r975+60], %r204;
	st.shared.u32 	[%r975+64], %r211;
	bar.warp.sync 	-1;
	shl.b32 	%r976, %r969, 4;
	sub.s32 	%r977, %r972, %r976;
	shl.b32 	%r978, %r977, 2;
	add.s32 	%r979, %r832, %r978;
	ld.shared.u32 	%r980, [%r979];
	ld.shared.u32 	%r981, [%r979+128];
	ld.shared.u32 	%r982, [%r979+256];
	ld.shared.u32 	%r983, [%r979+384];
	ld.shared.u32 	%r984, [%r979+512];
	ld.shared.u32 	%r985, [%r979+640];
	ld.shared.u32 	%r986, [%r979+768];
	ld.shared.u32 	%r987, [%r979+896];
	ld.shared.u32 	%r988, [%r979+1024];
	ld.shared.u32 	%r989, [%r979+1152];
	ld.shared.u32 	%r990, [%r979+1280];
	ld.shared.u32 	%r991, [%r979+1408];
	ld.shared.u32 	%r992, [%r979+1536];
	ld.shared.u32 	%r993, [%r979+1664];
	ld.shared.u32 	%r994, [%r979+1792];
	ld.shared.u32 	%r995, [%r979+1920];
	ld.shared.u32 	%r996, [%r979+2048];
	and.b32  	%r997, %r1, 31;
	and.b32  	%r998, %r1, 992;
	mul.lo.s32 	%r999, %r998, 17;
	or.b32  	%r1000, %r999, %r997;
	cvt.u64.u32 	%rd352, %r1000;
	add.s64 	%rd353, %rd9, %rd352;
	cvta.to.global.u64 	%rd354, %rd375;
	shl.b64 	%rd355, %rd353, 2;
	add.s64 	%rd356, %rd354, %rd355;
	st.global.u32 	[%rd356], %r980;
	st.global.u32 	[%rd356+128], %r981;
	st.global.u32 	[%rd356+256], %r982;
	st.global.u32 	[%rd356+384], %r983;
	st.global.u32 	[%rd356+512], %r984;
	st.global.u32 	[%rd356+640], %r985;
	st.global.u32 	[%rd356+768], %r986;
	st.global.u32 	[%rd356+896], %r987;
	st.global.u32 	[%rd356+1024], %r988;
	st.global.u32 	[%rd356+1152], %r989;
	st.global.u32 	[%rd356+1280], %r990;
	st.global.u32 	[%rd356+1408], %r991;
	st.global.u32 	[%rd356+1536], %r992;
	st.global.u32 	[%rd356+1664], %r993;
	st.global.u32 	[%rd356+1792], %r994;
	st.global.u32 	[%rd356+1920], %r995;
	st.global.u32 	[%rd356+2048], %r996;
	bra.uni 	$L__BB6_333;
$L__BB6_106:
	// begin inline asm
	mov.u32 %r1001, %laneid;
	// end inline asm
	shr.u32 	%r1002, %r1, 5;
	mul.lo.s32 	%r1003, %r1002, 544;
	mad.lo.s32 	%r1004, %r1001, 17, %r1003;
	shl.b32 	%r1005, %r1004, 2;
	add.s32 	%r1007, %r832, %r1005;
	st.shared.u32 	[%r1007], %r99;
	st.shared.u32 	[%r1007+4], %r106;
	st.shared.u32 	[%r1007+8], %r113;
	st.shared.u32 	[%r1007+12], %r120;
	st.shared.u32 	[%r1007+16], %r127;
	st.shared.u32 	[%r1007+20], %r134;
	st.shared.u32 	[%r1007+24], %r141;
	st.shared.u32 	[%r1007+28], %r148;
	st.shared.u32 	[%r1007+32], %r155;
	st.shared.u32 	[%r1007+36], %r162;
	st.shared.u32 	[%r1007+40], %r169;
	st.shared.u32 	[%r1007+44], %r176;
	st.shared.u32 	[%r1007+48], %r183;
	st.shared.u32 	[%r1007+52], %r190;
	st.shared.u32 	[%r1007+56], %r197;
	st.shared.u32 	[%r1007+60], %r204;
	st.shared.u32 	[%r1007+64], %r211;
	bar.warp.sync 	-1;
	shl.b32 	%r1008, %r1001, 4;
	sub.s32 	%r1009, %r1004, %r1008;
	shl.b32 	%r1010, %r1009, 2;
	add.s32 	%r1011, %r832, %r1010;
	ld.shared.u32 	%r1012, [%r1011];
	ld.shared.u32 	%r1013, [%r1011+128];
	ld.shared.u32 	%r1014, [%r1011+256];
	ld.shared.u32 	%r1015, [%r1011+384];
	ld.shared.u32 	%r1016, [%r1011+512];
	ld.shared.u32 	%r1017, [%r1011+640];
	ld.shared.u32 	%r1018, [%r1011+768];
	ld.shared.u32 	%r1019, [%r1011+896];
	ld.shared.u32 	%r1020, [%r1011+1024];
	ld.shared.u32 	%r1021, [%r1011+1152];
	ld.shared.u32 	%r1022, [%r1011+1280];
	ld.shared.u32 	%r1023, [%r1011+1408];
	ld.shared.u32 	%r1024, [%r1011+1536];
	ld.shared.u32 	%r1025, [%r1011+1664];
	ld.shared.u32 	%r1026, [%r1011+1792];
	ld.shared.u32 	%r1027, [%r1011+1920];
	ld.shared.u32 	%r1028, [%r1011+2048];
	and.b32  	%r1029, %r1, 31;
	and.b32  	%r1030, %r1, 992;
	mul.lo.s32 	%r1031, %r1030, 17;
	cvt.u64.u32 	%rd357, %r1031;
	cvt.u64.u32 	%rd358, %r1029;
	add.s64 	%rd359, %rd9, %rd358;
	add.s64 	%rd360, %rd359, %rd357;
	shl.b64 	%rd361, %rd360, 2;
	add.s64 	%rd362, %rd2, %rd361;
	st.global.u32 	[%rd362], %r1012;
	st.global.u32 	[%rd362+128], %r1013;
	st.global.u32 	[%rd362+256], %r1014;
	st.global.u32 	[%rd362+384], %r1015;
	st.global.u32 	[%rd362+512], %r1016;
	st.global.u32 	[%rd362+640], %r1017;
	st.global.u32 	[%rd362+768], %r1018;
	st.global.u32 	[%rd362+896], %r1019;
	st.global.u32 	[%rd362+1024], %r1020;
	st.global.u32 	[%rd362+1152], %r1021;
	st.global.u32 	[%rd362+1280], %r1022;
	st.global.u32 	[%rd362+1408], %r1023;
	st.global.u32 	[%rd362+1536], %r1024;
	st.global.u32 	[%rd362+1664], %r1025;
	st.global.u32 	[%rd362+1792], %r1026;
	st.global.u32 	[%rd362+1920], %r1027;
	st.global.u32 	[%rd362+2048], %r1028;
	bra.uni 	$L__BB6_333;
$L__BB6_107:
	ld.param.u64 	%rd378, [_ZN3cub18CUB_300001_SM_10006detail10merge_sort26DeviceMergeSortMergeKernelINS2_10policy_hubIN6thrust24THRUST_300001_SM_1000_NS6detail15normal_iteratorINS6_10device_ptrIiEEEEE9Policy600ESB_PNS0_8NullTypeESB_SF_m17IntegerComparatoriSE_EEvbT2_T3_T4_PT6_PT7_T5_PSJ_SJ_NS1_7vsmem_tE_param_8];
	ld.param.u64 	%rd376, [_ZN3cub18CUB_300001_SM_10006detail10merge_sort26DeviceMergeSortMergeKernelINS2_10policy_hubIN6thrust24THRUST_300001_SM_1000_NS6detail15normal_iteratorINS6_10device_ptrIiEEEEE9Policy600ESB_PNS0_8NullTypeESB_SF_m17IntegerComparatoriSE_EEvbT2_T3_T4_PT6_PT7_T5_PSJ_SJ_NS1_7vsmem_tE_param_7];
	ld.param.u64 	%rd363, [_ZN3cub18CUB_300001_SM_10006detail10merge_sort26DeviceMergeSortMergeKernelINS2_10policy_hubIN6thrust24THRUST_300001_SM_1000_NS6detail15normal_iteratorINS6_10device_ptrIiEEEEE9Policy600ESB_PNS0_8NullTypeESB_SF_m17IntegerComparatoriSE_EEvbT2_T3_T4_PT6_PT7_T5_PSJ_SJ_NS1_7vsmem_tE_param_3];
	ld.param.s8 	%rs2, [_ZN3cub18CUB_300001_SM_10006detail10merge_sort26DeviceMergeSortMergeKernelINS2_10policy_hubIN6thrust24THRUST_300001_SM_1000_NS6detail15normal_iteratorINS6_10device_ptrIiEEEEE9Policy600ESB_PNS0_8NullTypeESB_SF_m17IntegerComparatoriSE_EEvbT2_T3_T4_PT6_PT7_T5_PSJ_SJ_NS1_7vsmem_tE_param_0];
	cvta.to.global.u64 	%rd24, %rd376;
	mov.u32 	%r506, %ctaid.x;
	cvt.u64.u32 	%rd25, %r506;
	mul.wide.u32 	%rd26, %r506, 8;
	add.s64 	%rd27, %rd24, %rd26;
	ld.global.u64 	%rd10, [%rd27];
	ld.global.u64 	%rd28, [%rd27+8];
	shr.u64 	%rd29, %rd378, 1;
	neg.s64 	%rd30, %rd378;
	and.b64  	%rd31, %rd30, %rd25;
	mul.lo.s64 	%rd11, %rd31, 4352;
	mul.lo.s64 	%rd12, %rd29, 4352;
	sub.s64 	%rd32, %rd25, %rd31;
	mul.lo.s64 	%rd33, %rd32, 4352;
	sub.s64 	%rd34, %rd10, %rd11;
	sub.s64 	%rd35, %rd28, %rd11;
	sub.s64 	%rd36, %rd363, %rd11;
	max.u64 	%rd37, %rd36, %rd12;
	sub.s64 	%rd38, %rd37, %rd12;
	sub.s64 	%rd39, %rd33, %rd34;
	min.u64 	%rd13, %rd39, %rd38;
	max.u64 	%rd40, %rd33, -4353;
	not.b64 	%rd41, %rd40;
	add.s64 	%rd42, %rd33, %rd41;
	sub.s64 	%rd43, %rd42, %rd35;
	or.b64  	%rd44, %rd30, %rd25;
	setp.eq.s64 	%p2, %rd44, -1;
	min.u64 	%rd45, %rd12, %rd36;
	selp.b64 	%rd46, %rd45, %rd35, %p2;
	selp.b64 	%rd47, %rd12, %rd43, %p2;
	min.u64 	%rd48, %rd47, %rd38;
	cvt.u32.u64 	%r507, %rd34;
	cvt.u32.u64 	%r508, %rd46;
	sub.s32 	%r212, %r508, %r507;
	cvt.u32.u64 	%r509, %rd48;
	cvt.u32.u64 	%r510, %rd13;
	sub.s32 	%r213, %r509, %r510;
	// begin inline asm
	griddepcontrol.wait;
	// end inline asm
	setp.eq.s16 	%p3, %rs2, 0;
	@%p3 bra 	$L__BB6_176;
	add.s64 	%rd49, %rd11, %rd12;
	add.s64 	%rd50, %rd49, %rd13;
	add.s32 	%r214, %r213, %r212;
	setp.ge.s32 	%p4, %r1, %r214;
	cvt.u64.u32 	%rd51, %r1;
	add.s64 	%rd52, %rd10, %rd51;
	shl.b64 	%rd53, %rd52, 2;
	add.s64 	%rd14, %rd2, %rd53;
	sub.s32 	%r512, %r1, %r212;
	cvt.s64.s32 	%rd54, %r512;
	add.s64 	%rd55, %rd50, %rd54;
	shl.b64 	%rd56, %rd55, 2;
	add.s64 	%rd15, %rd2, %rd56;
	@%p4 bra 	$L__BB6_112;
	setp.ge.s32 	%p5, %r1, %r212;
	@%p5 bra 	$L__BB6_111;
	ld.global.u32 	%r1147, [%rd14];
	bra.uni 	$L__BB6_112;
$L__BB6_111:
	ld.global.u32 	%r1147, [%rd15];
$L__BB6_112:
	add.s32 	%r218, %r1, 256;
	setp.ge.s32 	%p6, %r218, %r214;
	@%p6 bra 	$L__BB6_116;
	setp.lt.s32 	%p7, %r218, %r212;
	@%p7 bra 	$L__BB6_115;
	ld.global.u32 	%r1146, [%rd15+1024];
	bra.uni 	$L__BB6_116;
$L__BB6_115:
	ld.global.u32 	%r1146, [%rd14+1024];
$L__BB6_116:
	add.s32 	%r222, %r1, 512;
	setp.ge.s32 	%p8, %r222, %r214;
	@%p8 bra 	$L__BB6_120;
	setp.lt.s32 	%p9, %r222, %r212;
	@%p9 bra 	$L__BB6_119;
	ld.global.u32 	%r1145, [%rd15+2048];
	bra.uni 	$L__BB6_120;
$L__BB6_119:
	ld.global.u32 	%r1145, [%rd14+2048];
$L__BB6_120:
	add.s32 	%r226, %r1, 768;
	setp.ge.s32 	%p10, %r226, %r214;
	@%p10 bra 	$L__BB6_124;
	setp.lt.s32 	%p11, %r226, %r212;
	@%p11 bra 	$L__BB6_123;
	ld.global.u32 	%r1144, [%rd15+3072];
	bra.uni 	$L__BB6_124;
$L__BB6_123:
	ld.global.u32 	%r1144, [%rd14+3072];
$L__BB6_124:
	or.b32  	%r230, %r1, 1024;
	setp.ge.s32 	%p12, %r230, %r214;
	@%p12 bra 	$L__BB6_128;
	setp.lt.s32 	%p13, %r230, %r212;
	@%p13 bra 	$L__BB6_127;
	ld.global.u32 	%r1143, [%rd15+4096];
	bra.uni 	$L__BB6_128;
$L__BB6_127:
	ld.global.u32 	%r1143, [%rd14+4096];
$L__BB6_128:
	add.s32 	%r234, %r1, 1280;
	setp.ge.s32 	%p14, %r234, %r214;
	@%p14 bra 	$L__BB6_132;
	setp.lt.s32 	%p15, %r234, %r212;
	@%p15 bra 	$L__BB6_131;
	ld.global.u32 	%r1142, [%rd15+5120];
	bra.uni 	$L__BB6_132;
$L__BB6_131:
	ld.global.u32 	%r1142, [%rd14+5120];
$L__BB6_132:
	add.s32 	%r238, %r1, 1536;
	setp.ge.s32 	%p16, %r238, %r214;
	@%p16 bra 	$L__BB6_136;
	setp.lt.s32 	%p17, %r238, %r212;
	@%p17 bra 	$L__BB6_135;
	ld.global.u32 	%r1141, [%rd15+6144];
	bra.uni 	$L__BB6_136;
$L__BB6_135:
	ld.global.u32 	%r1141, [%rd14+6144];
$L__BB6_136:
	add.s32 	%r242, %r1, 1792;
	setp.ge.s32 	%p18, %r242, %r214;
	@%p18 bra 	$L__BB6_140;
	setp.lt.s32 	%p19, %r242, %r212;
	@%p19 bra 	$L__BB6_139;
	ld.global.u32 	%r1140, [%rd15+7168];
	bra.uni 	$L__BB6_140;
$L__BB6_139:
	ld.global.u32 	%r1140, [%rd14+7168];
$L__BB6_140:
	or.b32  	%r246, %r1, 2048;
	setp.ge.s32 	%p20, %r246, %r214;
	@%p20 bra 	$L__BB6_144;
	setp.lt.s32 	%p21, %r246, %r212;
	@%p21 bra 	$L__BB6_143;
	ld.global.u32 	%r1139, [%rd15+8192];
	bra.uni 	$L__BB6_144;
$L__BB6_143:
	ld.global.u32 	%r1139, [%rd14+8192];
$L__BB6_144:
	add.s32 	%r250, %r1, 2304;
	setp.ge.s32 	%p22, %r250, %r214;
	@%p22 bra 	$L__BB6_148;
	setp.lt.s32 	%p23, %r250, %r212;
	@%p23 bra 	$L__BB6_147;
	ld.global.u32 	%r1138, [%rd15+9216];
	bra.uni 	$L__BB6_148;
$L__BB6_147:
	ld.global.u32 	%r1138, [%rd14+9216];
$L__BB6_148:
	add.s32 	%r254, %r1, 2560;
	setp.ge.s32 	%p24, %r254, %r214;
	@%p24 bra 	$L__BB6_152;
	setp.lt.s32 	%p25, %r254, %r212;
	@%p25 bra 	$L__BB6_151;
	ld.global.u32 	%r1137, [%rd15+10240];
	bra.uni 	$L__BB6_152;
$L__BB6_151:
	ld.global.u32 	%r1137, [%rd14+10240];
$L__BB6_152:
	add.s32 	%r258, %r1, 2816;
	setp.ge.s32 	%p26, %r258, %r214;
	@%p26 bra 	$L__BB6_156;
	setp.lt.s32 	%p27, %r258, %r212;
	@%p27 bra 	$L__BB6_155;
	ld.global.u32 	%r1136, [%rd15+11264];
	bra.uni 	$L__BB6_156;
$L__BB6_155:
	ld.global.u32 	%r1136, [%rd14+11264];
$L__BB6_156:
	or.b32  	%r262, %r1, 3072;
	setp.ge.s32 	%p28, %r262, %r214;
	@%p28 bra 	$L__BB6_160;
	setp.lt.s32 	%p29, %r262, %r212;
	@%p29 bra 	$L__BB6_159;
	ld.global.u32 	%r1135, [%rd15+12288];
	bra.uni 	$L__BB6_160;
$L__BB6_159:
	ld.global.u32 	%r1135, [%rd14+12288];
$L__BB6_160:
	add.s32 	%r266, %r1, 3328;
	setp.ge.s32 	%p30, %r266, %r214;
	@%p30 bra 	$L__BB6_164;
	setp.lt.s32 	%p31, %r266, %r212;
	@%p31 bra 	$L__BB6_163;
	ld.global.u32 	%r1134, [%rd15+13312];
	bra.uni 	$L__BB6_164;
$L__BB6_163:
	ld.global.u32 	%r1134, [%rd14+13312];
$L__BB6_164:
	add.s32 	%r270, %r1, 3584;
	setp.ge.s32 	%p32, %r270, %r214;
	@%p32 bra 	$L__BB6_168;
	setp.lt.s32 	%p33, %r270, %r212;
	@%p33 bra 	$L__BB6_167;
	ld.global.u32 	%r1133, [%rd15+14336];
	bra.uni 	$L__BB6_168;
$L__BB6_167:
	ld.global.u32 	%r1133, [%rd14+14336];
$L__BB6_168:
	add.s32 	%r274, %r1, 3840;
	setp.ge.s32 	%p34, %r274, %r214;
	@%p34 bra 	$L__BB6_172;
	setp.lt.s32 	%p35, %r274, %r212;
	@%p35 bra 	$L__BB6_171;
	ld.global.u32 	%r1132, [%rd15+15360];
	bra.uni 	$L__BB6_172;
$L__BB6_171:
	ld.global.u32 	%r1132, [%rd14+15360];
$L__BB6_172:
	or.b32  	%r278, %r1, 4096;
	setp.ge.s32 	%p36, %r278, %r214;
	@%p36 bra 	$L__BB6_210;
	setp.lt.s32 	%p37, %r278, %r212;
	@%p37 bra 	$L__BB6_175;
	ld.global.u32 	%r1131, [%rd15+16384];
	bra.uni 	$L__BB6_210;
$L__BB6_175:
	ld.global.u32 	%r1131, [%rd14+16384];
	bra.uni 	$L__BB6_210;
$L__BB6_176:
	add.s64 	%rd57, %rd11, %rd12;
	add.s64 	%rd16, %rd57, %rd13;
	add.s32 	%r281, %r213, %r212;
	setp.ge.s32 	%p38, %r1, %r281;
	@%p38 bra 	$L__BB6_178;
	setp.lt.s32 	%p39, %r1, %r212;
	sub.s32 	%r530, %r1, %r212;
	cvt.s64.s32 	%rd58, %r530;
	cvt.u64.u32 	%rd59, %r1;
	selp.b64 	%rd60, %rd10, %rd16, %p39;
	selp.b64 	%rd61, %rd59, %rd58, %p39;
	add.s64 	%rd62, %rd61, %rd60;
	shl.b64 	%rd63, %rd62, 2;
	add.s64 	%rd64, %rd1, %rd63;
	ld.global.u32 	%r1147, [%rd64];
$L__BB6_178:
	add.s32 	%r284, %r1, 256;
	setp.ge.s32 	%p40, %r284, %r281;
	@%p40 bra 	$L__BB6_180;
	setp.lt.s32 	%p41, %r284, %r212;
	sub.s32 	%r532, %r284, %r212;
	cvt.s64.s32 	%rd65, %r532;
	cvt.u64.u32 	%rd66, %r284;
	selp.b64 	%rd67, %rd10, %rd16, %p41;
	selp.b64 	%rd68, %rd66, %rd65, %p41;
	add.s64 	%rd69, %rd68, %rd67;
	shl.b64 	%rd70, %rd69, 2;
	add.s64 	%rd71, %rd1, %rd70;
	ld.global.u32 	%r1146, [%rd71];
$L__BB6_180:
	add.s32 	%r287, %r1, 512;
	setp.ge.s32 	%p42, %r287, %r281;
	@%p42 bra 	$L__BB6_182;
	setp.lt.s32 	%p43, %r287, %r212;
	sub.s32 	%r534, %r287, %r212;
	cvt.s64.s32 	%rd72, %r534;
	cvt.u64.u32 	%rd73, %r287;
	selp.b64 	%rd74, %rd10, %rd16, %p43;
	selp.b64 	%rd75, %rd73, %rd72, %p43;
	add.s64 	%rd76, %rd75, %rd74;
	shl.b64 	%rd77, %rd76, 2;
	add.s64 	%rd78, %rd1, %rd77;
	ld.global.u32 	%r1145, [%rd78];
$L__BB6_182:
	add.s32 	%r290, %r1, 768;
	setp.ge.s32 	%p44, %r290, %r281;
	@%p44 bra 	$L__BB6_184;
	setp.lt.s32 	%p45, %r290, %r212;
	sub.s32 	%r536, %r290, %r212;
	cvt.s64.s32 	%rd79, %r536;
	cvt.u64.u32 	%rd80, %r290;
	selp.b64 	%rd81, %rd10, %rd16, %p45;
	selp.b64 	%rd82, %rd80, %rd79, %p45;
	add.s64 	%rd83, %rd82, %rd81;
	shl.b64 	%rd84, %rd83, 2;
	add.s64 	%rd85, %rd1, %rd84;
	ld.global.u32 	%r1144, [%rd85];
$L__BB6_184:
	or.b32  	%r293, %r1, 1024;
	setp.ge.s32 	%p46, %r293, %r281;
	@%p46 bra 	$L__BB6_186;
	setp.lt.s32 	%p47, %r293, %r212;
	sub.s32 	%r538, %r293, %r212;
	cvt.s64.s32 	%rd86, %r538;
	cvt.u64.u32 	%rd87, %r293;
	selp.b64 	%rd88, %rd10, %rd16, %p47;
	selp.b64 	%rd89, %rd87, %rd86, %p47;
	add.s64 	%rd90, %rd89, %rd88;
	shl.b64 	%rd91, %rd90, 2;
	add.s64 	%rd92, %rd1, %rd91;
	ld.global.u32 	%r1143, [%rd92];
$L__BB6_186:
	add.s32 	%r296, %r1, 1280;
	setp.ge.s32 	%p48, %r296, %r281;
	@%p48 bra 	$L__BB6_188;
	setp.lt.s32 	%p49, %r296, %r212;
	sub.s32 	%r540, %r296, %r212;
	cvt.s64.s32 	%rd93, %r540;
	cvt.u64.u32 	%rd94, %r296;
	selp.b64 	%rd95, %rd10, %rd16, %p49;
	selp.b64 	%rd96, %rd94, %rd93, %p49;
	add.s64 	%rd97, %rd96, %rd95;
	shl.b64 	%rd98, %rd97, 2;
	add.s64 	%rd99, %rd1, %rd98;
	ld.global.u32 	%r1142, [%rd99];
$L__BB6_188:
	add.s32 	%r299, %r1, 1536;
	setp.ge.s32 	%p50, %r299, %r281;
	@%p50 bra 	$L__BB6_190;
	setp.lt.s32 	%p51, %r299, %r212;
	sub.s32 	%r542, %r299, %r212;
	cvt.s64.s32 	%rd100, %r542;
	cvt.u64.u32 	%rd101, %r299;
	selp.b64 	%rd102, %rd10, %rd16, %p51;
	selp.b64 	%rd103, %rd101, %rd100, %p51;
	add.s64 	%rd104, %rd103, %rd102;
	shl.b64 	%rd105, %rd104, 2;
	add.s64 	%rd106, %rd1, %rd105;
	ld.global.u32 	%r1141, [%rd106];
$L__BB6_190:
	add.s32 	%r302, %r1, 1792;
	setp.ge.s32 	%p52, %r302, %r281;
	@%p52 bra 	$L__BB6_192;
	setp.lt.s32 	%p53, %r302, %r212;
	sub.s32 	%r544, %r302, %r212;
	cvt.s64.s32 	%rd107, %r544;
	cvt.u64.u32 	%rd108, %r302;
	selp.b64 	%rd109, %rd10, %rd16, %p53;
	selp.b64 	%rd110, %rd108, %rd107, %p53;
	add.s64 	%rd111, %rd110, %rd109;
	shl.b64 	%rd112, %rd111, 2;
	add.s64 	%rd113, %rd1, %rd112;
	ld.global.u32 	%r1140, [%rd113];
$L__BB6_192:
	or.b32  	%r305, %r1, 2048;
	setp.ge.s32 	%p54, %r305, %r281;
	@%p54 bra 	$L__BB6_194;
	setp.lt.s32 	%p55, %r305, %r212;
	sub.s32 	%r546, %r305, %r212;
	cvt.s64.s32 	%rd114, %r546;
	cvt.u64.u32 	%rd115, %r305;
	selp.b64 	%rd116, %rd10, %rd16, %p55;
	selp.b64 	%rd117, %rd115, %rd114, %p55;
	add.s64 	%rd118, %rd117, %rd116;
	shl.b64 	%rd119, %rd118, 2;
	add.s64 	%rd120, %rd1, %rd119;
	ld.global.u32 	%r1139, [%rd120];
$L__BB6_194:
	add.s32 	%r308, %r1, 2304;
	setp.ge.s32 	%p56, %r308, %r281;
	@%p56 bra 	$L__BB6_196;
	ld.param.u64 	%rd365, [_ZN3cub18CUB_300001_SM_10006detail10merge_sort26DeviceMergeSortMergeKernelINS2_10policy_hubIN6thrust24THRUST_300001_SM_1000_NS6detail15normal_iteratorINS6_10device_ptrIiEEEEE9Policy600ESB_PNS0_8NullTypeESB_SF_m17IntegerComparatoriSE_EEvbT2_T3_T4_PT6_PT7_T5_PSJ_SJ_NS1_7vsmem_tE_param_4];
	setp.lt.s32 	%p57, %r308, %r212;
	sub.s32 	%r548, %r308, %r212;
	cvt.s64.s32 	%rd121, %r548;
	cvt.u64.u32 	%rd122, %r308;
	selp.b64 	%rd123, %rd10, %rd16, %p57;
	selp.b64 	%rd124, %rd122, %rd121, %p57;
	add.s64 	%rd125, %rd124, %rd123;
	cvta.to.global.u64 	%rd126, %rd365;
	shl.b64 	%rd127, %rd125, 2;
	add.s64 	%rd128, %rd126, %rd127;
	ld.global.u32 	%r1138, [%rd128];
$L__BB6_196:
	add.s32 	%r550, %r1, 2560;
	setp.ge.s32 	%p58, %r550, %r281;
	@%p58 bra 	$L__BB6_198;
	ld.param.u64 	%rd366, [_ZN3cub18CUB_300001_SM_10006detail10merge_sort26DeviceMergeSortMergeKernelINS2_10policy_hubIN6thrust24THRUST_300001_SM_1000_NS6detail15normal_iteratorINS6_10device_ptrIiEEEEE9Policy600ESB_PNS0_8NullTypeESB_SF_m17IntegerComparatoriSE_EEvbT2_T3_T4_PT6_PT7_T5_PSJ_SJ_NS1_7vsmem_tE_param_4];
	setp.lt.s32 	%p59, %r550, %r212;
	sub.s32 	%r552, %r550, %r212;
	cvt.s64.s32 	%rd129, %r552;
	cvt.u64.u32 	%rd130, %r550;
	selp.b64 	%rd131, %rd10, %rd16, %p59;
	selp.b64 	%rd132, %rd130, %rd129, %p59;
	add.s64 	%rd133, %rd132, %rd131;
	cvta.to.global.u64 	%rd134, %rd366;
	shl.b64 	%rd135, %rd133, 2;
	add.s64 	%rd136, %rd134, %rd135;
	ld.global.u32 	%r1137, [%rd136];
$L__BB6_198:
	add.s32 	%r554, %r1, 2816;
	setp.ge.s32 	%p60, %r554, %r281;
	@%p60 bra 	$L__BB6_200;
	ld.param.u64 	%rd367, [_ZN3cub18CUB_300001_SM_10006detail10merge_sort26DeviceMergeSortMergeKernelINS2_10policy_hubIN6thrust24THRUST_300001_SM_1000_NS6detail15normal_iteratorINS6_10device_ptrIiEEEEE9Policy600ESB_PNS0_8NullTypeESB_SF_m17IntegerComparatoriSE_EEvbT2_T3_T4_PT6_PT7_T5_PSJ_SJ_NS1_7vsmem_tE_param_4];
	setp.lt.s32 	%p61, %r554, %r212;
	sub.s32 	%r556, %r554, %r212;
	cvt.s64.s32 	%rd137, %r556;
	cvt.u64.u32 	%rd138, %r554;
	selp.b64 	%rd139, %rd10, %rd16, %p61;
	selp.b64 	%rd140, %rd138, %rd137, %p61;
	add.s64 	%rd141, %rd140, %rd139;
	cvta.to.global.u64 	%rd142, %rd367;
	shl.b64 	%rd143, %rd141, 2;
	add.s64 	%rd144, %rd142, %rd143;
	ld.global.u32 	%r1136, [%rd144];
$L__BB6_200:
	or.b32  	%r558, %r1, 3072;
	setp.ge.s32 	%p62, %r558, %r281;
	@%p62 bra 	$L__BB6_202;
	ld.param.u64 	%rd368, [_ZN3cub18CUB_300001_SM_10006detail10merge_sort26DeviceMergeSortMergeKernelINS2_10policy_hubIN6thrust24THRUST_300001_SM_1000_NS6detail15normal_iteratorINS6_10device_ptrIiEEEEE9Policy600ESB_PNS0_8NullTypeESB_SF_m17IntegerComparatoriSE_EEvbT2_T3_T4_PT6_PT7_T5_PSJ_SJ_NS1_7vsmem_tE_param_4];
	or.b32  	%r559, %r1, 3072;
	setp.lt.s32 	%p63, %r559, %r212;
	sub.s32 	%r560, %r559, %r212;
	cvt.s64.s32 	%rd145, %r560;
	cvt.u64.u32 	%rd146, %r559;
	selp.b64 	%rd147, %rd10, %rd16, %p63;
	selp.b64 	%rd148, %rd146, %rd145, %p63;
	add.s64 	%rd149, %rd148, %rd147;
	cvta.to.global.u64 	%rd150, %rd368;
	shl.b64 	%rd151, %rd149, 2;
	add.s64 	%rd152, %rd150, %rd151;
	ld.global.u32 	%r1135, [%rd152];
$L__BB6_202:
	add.s32 	%r562, %r1, 3328;
	setp.ge.s32 	%p64, %r562, %r281;
	@%p64 bra 	$L__BB6_204;
	ld.param.u64 	%rd369, [_ZN3cub18CUB_300001_SM_10006detail10merge_sort26DeviceMergeSortMergeKernelINS2_10policy_hubIN6thrust24THRUST_300001_SM_1000_NS6detail15normal_iteratorINS6_10device_ptrIiEEEEE9Policy600ESB_PNS0_8NullTypeESB_SF_m17IntegerComparatoriSE_EEvbT2_T3_T4_PT6_PT7_T5_PSJ_SJ_NS1_7vsmem_tE_param_4];
	add.s32 	%r563, %r1, 3328;
	setp.lt.s32 	%p65, %r563, %r212;
	sub.s32 	%r564, %r563, %r212;
	cvt.s64.s32 	%rd153, %r564;
	cvt.u64.u32 	%rd154, %r563;
	selp.b64 	%rd155, %rd10, %rd16, %p65;
	selp.b64 	%rd156, %rd154, %rd153, %p65;
	add.s64 	%rd157, %rd156, %rd155;
	cvta.to.global.u64 	%rd158, %rd369;
	shl.b64 	%rd159, %rd157, 2;
	add.s64 	%rd160, %rd158, %rd159;
	ld.global.u32 	%r1134, [%rd160];
$L__BB6_204:
	add.s32 	%r566, %r1, 3584;
	setp.ge.s32 	%p66, %r566, %r281;
	@%p66 bra 	$L__BB6_206;
	ld.param.u64 	%rd370, [_ZN3cub18CUB_300001_SM_10006detail10merge_sort26DeviceMergeSortMergeKernelINS2_10policy_hubIN6thrust24THRUST_300001_SM_1000_NS6detail15normal_iteratorINS6_10device_ptrIiEEEEE9Policy600ESB_PNS0_8NullTypeESB_SF_m17IntegerComparatoriSE_EEvbT2_T3_T4_PT6_PT7_T5_PSJ_SJ_NS1_7vsmem_tE_param_4];
	add.s32 	%r567, %r1, 3584;
	setp.lt.s32 	%p67, %r567, %r212;
	sub.s32 	%r568, %r567, %r212;
	cvt.s64.s32 	%rd161, %r568;
	cvt.u64.u32 	%rd162, %r567;
	selp.b64 	%rd163, %rd10, %rd16, %p67;
	selp.b64 	%rd164, %rd162, %rd161, %p67;
	add.s64 	%rd165, %rd164, %rd163;
	cvta.to.global.u64 	%rd166, %rd370;
	shl.b64 	%rd167, %rd165, 2;
	add.s64 	%rd168, %rd166, %rd167;
	ld.global.u32 	%r1133, [%rd168];
$L__BB6_206:
	add.s32 	%r570, %r1, 3840;
	setp.ge.s32 	%p68, %r570, %r281;
	@%p68 bra 	$L__BB6_208;
	ld.param.u64 	%rd371, [_ZN3cub18CUB_300001_SM_10006detail10merge_sort26DeviceMergeSortMergeKernelINS2_10policy_hubIN6thrust24THRUST_300001_SM_1000_NS6detail15normal_iteratorINS6_10device_ptrIiEEEEE9Policy600ESB_PNS0_8NullTypeESB_SF_m17IntegerComparatoriSE_EEvbT2_T3_T4_PT6_PT7_T5_PSJ_SJ_NS1_7vsmem_tE_param_4];
	add.s32 	%r571, %r1, 3840;
	setp.lt.s32 	%p69, %r571, %r212;
	sub.s32 	%r572, %r571, %r212;
	cvt.s64.s32 	%rd169, %r572;
	cvt.u64.u32 	%rd170, %r571;
	selp.b64 	%rd171, %rd10, %rd16, %p69;
	selp.b64 	%rd172, %rd170, %rd169, %p69;
	add.s64 	%rd173, %rd172, %rd171;
	cvta.to.global.u64 	%rd174, %rd371;
	shl.b64 	%rd175, %rd173, 2;
	add.s64 	%rd176, %rd174, %rd175;
	ld.global.u32 	%r1132, [%rd176];
$L__BB6_208:
	or.b32  	%r574, %r1, 4096;
	setp.ge.s32 	%p70, %r574, %r281;
	@%p70 bra 	$L__BB6_210;
	ld.param.u64 	%rd372, [_ZN3cub18CUB_300001_SM_10006detail10merge_sort26DeviceMergeSortMergeKernelINS2_10policy_hubIN6thrust24THRUST_300001_SM_1000_NS6detail15normal_iteratorINS6_10device_ptrIiEEEEE9Policy600ESB_PNS0_8NullTypeESB_SF_m17IntegerComparatoriSE_EEvbT2_T3_T4_PT6_PT7_T5_PSJ_SJ_NS1_7vsmem_tE_param_4];
	or.b32  	%r575, %r1, 4096;
	setp.lt.s32 	%p71, %r575, %r212;
	sub.s32 	%r576, %r575, %r212;
	cvt.s64.s32 	%rd177, %r576;
	cvt.u64.u32 	%rd178, %r575;
	selp.b64 	%rd179, %rd10, %rd16, %p71;
	selp.b64 	%rd180, %rd178, %rd177, %p71;
	add.s64 	%rd181, %rd180, %rd179;
	cvta.to.global.u64 	%rd182, %rd372;
	shl.b64 	%rd183, %rd181, 2;
	add.s64 	%rd184, %rd182, %rd183;
	ld.global.u32 	%r1131, [%rd184];
$L__BB6_210:
	shl.b32 	%r577, %r1, 2;
	mov.u32 	%r578, _ZZN3cub18CUB_300001_SM_10006detail10merge_sort26DeviceMergeSortMergeKernelINS2_10policy_hubIN6thrust24THRUST_300001_SM_1000_NS6detail15normal_iteratorINS6_10device_ptrIiEEEEE9Policy600ESB_PNS0_8NullTypeESB_SF_m17IntegerComparatoriSE_EEvbT2_T3_T4_PT6_PT7_T5_PSJ_SJ_NS1_7vsmem_tEE19static_temp_storage;
	add.s32 	%r579, %r578, %r577;
	st.shared.u32 	[%r579], %r1147;
	st.shared.u32 	[%r579+1024], %r1146;
	st.shared.u32 	[%r579+2048], %r1145;
	st.shared.u32 	[%r579+3072], %r1144;
	st.shared.u32 	[%r579+4096], %r1143;
	st.shared.u32 	[%r579+5120], %r1142;
	st.shared.u32 	[%r579+6144], %r1141;
	st.shared.u32 	[%r579+7168], %r1140;
	st.shared.u32 	[%r579+8192], %r1139;
	st.shared.u32 	[%r579+9216], %r1138;
	st.shared.u32 	[%r579+10240], %r1137;
	st.shared.u32 	[%r579+11264], %r1136;
	st.shared.u32 	[%r579+12288], %r1135;
	st.shared.u32 	[%r579+13312], %r1134;
	st.shared.u32 	[%r579+14336], %r1133;
	st.shared.u32 	[%r579+15360], %r1132;
	st.shared.u32 	[%r579+16384], %r1131;
	bar.sync 	0;
	// begin inline asm
	griddepcontrol.launch_dependents;
	// end inline asm
	add.s32 	%r341, %r213, %r212;
	mul.lo.s32 	%r580, %r1, 17;
	min.s32 	%r342, %r580, %r341;
	setp.lt.s32 	%p72, %r342, %r213;
	sub.s32 	%r581, %r342, %r213;
	selp.b32 	%r1149, 0, %r581, %p72;
	min.s32 	%r344, %r342, %r212;
	setp.ge.s32 	%p73, %r1149, %r344;
	@%p73 bra 	$L__BB6_212;
$L__BB6_211:
	sub.s32 	%r582, %r344, %r1149;
	shr.u32 	%r583, %r582, 31;
	add.s32 	%r584, %r582, %r583;
	shr.s32 	%r585, %r584, 1;
	add.s32 	%r586, %r1149, %r585;
	add.s32 	%r1149, %r586, 1;
	setp.lt.s32 	%p74, %r1149, %r344;
	@%p74 bra 	$L__BB6_211;
$L__BB6_212:
	sub.s32 	%r587, %r342, %r1149;
	add.s32 	%r588, %r587, %r212;
	shl.b32 	%r589, %r588, 2;
	add.s32 	%r348, %r578, %r589;
	ld.shared.u32 	%r1151, [%r348];
	shl.b32 	%r591, %r1149, 2;
	add.s32 	%r350, %r578, %r591;
	ld.shared.u32 	%r1152, [%r350];
	setp.ge.s32 	%p75, %r588, %r341;
	setp.lt.s32 	%p76, %r588, %r341;
	selp.b32 	%r352, %r1151, %r1152, %p76;
	selp.u32 	%r592, 1, 0, %p76;
	add.s32 	%r353, %r588, %r592;
	selp.u32 	%r593, 1, 0, %p75;
	add.s32 	%r354, %r1149, %r593;
	@%p75 bra 	$L__BB6_214;
	ld.shared.u32 	%r1151, [%r348+4];
	bra.uni 	$L__BB6_215;
$L__BB6_214:
	ld.shared.u32 	%r1152, [%r350+4];
$L__BB6_215:
	setp.ge.s32 	%p77, %r353, %r341;
	setp.lt.s32 	%p78, %r353, %r341;
	selp.b32 	%r359, %r1151, %r1152, %p78;
	selp.u32 	%r594, 1, 0, %p78;
	add.s32 	%r360, %r353, %r594;
	selp.u32 	%r595, 1, 0, %p77;
	add.s32 	%r361, %r354, %r595;
	@%p78 bra 	$L__BB6_217;
	shl.b32 	%r596, %r361, 2;
	add.s32 	%r598, %r578, %r596;
	ld.shared.u32 	%r1152, [%r598];
	bra.uni 	$L__BB6_218;
$L__BB6_217:
	shl.b32 	%r599, %r360, 2;
	add.s32 	%r601, %r578, %r599;
	ld.shared.u32 	%r1151, [%r601];
$L__BB6_218:
	setp.ge.s32 	%p79, %r360, %r341;
	setp.lt.s32 	%p80, %r360, %r341;
	selp.b32 	%r366, %r1151, %r1152, %p80;
	selp.u32 	%r602, 1, 0, %p80;
	add.s32 	%r367, %r360, %r602;
	selp.u32 	%r603, 1, 0, %p79;
	add.s32 	%r368, %r361, %r603;
	@%p80 bra 	$L__BB6_220;
	shl.b32 	%r604, %r368, 2;
	add.s32 	%r606, %r578, %r604;
	ld.shared.u32 	%r1152, [%r606];
	bra.uni 	$L__BB6_221;
$L__BB6_220:
	shl.b32 	%r607, %r367, 2;
	add.s32 	%r609, %r578, %r607;
	ld.shared.u32 	%r1151, [%r609];
$L__BB6_221:
	setp.ge.s32 	%p81, %r367, %r341;
	setp.lt.s32 	%p82, %r367, %r341;
	selp.b32 	%r373, %r1151, %r1152, %p82;
	selp.u32 	%r610, 1, 0, %p82;
	add.s32 	%r374, %r367, %r610;
	selp.u32 	%r611, 1, 0, %p81;
	add.s32 	%r375, %r368, %r611;
	@%p82 bra 	$L__BB6_223;
	shl.b32 	%r612, %r375, 2;
	add.s32 	%r614, %r578, %r612;
	ld.shared.u32 	%r1152, [%r614];
	bra.uni 	$L__BB6_224;
$L__BB6_223:
	shl.b32 	%r615, %r374, 2;
	add.s32 	%r617, %r578, %r615;
	ld.shared.u32 	%r1151, [%r617];
$L__BB6_224:
	setp.ge.s32 	%p83, %r374, %r341;
	setp.lt.s32 	%p84, %r374, %r341;
	selp.b32 	%r380, %r1151, %r1152, %p84;
	selp.u32 	%r618, 1, 0, %p84;
	add.s32 	%r381, %r374, %r618;
	selp.u32 	%r619, 1, 0, %p83;
	add.s32 	%r382, %r375, %r619;
	@%p84 bra 	$L__BB6_226;
	shl.b32 	%r620, %r382, 2;
	add.s32 	%r622, %r578, %r620;
	ld.shared.u32 	%r1152, [%r622];
	bra.uni 	$L__BB6_227;
$L__BB6_226:
	shl.b32 	%r623, %r381, 2;
	add.s32 	%r625, %r578, %r623;
	ld.shared.u32 	%r1151, [%r625];
$L__BB6_227:
	setp.ge.s32 	%p85, %r381, %r341;
	setp.lt.s32 	%p86, %r381, %r341;
	selp.b32 	%r387, %r1151, %r1152, %p86;
	selp.u32 	%r626, 1, 0, %p86;
	add.s32 	%r388, %r381, %r626;
	selp.u32 	%r627, 1, 0, %p85;
	add.s32 	%r389, %r382, %r627;
	@%p86 bra 	$L__BB6_229;
	shl.b32 	%r628, %r389, 2;
	add.s32 	%r630, %r578, %r628;
	ld.shared.u32 	%r1152, [%r630];
	bra.uni 	$L__BB6_230;
$L__BB6_229:
	shl.b32 	%r631, %r388, 2;
	add.s32 	%r633, %r578, %r631;
	ld.shared.u32 	%r1151, [%r633];
$L__BB6_230:
	setp.ge.s32 	%p87, %r388, %r341;
	setp.lt.s32 	%p88, %r388, %r341;
	selp.b32 	%r394, %r1151, %r1152, %p88;
	selp.u32 	%r634, 1, 0, %p88;
	add.s32 	%r395, %r388, %r634;
	selp.u32 	%r635, 1, 0, %p87;
	add.s32 	%r396, %r389, %r635;
	@%p88 bra 	$L__BB6_232;
	shl.b32 	%r636, %r396, 2;
	add.s32 	%r638, %r578, %r636;
	ld.shared.u32 	%r1152, [%r638];
	bra.uni 	$L__BB6_233;
$L__BB6_232:
	shl.b32 	%r639, %r395, 2;
	add.s32 	%r641, %r578, %r639;
	ld.shared.u32 	%r1151, [%r641];
$L__BB6_233:
	setp.ge.s32 	%p89, %r395, %r341;
	setp.lt.s32 	%p90, %r395, %r341;
	selp.b32 	%r401, %r1151, %r1152, %p90;
	selp.u32 	%r642, 1, 0, %p90;
	add.s32 	%r402, %r395, %r642;
	selp.u32 	%r643, 1, 0, %p89;
	add.s32 	%r403, %r396, %r643;
	@%p90 bra 	$L__BB6_235;
	shl.b32 	%r644, %r403, 2;
	add.s32 	%r646, %r578, %r644;
	ld.shared.u32 	%r1152, [%r646];
	bra.uni 	$L__BB6_236;
$L__BB6_235:
	shl.b32 	%r647, %r402, 2;
	add.s32 	%r649, %r578, %r647;
	ld.shared.u32 	%r1151, [%r649];
$L__BB6_236:
	setp.ge.s32 	%p91, %r402, %r341;
	setp.lt.s32 	%p92, %r402, %r341;
	selp.b32 	%r408, %r1151, %r1152, %p92;
	selp.u32 	%r650, 1, 0, %p92;
	add.s32 	%r409, %r402, %r650;
	selp.u32 	%r651, 1, 0, %p91;
	add.s32 	%r410, %r403, %r651;
	@%p92 bra 	$L__BB6_238;
	shl.b32 	%r652, %r410, 2;
	add.s32 	%r654, %r578, %r652;
	ld.shared.u32 	%r1152, [%r654];
	bra.uni 	$L__BB6_239;
$L__BB6_238:
	shl.b32 	%r655, %r409, 2;
	add.s32 	%r657, %r578, %r655;
	ld.shared.u32 	%r1151, [%r657];
$L__BB6_239:
	setp.ge.s32 	%p93, %r409, %r341;
	setp.lt.s32 	%p94, %r409, %r341;
	selp.b32 	%r415, %r1151, %r1152, %p94;
	selp.u32 	%r658, 1, 0, %p94;
	add.s32 	%r416, %r409, %r658;
	selp.u32 	%r659, 1, 0, %p93;
	add.s32 	%r417, %r410, %r659;
	@%p94 bra 	$L__BB6_241;
	shl.b32 	%r660, %r417, 2;
	add.s32 	%r662, %r578, %r660;
	ld.shared.u32 	%r1152, [%r662];
	bra.uni 	$L__BB6_242;
$L__BB6_241:
	shl.b32 	%r663, %r416, 2;
	add.s32 	%r665, %r578, %r663;
	ld.shared.u32 	%r1151, [%r665];
$L__BB6_242:
	setp.ge.s32 	%p95, %r416, %r341;
	setp.lt.s32 	%p96, %r416, %r341;
	selp.b32 	%r422, %r1151, %r1152, %p96;
	selp.u32 	%r666, 1, 0, %p96;
	add.s32 	%r423, %r416, %r666;
	selp.u32 	%r667, 1, 0, %p95;
	add.s32 	%r424, %r417, %r667;
	@%p96 bra 	$L__BB6_244;
	shl.b32 	%r668, %r424, 2;
	add.s32 	%r670, %r578, %r668;
	ld.shared.u32 	%r1152, [%r670];
	bra.uni 	$L__BB6_245;
$L__BB6_244:
	shl.b32 	%r671, %r423, 2;
	add.s32 	%r673, %r578, %r671;
	ld.shared.u32 	%r1151, [%r673];
$L__BB6_245:
	setp.ge.s32 	%p97, %r423, %r341;
	setp.lt.s32 	%p98, %r423, %r341;
	selp.b32 	%r429, %r1151, %r1152, %p98;
	selp.u32 	%r674, 1, 0, %p98;
	add.s32 	%r430, %r423, %r674;
	selp.u32 	%r675, 1, 0, %p97;
	add.s32 	%r431, %r424, %r675;
	@%p98 bra 	$L__BB6_247;
	shl.b32 	%r676, %r431, 2;
	add.s32 	%r678, %r578, %r676;
	ld.shared.u32 	%r1152, [%r678];
	bra.uni 	$L__BB6_248;
$L__BB6_247:
	shl.b32 	%r679, %r430, 2;
	add.s32 	%r681, %r578, %r679;
	ld.shared.u32 	%r1151, [%r681];
$L__BB6_248:
	setp.ge.s32 	%p99, %r430, %r341;
	setp.lt.s32 	%p100, %r430, %r341;
	selp.b32 	%r436, %r1151, %r1152, %p100;
	selp.u32 	%r682, 1, 0, %p100;
	add.s32 	%r437, %r430, %r682;
	selp.u32 	%r683, 1, 0, %p99;
	add.s32 	%r438, %r431, %r683;
	@%p100 bra 	$L__BB6_250;
	shl.b32 	%r684, %r438, 2;
	add.s32 	%r686, %r578, %r684;
	ld.shared.u32 	%r1152, [%r686];
	bra.uni 	$L__BB6_251;
$L__BB6_250:
	shl.b32 	%r687, %r437, 2;
	add.s32 	%r689, %r578, %r687;
	ld.shared.u32 	%r1151, [%r689];
$L__BB6_251:
	setp.ge.s32 	%p101, %r437, %r341;
	setp.lt.s32 	%p102, %r437, %r341;
	selp.b32 	%r443, %r1151, %r1152, %p102;
	selp.u32 	%r690, 1, 0, %p102;
	add.s32 	%r444, %r437, %r690;
	selp.u32 	%r691, 1, 0, %p101;
	add.s32 	%r445, %r438, %r691;
	@%p102 bra 	$L__BB6_253;
	shl.b32 	%r692, %r445, 2;
	add.s32 	%r694, %r578, %r692;
	ld.shared.u32 	%r1152, [%r694];
	bra.uni 	$L__BB6_254;
$L__BB6_253:
	shl.b32 	%r695, %r444, 2;
	add.s32 	%r697, %r578, %r695;
	ld.shared.u32 	%r1151, [%r697];
$L__BB6_254:
	setp.ge.s32 	%p103, %r444, %r341;
	setp.lt.s32 	%p104, %r444, %r341;
	selp.b32 	%r450, %r1151, %r1152, %p104;
	selp.u32 	%r698, 1, 0, %p104;
	add.s32 	%r451, %r444, %r698;
	selp.u32 	%r699, 1, 0, %p103;
	add.s32 	%r452, %r445, %r699;
	@%p104 bra 	$L__BB6_256;
	shl.b32 	%r700, %r452, 2;
	add.s32 	%r702, %r578, %r700;
	ld.shared.u32 	%r1152, [%r702];
	bra.uni 	$L__BB6_257;
$L__BB6_256:
	shl.b32 	%r703, %r451, 2;
	add.s32 	%r705, %r578, %r703;
	ld.shared.u32 	%r1151, [%r705];
$L__BB6_257:
	setp.ge.s32 	%p105, %r451, %r341;
	setp.lt.s32 	%p106, %r451, %r341;
	selp.b32 	%r457, %r1151, %r1152, %p106;
	selp.u32 	%r706, 1, 0, %p106;
	add.s32 	%r458, %r451, %r706;
	selp.u32 	%r707, 1, 0, %p105;
	add.s32 	%r459, %r452, %r707;
	@%p106 bra 	$L__BB6_259;
	shl.b32 	%r708, %r459, 2;
	add.s32 	%r710, %r578, %r708;
	ld.shared.u32 	%r1152, [%r710];
	bra.uni 	$L__BB6_260;
$L__BB6_259:
	shl.b32 	%r711, %r458, 2;
	add.s32 	%r713, %r578, %r711;
	ld.shared.u32 	%r1151, [%r713];
$L__BB6_260:
	ld.param.s8 	%rs3, [_ZN3cub18CUB_300001_SM_10006detail10merge_sort26DeviceMergeSortMergeKernelINS2_10policy_hubIN6thrust24THRUST_300001_SM_1000_NS6detail15normal_iteratorINS6_10device_ptrIiEEEEE9Policy600ESB_PNS0_8NullTypeESB_SF_m17IntegerComparatoriSE_EEvbT2_T3_T4_PT6_PT7_T5_PSJ_SJ_NS1_7vsmem_tE_param_0];
	setp.eq.s16 	%p107, %rs3, 0;
	setp.lt.s32 	%p108, %r458, %r341;
	selp.b32 	%r464, %r1151, %r1152, %p108;
	bar.sync 	0;
	@%p107 bra 	$L__BB6_297;
	// begin inline asm
	mov.u32 %r714, %laneid;
	// end inline asm
	shr.u32 	%r715, %r1, 5;
	mul.lo.s32 	%r716, %r715, 544;
	mad.lo.s32 	%r717, %r714, 17, %r716;
	shl.b32 	%r718, %r717, 2;
	add.s32 	%r720, %r578, %r718;
	st.shared.u32 	[%r720], %r352;
	st.shared.u32 	[%r720+4], %r359;
	st.shared.u32 	[%r720+8], %r366;
	st.shared.u32 	[%r720+12], %r373;
	st.shared.u32 	[%r720+16], %r380;
	st.shared.u32 	[%r720+20], %r387;
	st.shared.u32 	[%r720+24], %r394;
	st.shared.u32 	[%r720+28], %r401;
	st.shared.u32 	[%r720+32], %r408;
	st.shared.u32 	[%r720+36], %r415;
	st.shared.u32 	[%r720+40], %r422;
	st.shared.u32 	[%r720+44], %r429;
	st.shared.u32 	[%r720+48], %r436;
	st.shared.u32 	[%r720+52], %r443;
	st.shared.u32 	[%r720+56], %r450;
	st.shared.u32 	[%r720+60], %r457;
	st.shared.u32 	[%r720+64], %r464;
	bar.warp.sync 	-1;
	shl.b32 	%r721, %r714, 4;
	sub.s32 	%r722, %r717, %r721;
	shl.b32 	%r723, %r722, 2;
	add.s32 	%r724, %r578, %r723;
	ld.shared.u32 	%r465, [%r724];
	ld.shared.u32 	%r466, [%r724+128];
	ld.shared.u32 	%r467, [%r724+256];
	ld.shared.u32 	%r468, [%r724+384];
	ld.shared.u32 	%r469, [%r724+512];
	ld.shared.u32 	%r470, [%r724+640];
	ld.shared.u32 	%r471, [%r724+768];
	ld.shared.u32 	%r472, [%r724+896];
	ld.shared.u32 	%r473, [%r724+1024];
	ld.shared.u32 	%r474, [%r724+1152];
	ld.shared.u32 	%r475, [%r724+1280];
	ld.shared.u32 	%r476, [%r724+1408];
	ld.shared.u32 	%r477, [%r724+1536];
	ld.shared.u32 	%r478, [%r724+1664];
	ld.shared.u32 	%r479, [%r724+1792];
	ld.shared.u32 	%r480, [%r724+1920];
	ld.shared.u32 	%r481, [%r724+2048];
	setp.ne.s32 	%p109, %r1, 0;
	@%p109 bra 	$L__BB6_263;
	st.volatile.shared.u32 	[_ZZN3cub18CUB_300001_SM_10006detail10merge_sort26DeviceMergeSortMergeKernelINS2_10policy_hubIN6thrust24THRUST_300001_SM_1000_NS6detail15normal_iteratorINS6_10device_ptrIiEEEEE9Policy600ESB_PNS0_8NullTypeESB_SF_m17IntegerComparatoriSE_EEvbT2_T3_T4_PT6_PT7_T5_PSJ_SJ_NS1_7vsmem_tEE19static_temp_storage+17408], %r341;
$L__BB6_263:
	ld.param.u64 	%rd373, [_ZN3cub18CUB_300001_SM_10006detail10merge_sort26DeviceMergeSortMergeKernelINS2_10policy_hubIN6thrust24THRUST_300001_SM_1000_NS6detail15normal_iteratorINS6_10device_ptrIiEEEEE9Policy600ESB_PNS0_8NullTypeESB_SF_m17IntegerComparatoriSE_EEvbT2_T3_T4_PT6_PT7_T5_PSJ_SJ_NS1_7vsmem_tE_param_4];
	bar.sync 	0;
	ld.volatile.shared.u32 	%r482, [_ZZN3cub18CUB_300001_SM_10006detail10merge_sort26DeviceMergeSortMergeKernelINS2_10policy_hubIN6thrust24THRUST_300001_SM_1000_NS6detail15normal_iteratorINS6_10device_ptrIiEEEEE9Policy600ESB_PNS0_8NullTypeESB_SF_m17IntegerComparatoriSE_EEvbT2_T3_T4_PT6_PT7_T5_PSJ_SJ_NS1_7vsmem_tEE19static_temp_storage+17408];
	and.b32  	%r725, %r1, 31;
	and.b32  	%r726, %r1, 992;
	mul.lo.s32 	%r727, %r726, 17;
	or.b32  	%r483, %r727, %r725;
	setp.ge.s32 	%p110, %r483, %r482;
	cvt.u64.u32 	%rd185, %r483;
	mov.u32 	%r728, %ctaid.x;
	mul.wide.u32 	%rd186, %r728, 4352;
	add.s64 	%rd187, %rd186, %rd185;
	cvta.to.global.u64 	%rd188, %rd373;
	shl.b64 	%rd189, %rd187, 2;
	add.s64 	%rd17, %rd188, %rd189;
	@%p110 bra 	$L__BB6_265;
	st.global.u32 	[%rd17], %r465;
$L__BB6_265:
	add.s32 	%r729, %r483, 32;
	setp.ge.s32 	%p111, %r729, %r482;
	@%p111 bra 	$L__BB6_267;
	st.global.u32 	[%rd17+128], %r466;
$L__BB6_267:
	add.s32 	%r730, %r483, 64;
	setp.ge.s32 	%p112, %r730, %r482;
	@%p112 bra 	$L__BB6_269;
	st.global.u32 	[%rd17+256], %r467;
$L__BB6_269:
	add.s32 	%r731, %r483, 96;
	setp.ge.s32 	%p113, %r731, %r482;
	@%p113 bra 	$L__BB6_271;
	st.global.u32 	[%rd17+384], %r468;
$L__BB6_271:
	add.s32 	%r732, %r483, 128;
	setp.ge.s32 	%p114, %r732, %r482;
	@%p114 bra 	$L__BB6_273;
	st.global.u32 	[%rd17+512], %r469;
$L__BB6_273:
	add.s32 	%r733, %r483, 160;
	setp.ge.s32 	%p115, %r733, %r482;
	@%p115 bra 	$L__BB6_275;
	st.global.u32 	[%rd17+640], %r470;
$L__BB6_275:
	add.s32 	%r734, %r483, 192;
	setp.ge.s32 	%p116, %r734, %r482;
	@%p116 bra 	$L__BB6_277;
	st.global.u32 	[%rd17+768], %r471;
$L__BB6_277:
	add.s32 	%r735, %r483, 224;
	setp.ge.s32 	%p117, %r735, %r482;
	@%p117 bra 	$L__BB6_279;
	st.global.u32 	[%rd17+896], %r472;
$L__BB6_279:
	add.s32 	%r736, %r483, 256;
	setp.ge.s32 	%p118, %r736, %r482;
	@%p118 bra 	$L__BB6_281;
	st.global.u32 	[%rd17+1024], %r473;
$L__BB6_281:
	add.s32 	%r737, %r483, 288;
	setp.ge.s32 	%p119, %r737, %r482;
	@%p119 bra 	$L__BB6_283;
	st.global.u32 	[%rd17+1152], %r474;
$L__BB6_283:
	add.s32 	%r738, %r483, 320;
	setp.ge.s32 	%p120, %r738, %r482;
	@%p120 bra 	$L__BB6_285;
	st.global.u32 	[%rd17+1280], %r475;
$L__BB6_285:
	add.s32 	%r739, %r483, 352;
	setp.ge.s32 	%p121, %r739, %r482;
	@%p121 bra 	$L__BB6_287;
	st.global.u32 	[%rd17+1408], %r476;
$L__BB6_287:
	add.s32 	%r740, %r483, 384;
	setp.ge.s32 	%p122, %r740, %r482;
	@%p122 bra 	$L__BB6_289;
	st.global.u32 	[%rd17+1536], %r477;
$L__BB6_289:
	add.s32 	%r741, %r483, 416;
	setp.ge.s32 	%p123, %r741, %r482;
	@%p123 bra 	$L__BB6_291;
	st.global.u32 	[%rd17+1664], %r478;
$L__BB6_291:
	add.s32 	%r742, %r483, 448;
	setp.ge.s32 	%p124, %r742, %r482;
	@%p124 bra 	$L__BB6_293;
	st.global.u32 	[%rd17+1792], %r479;
$L__BB6_293:
	add.s32 	%r743, %r483, 480;
	setp.ge.s32 	%p125, %r743, %r482;
	@%p125 bra 	$L__BB6_295;
	st.global.u32 	[%rd17+1920], %r480;
$L__BB6_295:
	add.s32 	%r744, %r483, 512;
	setp.ge.s32 	%p126, %r744, %r482;
	@%p126 bra 	$L__BB6_333;
	st.global.u32 	[%rd17+2048], %r481;
	bra.uni 	$L__BB6_333;
$L__BB6_297:
	// begin inline asm
	mov.u32 %r745, %laneid;
	// end inline asm
	shr.u32 	%r746, %r1, 5;
	mul.lo.s32 	%r747, %r746, 544;
	mad.lo.s32 	%r748, %r745, 17, %r747;
	shl.b32 	%r749, %r748, 2;
	add.s32 	%r751, %r578, %r749;
	st.shared.u32 	[%r751], %r352;
	st.shared.u32 	[%r751+4], %r359;
	st.shared.u32 	[%r751+8], %r366;
	st.shared.u32 	[%r751+12], %r373;
	st.shared.u32 	[%r751+16], %r380;
	st.shared.u32 	[%r751+20], %r387;
	st.shared.u32 	[%r751+24], %r394;
	st.shared.u32 	[%r751+28], %r401;
	st.shared.u32 	[%r751+32], %r408;
	st.shared.u32 	[%r751+36], %r415;
	st.shared.u32 	[%r751+40], %r422;
	st.shared.u32 	[%r751+44], %r429;
	st.shared.u32 	[%r751+48], %r436;
	st.shared.u32 	[%r751+52], %r443;
	st.shared.u32 	[%r751+56], %r450;
	st.shared.u32 	[%r751+60], %r457;
	st.shared.u32 	[%r751+64], %r464;
	bar.warp.sync 	-1;
	shl.b32 	%r752, %r745, 4;
	sub.s32 	%r753, %r748, %r752;
	shl.b32 	%r754, %r753, 2;
	add.s32 	%r755, %r578, %r754;
	ld.shared.u32 	%r484, [%r755];
	ld.shared.u32 	%r485, [%r755+128];
	ld.shared.u32 	%r486, [%r755+256];
	ld.shared.u32 	%r487, [%r755+384];
	ld.shared.u32 	%r488, [%r755+512];
	ld.shared.u32 	%r489, [%r755+640];
	ld.shared.u32 	%r490, [%r755+768];
	ld.shared.u32 	%r491, [%r755+896];
	ld.shared.u32 	%r492, [%r755+1024];
	ld.shared.u32 	%r493, [%r755+1152];
	ld.shared.u32 	%r494, [%r755+1280];
	ld.shared.u32 	%r495, [%r755+1408];
	ld.shared.u32 	%r496, [%r755+1536];
	ld.shared.u32 	%r497, [%r755+1664];
	ld.shared.u32 	%r498, [%r755+1792];
	ld.shared.u32 	%r499, [%r755+1920];
	ld.shared.u32 	%r500, [%r755+2048];
	setp.ne.s32 	%p127, %r1, 0;
	@%p127 bra 	$L__BB6_299;
	st.volatile.shared.u32 	[_ZZN3cub18CUB_300001_SM_10006detail10merge_sort26DeviceMergeSortMergeKernelINS2_10policy_hubIN6thrust24THRUST_300001_SM_1000_NS6detail15normal_iteratorINS6_10device_ptrIiEEEEE9Policy600ESB_PNS0_8NullTypeESB_SF_m17IntegerComparatoriSE_EEvbT2_T3_T4_PT6_PT7_T5_PSJ_SJ_NS1_7vsmem_tEE19static_temp_storage+17408], %r341;
$L__BB6_299:
	bar.sync 	0;
	ld.volatile.shared.u32 	%r501, [_ZZN3cub18CUB_300001_SM_10006detail10merge_sort26DeviceMergeSortMergeKernelINS2_10policy_hubIN6thrust24THRUST_300001_SM_1000_NS6detail15normal_iteratorINS6_10device_ptrIiEEEEE9Policy600ESB_PNS0_8NullTypeESB_SF_m17IntegerComparatoriSE_EEvbT2_T3_T4_PT6_PT7_T5_PSJ_SJ_NS1_7vsmem_tEE19static_temp_storage+17408];
	and.b32  	%r756, %r1, 31;
	and.b32  	%r757, %r1, 992;
	mul.lo.s32 	%r758, %r757, 17;
	cvt.u64.u32 	%rd190, %r758;
	cvt.u64.u32 	%rd191, %r756;
	or.b32  	%r502, %r758, %r756;
	mov.u32 	%r759, %ctaid.x;
	mul.wide.u32 	%rd192, %r759, 4352;
	or.b64  	%rd193, %rd192, %rd191;
	add.s64 	%rd194, %rd193, %rd190;
	setp.ge.s32 	%p128, %r502, %r501;
	shl.b64 	%rd195, %rd194, 2;
	add.s64 	%rd18, %rd2, %rd195;
	@%p128 bra 	$L__BB6_301;
	st.global.u32 	[%rd18], %r484;
$L__BB6_301:
	add.s32 	%r760, %r502, 32;
	setp.ge.s32 	%p129, %r760, %r501;
	@%p129 bra 	$L__BB6_303;
	st.global.u32 	[%rd18+128], %r485;
$L__BB6_303:
	add.s32 	%r761, %r502, 64;
	setp.ge.s32 	%p130, %r761, %r501;
	@%p130 bra 	$L__BB6_305;
	st.global.u32 	[%rd18+256], %r486;
$L__BB6_305:
	add.s32 	%r762, %r502, 96;
	setp.ge.s32 	%p131, %r762, %r501;
	@%p131 bra 	$L__BB6_307;
	st.global.u32 	[%rd18+384], %r487;
$L__BB6_307:
	add.s32 	%r763, %r502, 128;
	setp.ge.s32 	%p132, %r763, %r501;
	@%p132 bra 	$L__BB6_309;
	st.global.u32 	[%rd18+512], %r488;
$L__BB6_309:
	add.s32 	%r764, %r502, 160;
	setp.ge.s32 	%p133, %r764, %r501;
	@%p133 bra 	$L__BB6_311;
	st.global.u32 	[%rd18+640], %r489;
$L__BB6_311:
	add.s32 	%r765, %r502, 192;
	setp.ge.s32 	%p134, %r765, %r501;
	@%p134 bra 	$L__BB6_313;
	st.global.u32 	[%rd18+768], %r490;
$L__BB6_313:
	add.s32 	%r766, %r502, 224;
	setp.ge.s32 	%p135, %r766, %r501;
	@%p135 bra 	$L__BB6_315;
	st.global.u32 	[%rd18+896], %r491;
$L__BB6_315:
	add.s32 	%r767, %r502, 256;
	setp.ge.s32 	%p136, %r767, %r501;
	@%p136 bra 	$L__BB6_317;
	st.global.u32 	[%rd18+1024], %r492;
$L__BB6_317:
	add.s32 	%r768, %r502, 288;
	setp.ge.s32 	%p137, %r768, %r501;
	@%p137 bra 	$L__BB6_319;
	st.global.u32 	[%rd18+1152], %r493;
$L__BB6_319:
	add.s32 	%r769, %r502, 320;
	setp.ge.s32 	%p138, %r769, %r501;
	@%p138 bra 	$L__BB6_321;
	st.global.u32 	[%rd18+1280], %r494;
$L__BB6_321:
	add.s32 	%r770, %r502, 352;
	setp.ge.s32 	%p139, %r770, %r501;
	@%p139 bra 	$L__BB6_323;
	st.global.u32 	[%rd18+1408], %r495;
$L__BB6_323:
	add.s32 	%r771, %r502, 384;
	setp.ge.s32 	%p140, %r771, %r501;
	@%p140 bra 	$L__BB6_325;
	st.global.u32 	[%rd18+1536], %r496;
$L__BB6_325:
	add.s32 	%r772, %r502, 416;
	setp.ge.s32 	%p141, %r772, %r501;
	@%p141 bra 	$L__BB6_327;
	st.global.u32 	[%rd18+1664], %r497;
$L__BB6_327:
	add.s32 	%r773, %r502, 448;
	setp.ge.s32 	%p142, %r773, %r501;
	@%p142 bra 	$L__BB6_329;
	st.global.u32 	[%rd18+1792], %r498;
$L__BB6_329:
	add.s32 	%r774, %r502, 480;
	setp.ge.s32 	%p143, %r774, %r501;
	@%p143 bra 	$L__BB6_331;
	st.global.u32 	[%rd18+1920], %r499;
$L__BB6_331:
	add.s32 	%r775, %r502, 512;
	setp.ge.s32 	%p144, %r775, %r501;
	@%p144 bra 	$L__BB6_333;
	st.global.u32 	[%rd18+2048], %r500;
$L__BB6_333:
	ret;

}


// ===== COMPILED SASS (sm_100) =====

	.target	sm_100

	.elftype	@"ET_EXEC"


//--------------------- .note.nv.tkinfo           --------------------------
	.section	.note.nv.tkinfo,"",@"SHT_NOTE"
	.sectionflags	@"SHF_NOTE_NV_TKINFO"
	.tkinfo
        /*0018*/ 	.word	0x00000002
        /*0030*/ 	.string	""
        /*0030*/ 	.string	"ptxas"
        /*0030*/ 	.string	"Cuda compilation tools, release 13.0, V13.0.88"
        /*0030*/ 	.string	"Build cuda_13.0.r13.0/compiler.36424714_0"
        /*0030*/ 	.string	"-arch sm_100 -m 64 "



//--------------------- .note.nv.cuinfo           --------------------------
	.section	.note.nv.cuinfo,"",@"SHT_NOTE"
	.sectionflags	@"SHF_NOTE_NV_CUINFO"
        /*0018*/ 	.short	0x0002
        /*001a*/ 	.short	0x0064
        /*001c*/ 	.short	0x0082
	.zero		2


//--------------------- .nv.info                  --------------------------
	.section	.nv.info,"",@"SHT_CUDA_INFO"
	.align	4


	//----- nvinfo : EIATTR_REGCOUNT
	.align		4
        /*0000*/ 	.byte	0x04, 0x2f
        /*0002*/ 	.short	(.L_46 - .L_45)
	.align		4
.L_45:
        /*0004*/ 	.word	index@(_ZN3cub18CUB_300001_SM_10006detail11EmptyKernelIvEEvv)
        /*0008*/ 	.word	0x00000004


	//----- nvinfo : EIATTR_FRAME_SIZE
	.align		4
.L_46:
        /*000c*/ 	.byte	0x04, 0x11
        /*000e*/ 	.short	(.L_48 - .L_47)
	.align		4
.L_47:
        /*0010*/ 	.word	index@(_ZN3cub18CUB_300001_SM_10006detail11EmptyKernelIvEEvv)
        /*0014*/ 	.word	0x00000000


	//----- nvinfo : EIATTR_REGCOUNT
	.align		4
.L_48:
        /*0018*/ 	.byte	0x04, 0x2f
        /*001a*/ 	.short	(.L_50 - .L_49)
	.align		4
.L_49:
        /*001c*/ 	.word	index@(_ZN3cub18CUB_300001_SM_10006detail10merge_sort30DeviceMergeSortBlockSortKernelINS2_10policy_hubIN6thrust24THRUST_300001_SM_1000_NS6detail15normal_iteratorINS6_10device_ptrIiEEEEE9Policy600ESB_PNS0_8NullTypeESB_SF_j17IntegerComparatoriSE_EEvbT0_T1_T2_T3_T4_PT6_PT7_T5_NS1_7vsmem_tE)
        /*0020*/ 	.word	0x00000028


	//----- nvinfo : EIATTR_FRAME_SIZE
	.align		4
.L_50:
        /*0024*/ 	.byte	0x04, 0x11
        /*0026*/ 	.short	(.L_52 - .L_51)
	.align		4
.L_51:
        /*0028*/ 	.word	index@(_ZN3cub18CUB_300001_SM_10006detail10merge_sort30DeviceMergeSortBlockSortKernelINS2_10policy_hubIN6thrust24THRUST_300001_SM_1000_NS6detail15normal_iteratorINS6_10device_ptrIiEEEEE9Policy600ESB_PNS0_8NullTypeESB_SF_j17IntegerComparatoriSE_EEvbT0_T1_T2_T3_T4_PT6_PT7_T5_NS1_7vsmem_tE)
        /*002c*/ 	.word	0x00000000


	//----- nvinfo : EIATTR_REGCOUNT
	.align		4
.L_52:
        /*0030*/ 	.byte	0x04, 0x2f
        /*0032*/ 	.short	(.L_54 - .L_53)
	.align		4
.L_53:
        /*0034*/ 	.word	index@(_ZN3cub18CUB_300001_SM_10006detail10merge_sort30DeviceMergeSortPartitionKernelIN6thrust24THRUST_300001_SM_1000_NS6detail15normal_iteratorINS5_10device_ptrIiEEEEj17IntegerComparatoriEEvbT_PT2_T0_SF_PSF_T1_SF_i)
        /*0038*/ 	.word	0x0000000a


	//----- nvinfo : EIATTR_FRAME_SIZE
	.align		4
.L_54:
        /*003c*/ 	.byte	0x04, 0x11
        /*003e*/ 	.short	(.L_56 - .L_55)
	.align		4
.L_55:
        /*0040*/ 	.word	index@(_ZN3cub18CUB_300001_SM_10006detail10merge_sort30DeviceMergeSortPartitionKernelIN6thrust24THRUST_300001_SM_1000_NS6detail15normal_iteratorINS5_10device_ptrIiEEEEj17IntegerComparatoriEEvbT_PT2_T0_SF_PSF_T1_SF_i)
        /*0044*/ 	.word	0x00000000


	//----- nvinfo : EIATTR_REGCOUNT
	.align		4
.L_56:
        /*0048*/ 	.byte	0x04, 0x2f
        /*004a*/ 	.short	(.L_58 - .L_57)
	.align		4
.L_57:
        /*004c*/ 	.word	index@(_ZN3cub18CUB_300001_SM_10006detail10merge_sort26DeviceMergeSortMergeKernelINS2_10policy_hubIN6thrust24THRUST_300001_SM_1000_NS6detail15normal_iteratorINS6_10device_ptrIiEEEEE9Policy600ESB_PNS0_8NullTypeESB_SF_j17IntegerComparatoriSE_EEvbT2_T3_T4_PT6_PT7_T5_PSJ_SJ_NS1_7vsmem_tE)
        /*0050*/ 	.word	0x00000020


	//----- nvinfo : EIATTR_FRAME_SIZE
	.align		4
.L_58:
        /*0054*/ 	.byte	0x04, 0x11
        /*0056*/ 	.short	(.L_60 - .L_59)
	.align		4
.L_59:
        /*0058*/ 	.word	index@(_ZN3cub18CUB_300001_SM_10006detail10merge_sort26DeviceMergeSortMergeKernelINS2_10policy_hubIN6thrust24THRUST_300001_SM_1000_NS6detail15normal_iteratorINS6_10device_ptrIiEEEEE9Policy600ESB_PNS0_8NullTypeESB_SF_j17IntegerComparatoriSE_EEvbT2_T3_T4_PT6_PT7_T5_PSJ_SJ_NS1_7vsmem_tE)
        /*005c*/ 	.word	0x00000000


	//----- nvinfo : EIATTR_REGCOUNT
	.align		4
.L_60:
        /*0060*/ 	.byte	0x04, 0x2f
        /*0062*/ 	.short	(.L_62 - .L_61)
	.align		4
.L_61:
        /*0064*/ 	.word	index@(_ZN3cub18CUB_300001_SM_10006detail10merge_sort30DeviceMergeSortBlockSortKernelINS2_10policy_hubIN6thrust24THRUST_300001_SM_1000_NS6detail15normal_iteratorINS6_10device_ptrIiEEEEE9Policy600ESB_PNS0_8NullTypeESB_SF_m17IntegerComparatoriSE_EEvbT0_T1_T2_T3_T4_PT6_PT7_T5_NS1_7vsmem_tE)
        /*0068*/ 	.word	0x00000028


	//----- nvinfo : EIATTR_FRAME_SIZE
	.align		4
.L_62:
        /*006c*/ 	.byte	0x04, 0x11
        /*006e*/ 	.short	(.L_64 - .L_63)
	.align		4
.L_63:
        /*0070*/ 	.word	index@(_ZN3cub18CUB_300001_SM_10006detail10merge_sort30DeviceMergeSortBlockSortKernelINS2_10policy_hubIN6thrust24THRUST_300001_SM_1000_NS6detail15normal_iteratorINS6_10device_ptrIiEEEEE9Policy600ESB_PNS0_8NullTypeESB_SF_m17IntegerComparatoriSE_EEvbT0_T1_T2_T3_T4_PT6_PT7_T5_NS1_7vsmem_tE)
        /*0074*/ 	.word	0x00000000


	//----- nvinfo : EIATTR_REGCOUNT
	.align		4
.L_64:
        /*0078*/ 	.byte	0x04, 0x2f
        /*007a*/ 	.short	(.L_66 - .L_65)
	.align		4
.L_65:
        /*007c*/ 	.word	index@(_ZN3cub18CUB_300001_SM_10006detail10merge_sort30DeviceMergeSortPartitionKernelIN6thrust24THRUST_300001_SM_1000_NS6detail15normal_iteratorINS5_10device_ptrIiEEEEm17IntegerComparatoriEEvbT_PT2_T0_SF_PSF_T1_SF_i)
        /*0080*/ 	.word	0x00000018


	//----- nvinfo : EIATTR_FRAME_SIZE
	.align		4
.L_66:
        /*0084*/ 	.byte	0x04, 0x11
        /*0086*/ 	.short	(.L_68 - .L_67)
	.align		4
.L_67:
        /*0088*/ 	.word	index@(_ZN3cub18CUB_300001_SM_10006detail10merge_sort30DeviceMergeSortPartitionKernelIN6thrust24THRUST_300001_SM_1000_NS6detail15normal_iteratorINS5_10device_ptrIiEEEEm17IntegerComparatoriEEvbT_PT2_T0_SF_PSF_T1_SF_i)
        /*008c*/ 	.word	0x00000000


	//----- nvinfo : EIATTR_REGCOUNT
	.align		4
.L_68:
        /*0090*/ 	.byte	0x04, 0x2f
        /*0092*/ 	.short	(.L_70 - .L_69)
	.align		4
.L_69:
        /*0094*/ 	.word	index@(_ZN3cub18CUB_300001_SM_10006detail10merge_sort26DeviceMergeSortMergeKernelINS2_10policy_hubIN6thrust24THRUST_300001_SM_1000_NS6detail15normal_iteratorINS6_10device_ptrIiEEEEE9Policy600ESB_PNS0_8NullTypeESB_SF_m17IntegerComparatoriSE_EEvbT2_T3_T4_PT6_PT7_T5_PSJ_SJ_NS1_7vsmem_tE)
        /*0098*/ 	.word	0x00000028


	//----- nvinfo : EIATTR_FRAME_SIZE
	.align		4
.L_70:
        /*009c*/ 	.byte	0x04, 0x11
        /*009e*/ 	.short	(.L_72 - .L_71)
	.align		4
.L_71:
        /*00a0*/ 	.word	index@(_ZN3cub18CUB_300001_SM_10006detail10merge_sort26DeviceMergeSortMergeKernelINS2_10policy_hubIN6thrust24THRUST_300001_SM_1000_NS6detail15normal_iteratorINS6_10device_ptrIiEEEEE9Policy600ESB_PNS0_8NullTypeESB_SF_m17IntegerComparatoriSE_EEvbT2_T3_T4_PT6_PT7_T5_PSJ_SJ_NS1_7vsmem_tE)
        /*00a4*/ 	.word	0x00000000


	//----- nvinfo : EIATTR_MIN_STACK_SIZE
	.align		4
.L_72:
        /*00a8*/ 	.byte	0x04, 0x12
        /*00aa*/ 	.short	(.L_74 - .L_73)
	.align		4
.L_73:
        /*00ac*/ 	.word	index@(_ZN3cub18CUB_300001_SM_10006detail10merge_sort26DeviceMergeSortMergeKernelINS2_10policy_hubIN6thrust24THRUST_300001_SM_1000_NS6detail15normal_iteratorINS6_10device_ptrIiEEEEE9Policy600ESB_PNS0_8NullTypeESB_SF_m17IntegerComparatoriSE_EEvbT2_T3_T4_PT6_PT7_T5_PSJ_SJ_NS1_7vsmem_tE)
        /*00b0*/ 	.word	0x00000000


	//----- nvinfo : EIATTR_MIN_STACK_SIZE
	.align		4
.L_74:
        /*00b4*/ 	.byte	0x04, 0x12
        /*00b6*/ 	.short	(.L_76 - .L_75)
	.align		4
.L_75:
        /*00b8*/ 	.word	index@(_ZN3cub18CUB_300001_SM_10006detail10merge_sort30DeviceMergeSortPartitionKernelIN6thrust24THRUST_300001_SM_1000_NS6detail15normal_iteratorINS5_10device_ptrIiEEEEm17IntegerComparatoriEEvbT_PT2_T0_SF_PSF_T1_SF_i)
        /*00bc*/ 	.word	0x00000000


	//----- nvinfo : EIATTR_MIN_STACK_SIZE
	.align		4
.L_76:
        /*00c0*/ 	.byte	0x04, 0x12
        /*00c2*/ 	.short	(.L_78 - .L_77)
	.align		4
.L_77:
        /*00c4*/ 	.word	index@(_ZN3cub18CUB_300001_SM_10006detail10merge_sort30DeviceMergeSortBlockSortKernelINS2_10policy_hubIN6thrust24THRUST_300001_SM_1000_NS6detail15normal_iteratorINS6_10device_ptrIiEEEEE9Policy600ESB_PNS0_8NullTypeESB_SF_m17IntegerComparatoriSE_EEvbT0_T1_T2_T3_T4_PT6_PT7_T5_NS1_7vsmem_tE)
        /*00c8*/ 	.word	0x00000000


	//----- nvinfo : EIATTR_MIN_STACK_SIZE
	.align		4
.L_78:
        /*00cc*/ 	.byte	0x04, 0x12
        /*00ce*/ 	.short	(.L_80 - .L_79)
	.align		4
.L_79:
        /*00d0*/ 	.word	index@(_ZN3cub18CUB_300001_SM_10006detail10merge_sort26DeviceMergeSortMergeKernelINS2_10policy_hubIN6thrust24THRUST_300001_SM_1000_NS6detail15normal_iteratorINS6_10device_ptrIiEEEEE9Policy600ESB_PNS0_8NullTypeESB_SF_j17IntegerComparatoriSE_EEvbT2_T3_T4_PT6_PT7_T5_PSJ_SJ_NS1_7vsmem_tE)
        /*00d4*/ 	.word	0x00000000


	//----- nvinfo : EIATTR_MIN_STACK_SIZE
	.align		4
.L_80:
        /*00d8*/ 	.byte	0x04, 0x12
        /*00da*/ 	.short	(.L_82 - .L_81)
	.align		4
.L_81:
        /*00dc*/ 	.word	index@(_ZN3cub18CUB_300001_SM_10006detail10merge_sort30DeviceMergeSortPartitionKernelIN6thrust24THRUST_300001_SM_1000_NS6detail15normal_iteratorINS5_10device_ptrIiEEEEj17IntegerComparatoriEEvbT_PT2_T0_SF_PSF_T1_SF_i)
        /*00e0*/ 	.word	0x00000000


	//----- nvinfo : EIATTR_MIN_STACK_SIZE
	.align		4
.L_82:
        /*00e4*/ 	.byte	0x04, 0x12
        /*00e6*/ 	.short	(.L_84 - .L_83)
	.align		4
.L_83:
        /*00e8*/ 	.word	index@(_ZN3cub18CUB_300001_SM_10006detail10merge_sort30DeviceMergeSortBlockSortKernelINS2_10policy_hubIN6thrust24THRUST_300001_SM_1000_NS6detail15normal_iteratorINS6_10device_ptrIiEEEEE9Policy600ESB_PNS0_8NullTypeESB_SF_j17IntegerComparatoriSE_EEvbT0_T1_T2_T3_T4_PT6_PT7_T5_NS1_7vsmem_tE)
        /*00ec*/ 	.word	0x00000000


	//----- nvinfo : EIATTR_MIN_STACK_SIZE
	.align		4
.L_84:
        /*00f0*/ 	.byte	0x04, 0x12
        /*00f2*/ 	.short	(.L_86 - .L_85)
	.align		4
.L_85:
        /*00f4*/ 	.word	index@(_ZN3cub18CUB_300001_SM_10006detail11EmptyKernelIvEEvv)
        /*00f8*/ 	.word	0x00000000
.L_86:


//--------------------- .nv.compat                --------------------------
	.section	.nv.compat,"",@"SHT_CUDA_COMPAT_INFO"
	.align	4
        /*0000*/ 	.byte	0x02, 0x09, 0x00, 0x00, 0x02, 0x02, 0x01, 0x00, 0x02, 0x05, 0x05, 0x00, 0x03, 0x07, 0x01, 0x01
        /*0010*/ 	.byte	0x02, 0x03, 0x00, 0x00, 0x02, 0x06, 0x01, 0x00, 0x04, 0x0b, 0x08, 0x00, 0x09, 0x00, 0x00, 0x00
        /*0020*/ 	.byte	0x00, 0x00, 0x00, 0x00


//--------------------- .nv.info._ZN3cub18CUB_300001_SM_10006detail10merge_sort26DeviceMergeSortMergeKernelINS2_10policy_hubIN6thrust24THRUST_300001_SM_1000_NS6detail15normal_iteratorINS6_10device_ptrIiEEEEE9Policy600ESB_PNS0_8NullTypeESB_SF_m17IntegerComparatoriSE_EEvbT2_T3_T4_PT6_PT7_T5_PSJ_SJ_NS1_7vsmem_tE --------------------------
	.section	.nv.info._ZN3cub18CUB_300001_SM_10006detail10merge_sort26DeviceMergeSortMergeKernelINS2_10policy_hubIN6thrust24THRUST_300001_SM_1000_NS6detail15normal_iteratorINS6_10device_ptrIiEEEEE9Policy600ESB_PNS0_8NullTypeESB_SF_m17IntegerComparatoriSE_EEvbT2_T3_T4_PT6_PT7_T5_PSJ_SJ_NS1_7vsmem_tE,"",@"SHT_CUDA_INFO"
	.sectionflags	@""
	.align	4


	//----- nvinfo : EIATTR_CUDA_API_VERSION
	.align		4
        /*0000*/ 	.byte	0x04, 0x37
        /*0002*/ 	.short	(.L_88 - .L_87)
.L_87:
        /*0004*/ 	.word	0x00000082


	//----- nvinfo : EIATTR_KPARAM_INFO
	.align		4
.L_88:
        /*0008*/ 	.byte	0x04, 0x17
        /*000a*/ 	.short	(.L_90 - .L_89)
.L_89:
        /*000c*/ 	.word	0x00000000
        /*0010*/ 	.short	0x0009
        /*0012*/ 	.short	0x0048
        /*0014*/ 	.byte	0x00, 0xf0, 0x21, 0x00


	//----- nvinfo : EIATTR_KPARAM_INFO
	.align		4
.L_90:
        /*0018*/ 	.byte	0x04, 0x17
        /*001a*/ 	.short	(.L_92 - .L_91)
.L_91:
        /*001c*/ 	.word	0x00000000
        /*0020*/ 	.short	0x0008
        /*0022*/ 	.short	0x0040
        /*0024*/ 	.byte	0x00, 0xf0, 0x21, 0x00


	//----- nvinfo : EIATTR_KPARAM_INFO
	.align		4
.L_92:
        /*0028*/ 	.byte	0x04, 0x17
        /*002a*/ 	.short	(.L_94 - .L_93)
.L_93:
        /*002c*/ 	.word	0x00000000
        /*0030*/ 	.short	0x0007
        /*0032*/ 	.short	0x0038
        /*0034*/ 	.byte	0x00, 0xf5, 0x21, 0x00


	//----- nvinfo : EIATTR_KPARAM_INFO
	.align		4
.L_94:
        /*0038*/ 	.byte	0x04, 0x17
        /*003a*/ 	.short	(.L_96 - .L_95)
.L_95:
        /*003c*/ 	.word	0x00000000
        /*0040*/ 	.short	0x0006
        /*0042*/ 	.short	0x0030
        /*0044*/ 	.byte	0x00, 0xf0, 0x05, 0x00


	//----- nvinfo : EIATTR_KPARAM_INFO
	.align		4
.L_96:
        /*0048*/ 	.byte	0x04, 0x17
        /*004a*/ 	.short	(.L_98 - .L_97)
.L_97:
        /*004c*/ 	.word	0x00000000
        /*0050*/ 	.short	0x0005
        /*0052*/ 	.short	0x0028
        /*0054*/ 	.byte	0x00, 0xf5, 0x21, 0x00


	//----- nvinfo : EIATTR_KPARAM_INFO
	.align		4
.L_98:
        /*0058*/ 	.byte	0x04, 0x17
        /*005a*/ 	.short	(.L_100 - .L_99)
.L_99:
        /*005c*/ 	.word	0x00000000
        /*0060*/ 	.short	0x0004
        /*0062*/ 	.short	0x0020
        /*0064*/ 	.byte	0x00, 0xf5, 0x21, 0x00


	//----- nvinfo : EIATTR_KPARAM_INFO
	.align		4
.L_100:
        /*0068*/ 	.byte	0x04, 0x17
        /*006a*/ 	.short	(.L_102 - .L_101)
.L_101:
        /*006c*/ 	.word	0x00000000
        /*0070*/ 	.short	0x0003
        /*0072*/ 	.short	0x0018
        /*0074*/ 	.byte	0x00, 0xf0, 0x21, 0x00


	//----- nvinfo : EIATTR_KPARAM_INFO
	.align		4
.L_102:
        /*0078*/ 	.byte	0x04, 0x17
        /*007a*/ 	.short	(.L_104 - .L_103)
.L_103:
        /*007c*/ 	.word	0x00000000
        /*0080*/ 	.short	0x0002
        /*0082*/ 	.short	0x0010
        /*0084*/ 	.byte	0x00, 0xf5, 0x21, 0x00


	//----- nvinfo : EIATTR_KPARAM_INFO
	.align		4
.L_104:
        /*0088*/ 	.byte	0x04, 0x17
        /*008a*/ 	.short	(.L_106 - .L_105)
.L_105:
        /*008c*/ 	.word	0x00000000
        /*0090*/ 	.short	0x0001
        /*0092*/ 	.short	0x0008
        /*0094*/ 	.byte	0x00, 0xf0, 0x21, 0x00


	//----- nvinfo : EIATTR_KPARAM_INFO
	.align		4
.L_106:
        /*0098*/ 	.byte	0x04, 0x17
        /*009a*/ 	.short	(.L_108 - .L_107)
.L_107:
        /*009c*/ 	.word	0x00000000
        /*00a0*/ 	.short	0x0000
        /*00a2*/ 	.short	0x0000
        /*00a4*/ 	.byte	0x00, 0xf0, 0x05, 0x00


	//----- nvinfo : EIATTR_SPARSE_MMA_MASK
	.align		4
.L_108:
        /*00a8*/ 	.byte	0x03, 0x50
        /*00aa*/ 	.short	0x0000


	//----- nvinfo : EIATTR_MAXREG_COUNT
	.align		4
        /*00ac*/ 	.byte	0x03, 0x1b
        /*00ae*/ 	.short	0x00ff


	//----- nvinfo : EIATTR_NUM_BARRIERS
	.align		4
        /*00b0*/ 	.byte	0x02, 0x4c
        /*00b2*/ 	.byte	0x01
	.zero		1


	//----- nvinfo : EIATTR_MERCURY_ISA_VERSION
	.align		4
        /*00b4*/ 	.byte	0x03, 0x5f
        /*00b6*/ 	.short	0x0101


	//----- nvinfo : EIATTR_COOP_GROUP_MASK_REGIDS
	.align		4
        /*00b8*/ 	.byte	0x04, 0x29
        /*00ba*/ 	.short	(.L_110 - .L_109)


	//   ....[0]....
.L_109:
        /*00bc*/ 	.word	0xffffffff


	//   ....[1]....
        /*00c0*/ 	.word	0xffffffff


	//   ....[2]....
        /*00c4*/ 	.word	0xffffffff


	//   ....[3]....
        /*00c8*/ 	.word	0xffffffff


	//----- nvinfo : EIATTR_COOP_GROUP_INSTR_OFFSETS
	.align		4
.L_110:
        /*00cc*/ 	.byte	0x04, 0x28
        /*00ce*/ 	.short	(.L_112 - .L_111)


	//   ....[0]....
.L_111:
        /*00d0*/ 	.word	0x00002790


	//   ....[1]....
        /*00d4*/ 	.word	0x00002c00


	//   ....[2]....
        /*00d8*/ 	.word	0x00005b80


	//   ....[3]....
        /*00dc*/ 	.word	0x00006240


	//----- nvinfo : EIATTR_VRC_CTA_INIT_COUNT
	.align		4
.L_112:
        /*00e0*/ 	.byte	0x02, 0x4a
	.zero		1
	.zero		1


	//----- nvinfo : EIATTR_EXIT_INSTR_OFFSETS
	.align		4
        /*00e4*/ 	.byte	0x04, 0x1c
        /*00e6*/ 	.short	(.L_114 - .L_113)


	//   ....[0]....
.L_113:
        /*00e8*/ 	.word	0x000029d0


	//   ....[1]....
        /*00ec*/ 	.word	0x00002e30


	//   ....[2]....
        /*00f0*/ 	.word	0x00006050


	//   ....[3]....
        /*00f4*/ 	.word	0x00006070


	//   ....[4]....
        /*00f8*/ 	.word	0x00006710


	//   ....[5]....
        /*00fc*/ 	.word	0x00006730


	//----- nvinfo : EIATTR_MAX_THREADS
	.align		4
.L_114:
        /*0100*/ 	.byte	0x04, 0x05
        /*0102*/ 	.short	(.L_116 - .L_115)
.L_115:
        /*0104*/ 	.word	0x00000100
        /*0108*/ 	.word	0x00000001
        /*010c*/ 	.word	0x00000001


	//----- nvinfo : EIATTR_CRS_STACK_SIZE
	.align		4
.L_116:
        /*0110*/ 	.byte	0x04, 0x1e
        /*0112*/ 	.short	(.L_118 - .L_117)
.L_117:
        /*0114*/ 	.word	0x00000000


	//----- nvinfo : EIATTR_CBANK_PARAM_SIZE
	.align		4
.L_118:
        /*0118*/ 	.byte	0x03, 0x19
        /*011a*/ 	.short	0x0050


	//----- nvinfo : EIATTR_PARAM_CBANK
	.align		4
        /*011c*/ 	.byte	0x04, 0x0a
        /*011e*/ 	.short	(.L_120 - .L_119)
	.align		4
.L_119:
        /*0120*/ 	.word	index@(.nv.constant0._ZN3cub18CUB_300001_SM_10006detail10merge_sort26DeviceMergeSortMergeKernelINS2_10policy_hubIN6thrust24THRUST_300001_SM_1000_NS6detail15normal_iteratorINS6_10device_ptrIiEEEEE9Policy600ESB_PNS0_8NullTypeESB_SF_m17IntegerComparatoriSE_EEvbT2_T3_T4_PT6_PT7_T5_PSJ_SJ_NS1_7vsmem_tE)
        /*0124*/ 	.short	0x0380
        /*0126*/ 	.short	0x0050


	//----- nvinfo : EIATTR_SW_WAR
	.align		4
.L_120:
        /*0128*/ 	.byte	0x04, 0x36
        /*012a*/ 	.short	(.L_122 - .L_121)
.L_121:
        /*012c*/ 	.word	0x00000008
.L_122:


//--------------------- .nv.info._ZN3cub18CUB_300001_SM_10006detail10merge_sort30DeviceMergeSortPartitionKernelIN6thrust24THRUST_300001_SM_1000_NS6detail15normal_iteratorINS5_10device_ptrIiEEEEm17IntegerComparatoriEEvbT_PT2_T0_SF_PSF_T1_SF_i --------------------------
	.section	.nv.info._ZN3cub18CUB_300001_SM_10006detail10merge_sort30DeviceMergeSortPartitionKernelIN6thrust24THRUST_300001_SM_1000_NS6detail15normal_iteratorINS5_10device_ptrIiEEEEm17IntegerComparatoriEEvbT_PT2_T0_SF_PSF_T1_SF_i,"",@"SHT_CUDA_INFO"
	.sectionflags	@""
	.align	4


	//----- nvinfo : EIATTR_CUDA_API_VERSION
	.align		4
        /*0000*/ 	.byte	0x04, 0x37
        /*0002*/ 	.short	(.L_124 - .L_123)
.L_123:
        /*0004*/ 	.word	0x00000082


	//----- nvinfo : EIATTR_KPARAM_INFO
	.align		4
.L_124:
        /*0008*/ 	.byte	0x04, 0x17
        /*000a*/ 	.short	(.L_126 - .L_125)
.L_125:
        /*000c*/ 	.word	0x00000000
        /*0010*/ 	.short	0x0008
        /*0012*/ 	.short	0x0040
        /*0014*/ 	.byte	0x00, 0xf0, 0x11, 0x00


	//----- nvinfo : EIATTR_KPARAM_INFO
	.align		4
.L_126:
        /*0018*/ 	.byte	0x04, 0x17
        /*001a*/ 	.short	(.L_128 - .L_127)
.L_127:
        /*001c*/ 	.word	0x00000000
        /*0020*/ 	.short	0x0007
        /*0022*/ 	.short	0x0038
        /*0024*/ 	.byte	0x00, 0xf0, 0x21, 0x00


	//----- nvinfo : EIATTR_KPARAM_INFO
	.align		4
.L_128:
        /*0028*/ 	.byte	0x04, 0x17
        /*002a*/ 	.short	(.L_130 - .L_129)
.L_129:
        /*002c*/ 	.word	0x00000000
        /*0030*/ 	.short	0x0006
        /*0032*/ 	.short	0x0030
        /*0034*/ 	.byte	0x00, 0xf0, 0x05, 0x00


	//----- nvinfo : EIATTR_KPARAM_INFO
	.align		4
.L_130:
        /*0038*/ 	.byte	0x04, 0x17
        /*003a*/ 	.short	(.L_132 - .L_131)
.L_131:
        /*003c*/ 	.word	0x00000000
        /*0040*/ 	.short	0x0005
        /*0042*/ 	.short	0x0028
        /*0044*/ 	.byte	0x00, 0xf5, 0x21, 0x00


	//----- nvinfo : EIATTR_KPARAM_INFO
	.align		4
.L_132:
        /*0048*/ 	.byte	0x04, 0x17
        /*004a*/ 	.short	(.L_134 - .L_133)
.L_133:
        /*004c*/ 	.word	0x00000000
        /*0050*/ 	.short	0x0004
        /*0052*/ 	.short	0x0020
        /*0054*/ 	.byte	0x00, 0xf0, 0x21, 0x00


	//----- nvinfo : EIATTR_KPARAM_INFO
	.align		4
.L_134:
        /*0058*/ 	.byte	0x04, 0x17
        /*005a*/ 	.short	(.L_136 - .L_135)
.L_135:
        /*005c*/ 	.word	0x00000000
        /*0060*/ 	.short	0x0003
        /*0062*/ 	.short	0x0018
        /*0064*/ 	.byte	0x00, 0xf0, 0x21, 0x00


	//----- nvinfo : EIATTR_KPARAM_INFO
	.align		4
.L_136:
        /*0068*/ 	.byte	0x04, 0x17
        /*006a*/ 	.short	(.L_138 - .L_137)
.L_137:
        /*006c*/ 	.word	0x00000000
        /*0070*/ 	.short	0x0002
        /*0072*/ 	.short	0x0010
        /*0074*/ 	.byte	0x00, 0xf5, 0x21, 0x00


	//----- nvinfo : EIATTR_KPARAM_INFO
	.align		4
.L_138:
        /*0078*/ 	.byte	0x04, 0x17
        /*007a*/ 	.short	(.L_140 - .L_139)
.L_139:
        /*007c*/ 	.word	0x00000000
        /*0080*/ 	.short	0x0001
        /*0082*/ 	.short	0x0008
        /*0084*/ 	.byte	0x00, 0xf0, 0x21, 0x00


	//----- nvinfo : EIATTR_KPARAM_INFO
	.align		4
.L_140:
        /*0088*/ 	.byte	0x04, 0x17
        /*008a*/ 	.short	(.L_142 - .L_141)
.L_141:
        /*008c*/ 	.word	0x00000000
        /*0090*/ 	.short	0x0000
        /*0092*/ 	.short	0x0000
        /*0094*/ 	.byte	0x00, 0xf0, 0x05, 0x00


	//----- nvinfo : EIATTR_SPARSE_MMA_MASK
	.align		4
.L_142:
        /*0098*/ 	.byte	0x03, 0x50
        /*009a*/ 	.short	0x0000


	//----- nvinfo : EIATTR_MAXREG_COUNT
	.align		4
        /*009c*/ 	.byte	0x03, 0x1b
        /*009e*/ 	.short	0x00ff


	//----- nvinfo : EIATTR_MERCURY_ISA_VERSION
	.align		4
        /*00a0*/ 	.byte	0x03, 0x5f
        /*00a2*/ 	.short	0x0101


	//----- nvinfo : EIATTR_VRC_CTA_INIT_COUNT
	.align		4
        /*00a4*/ 	.byte	0x02, 0x4a
	.zero		1
	.zero		1


	//----- nvinfo : EIATTR_EXIT_INSTR_OFFSETS
	.align		4
        /*00a8*/ 	.byte	0x04, 0x1c
        /*00aa*/ 	.short	(.L_144 - .L_143)


	//   ....[0]....
.L_143:
        /*00ac*/ 	.word	0x00000080


	//   ....[1]....
        /*00b0*/ 	.word	0x000003d0


	//   ....[2]....
        /*00b4*/ 	.word	0x000008b0


	//----- nvinfo : EIATTR_CRS_STACK_SIZE
	.align		4
.L_144:
        /*00b8*/ 	.byte	0x04, 0x1e
        /*00ba*/ 	.short	(.L_146 - .L_145)
.L_145:
        /*00bc*/ 	.word	0x00000000


	//----- nvinfo : EIATTR_CBANK_PARAM_SIZE
	.align		4
.L_146:
        /*00c0*/ 	.byte	0x03, 0x19
        /*00c2*/ 	.short	0x0044


	//----- nvinfo : EIATTR_PARAM_CBANK
	.align		4
        /*00c4*/ 	.byte	0x04, 0x0a
        /*00c6*/ 	.short	(.L_148 - .L_147)
	.align		4
.L_147:
        /*00c8*/ 	.word	index@(.nv.constant0._ZN3cub18CUB_300001_SM_10006detail10merge_sort30DeviceMergeSortPartitionKernelIN6thrust24THRUST_300001_SM_1000_NS6detail15normal_iteratorINS5_10device_ptrIiEEEEm17IntegerComparatoriEEvbT_PT2_T0_SF_PSF_T1_SF_i)
        /*00cc*/ 	.short	0x0380
        /*00ce*/ 	.short	0x0044


	//----- nvinfo : EIATTR_SW_WAR
	.align		4
.L_148:
        /*00d0*/ 	.byte	0x04, 0x36
        /*00d2*/ 	.short	(.L_150 - .L_149)
.L_149:
        /*00d4*/ 	.word	0x00000008
.L_150:


//--------------------- .nv.info._ZN3cub18CUB_300001_SM_10006detail10merge_sort30DeviceMergeSortBlockSortKernelINS2_10policy_hubIN6thrust24THRUST_300001_SM_1000_NS6detail15normal_iteratorINS6_10device_ptrIiEEEEE9Policy600ESB_PNS0_8NullTypeESB_SF_m17IntegerComparatoriSE_EEvbT0_T1_T2_T3_T4_PT6_PT7_T5_NS1_7vsmem_tE --------------------------
	.section	.nv.info._ZN3cub18CUB_300001_SM_10006detail10merge_sort30DeviceMergeSortBlockSortKernelINS2_10policy_hubIN6thrust24THRUST_300001_SM_1000_NS6detail15normal_iteratorINS6_10device_ptrIiEEEEE9Policy600ESB_PNS0_8NullTypeESB_SF_m17IntegerComparatoriSE_EEvbT0_T1_T2_T3_T4_PT6_PT7_T5_NS1_7vsmem_tE,"",@"SHT_CUDA_INFO"
	.sectionflags	@""
	.align	4


	//----- nvinfo : EIATTR_CUDA_API_VERSION
	.align		4
        /*0000*/ 	.byte	0x04, 0x37
        /*0002*/ 	.short	(.L_152 - .L_151)
.L_151:
        /*0004*/ 	.word	0x00000082


	//----- nvinfo : EIATTR_KPARAM_INFO
	.align		4
.L_152:
        /*0008*/ 	.byte	0x04, 0x17
        /*000a*/ 	.short	(.L_154 - .L_153)
.L_153:
        /*000c*/ 	.word	0x00000000
        /*0010*/ 	.short	0x0009
        /*0012*/ 	.short	0x0048
        /*0014*/ 	.byte	0x00, 0xf0, 0x21, 0x00


	//----- nvinfo : EIATTR_KPARAM_INFO
	.align		4
.L_154:
        /*0018*/ 	.byte	0x04, 0x17
        /*001a*/ 	.short	(.L_156 - .L_155)
.L_155:
        /*001c*/ 	.word	0x00000000
        /*0020*/ 	.short	0x0008
        /*0022*/ 	.short	0x0040
        /*0024*/ 	.byte	0x00, 0xf0, 0x05, 0x00


	//----- nvinfo : EIATTR_KPARAM_INFO
	.align		4
.L_156:
        /*0028*/ 	.byte	0x04, 0x17
        /*002a*/ 	.short	(.L_158 - .L_157)
.L_157:
        /*002c*/ 	.word	0x00000000
        /*0030*/ 	.short	0x0007
        /*0032*/ 	.short	0x0038
        /*0034*/ 	.byte	0x00, 0xf5, 0x21, 0x00


	//----- nvinfo : EIATTR_KPARAM_INFO
	.align		4
.L_158:
        /*0038*/ 	.byte	0x04, 0x17
        /*003a*/ 	.short	(.L_160 - .L_159)
.L_159:
        /*003c*/ 	.word	0x00000000
        /*0040*/ 	.short	0x0006
        /*0042*/ 	.short	0x0030
        /*0044*/ 	.byte	0x00, 0xf5, 0x21, 0x00


	//----- nvinfo : EIATTR_KPARAM_INFO
	.align		4
.L_160:
        /*0048*/ 	.byte	0x04, 0x17
        /*004a*/ 	.short	(.L_162 - .L_161)
.L_161:
        /*004c*/ 	.word	0x00000000
        /*0050*/ 	.short	0x0005
        /*0052*/ 	.short	0x0028
        /*0054*/ 	.byte	0x00, 0xf0, 0x21, 0x00


	//----- nvinfo : EIATTR_KPARAM_INFO
	.align		4
.L_162:
        /*0058*/ 	.byte	0x04, 0x17
        /*005a*/ 	.short	(.L_164 - .L_163)
.L_163:
        /*005c*/ 	.word	0x00000000
        /*0060*/ 	.short	0x0004
        /*0062*/ 	.short	0x0020
        /*0064*/ 	.byte	0x00, 0xf5, 0x21, 0x00


	//----- nvinfo : EIATTR_KPARAM_INFO
	.align		4
.L_164:
        /*0068*/ 	.byte	0x04, 0x17
        /*006a*/ 	.short	(.L_166 - .L_165)
.L_165:
        /*006c*/ 	.word	0x00000000
        /*0070*/ 	.short	0x0003
        /*0072*/ 	.short	0x0018
        /*0074*/ 	.byte	0x00, 0xf0, 0x21, 0x00


	//----- nvinfo : EIATTR_KPARAM_INFO
	.align		4
.L_166:
        /*0078*/ 	.byte	0x04, 0x17
        /*007a*/ 	.short	(.L_168 - .L_167)
.L_167:
        /*007c*/ 	.word	0x00000000
        /*0080*/ 	.short	0x0002
        /*0082*/ 	.short	0x0010
        /*0084*/ 	.byte	0x00, 0xf5, 0x21, 0x00


	//----- nvinfo : EIATTR_KPARAM_INFO
	.align		4
.L_168:
        /*0088*/ 	.byte	0x04, 0x17
        /*008a*/ 	.short	(.L_170 - .L_169)
.L_169:
        /*008c*/ 	.word	0x00000000
        /*0090*/ 	.short	0x0001
        /*0092*/ 	.short	0x0008
        /*0094*/ 	.byte	0x00, 0xf0, 0x21, 0x00


	//----- nvinfo : EIATTR_KPARAM_INFO
	.align		4
.L_170:
        /*0098*/ 	.byte	0x04, 0x17
        /*009a*/ 	.short	(.L_172 - .L_171)
.L_171:
        /*009c*/ 	.word	0x00000000
        /*00a0*/ 	.short	0x0000
        /*00a2*/ 	.short	0x0000
        /*00a4*/ 	.byte	0x00, 0xf0, 0x05, 0x00


	//----- nvinfo : EIATTR_SPARSE_MMA_MASK
	.align		4
.L_172:
        /*00a8*/ 	.byte	0x03, 0x50
        /*00aa*/ 	.short	0x0000


	//----- nvinfo : EIATTR_MAXREG_COUNT
	.align		4
        /*00ac*/ 	.byte	0x03, 0x1b
        /*00ae*/ 	.short	0x00ff


	//----- nvinfo : EIATTR_NUM_BARRIERS
	.align		4
        /*00b0*/ 	.byte	0x02, 0x4c
        /*00b2*/ 	.byte	0x01
	.zero		1


	//----- nvinfo : EIATTR_MERCURY_ISA_VERSION
	.align		4
        /*00b4*/ 	.byte	0x03, 0x5f
        /*00b6*/ 	.short	0x0101


	//----- nvinfo : EIATTR_COOP_GROUP_MASK_REGIDS
	.align		4
        /*00b8*/ 	.byte	0x04, 0x29
        /*00ba*/ 	.short	(.L_174 - .L_173)


	//   ....[0]....
.L_173:
        /*00bc*/ 	.word	0xffffffff


	//   ....[1]....
        /*00c0*/ 	.word	0xffffffff


	//   ....[2]....
        /*00c4*/ 	.word	0xffffffff


	//   ....[3]....
        /*00c8*/ 	.word	0xffffffff


	//----- nvinfo : EIATTR_COOP_GROUP_INSTR_OFFSETS
	.align		4
.L_174:
        /*00cc*/ 	.byte	0x04, 0x28
        /*00ce*/ 	.short	(.L_176 - .L_175)


	//   ....[0]....
.L_175:
        /*00d0*/ 	.word	0x00000400


	//   ....[1]....
        /*00d4*/ 	.word	0x00000aa0


	//   ....[2]....
        /*00d8*/ 	.word	0x00002060


	//   ....[3]....
        /*00dc*/ 	.word	0x000025e0


	//----- nvinfo : EIATTR_VRC_CTA_INIT_COUNT
	.align		4
.L_176:
        /*00e0*/ 	.byte	0x02, 0x4a
	.zero		1
	.zero		1


	//----- nvinfo : EIATTR_EXIT_INSTR_OFFSETS
	.align		4
        /*00e4*/ 	.byte	0x04, 0x1c
        /*00e6*/ 	.short	(.L_178 - .L_177)


	//   ....[0]....
.L_177:
        /*00e8*/ 	.word	0x00002460


	//   ....[1]....
        /*00ec*/ 	.word	0x00002480


	//   ....[2]....
        /*00f0*/ 	.word	0x000029b0


	//   ....[3]....
        /*00f4*/ 	.word	0x000029d0


	//----- nvinfo : EIATTR_MAX_THREADS
	.align		4
.L_178:
        /*00f8*/ 	.byte	0x04, 0x05
        /*00fa*/ 	.short	(.L_180 - .L_179)
.L_179:
        /*00fc*/ 	.word	0x00000100
        /*0100*/ 	.word	0x00000001
        /*0104*/ 	.word	0x00000001


	//----- nvinfo : EIATTR_CRS_STACK_SIZE
	.align		4
.L_180:
        /*0108*/ 	.byte	0x04, 0x1e
        /*010a*/ 	.short	(.L_182 - .L_181)
.L_181:
        /*010c*/ 	.word	0x00000000


	//----- nvinfo : EIATTR_CBANK_PARAM_SIZE
	.align		4
.L_182:
        /*0110*/ 	.byte	0x03, 0x19
        /*0112*/ 	.short	0x0050


	//----- nvinfo : EIATTR_PARAM_CBANK
	.align		4
        /*0114*/ 	.byte	0x04, 0x0a
        /*0116*/ 	.short	(.L_184 - .L_183)
	.align		4
.L_183:
        /*0118*/ 	.word	index@(.nv.constant0._ZN3cub18CUB_300001_SM_10006detail10merge_sort30DeviceMergeSortBlockSortKernelINS2_10policy_hubIN6thrust24THRUST_300001_SM_1000_NS6detail15normal_iteratorINS6_10device_ptrIiEEEEE9Policy600ESB_PNS0_8NullTypeESB_SF_m17IntegerComparatoriSE_EEvbT0_T1_T2_T3_T4_PT6_PT7_T5_NS1_7vsmem_tE)
        /*011c*/ 	.short	0x0380
        /*011e*/ 	.short	0x0050


	//----- nvinfo : EIATTR_SW_WAR
	.align		4
.L_184:
        /*0120*/ 	.byte	0x04, 0x36
        /*0122*/ 	.short	(.L_186 - .L_185)
.L_185:
        /*0124*/ 	.word	0x00000008
.L_186:


//--------------------- .nv.info._ZN3cub18CUB_300001_SM_10006detail10merge_sort26DeviceMergeSortMergeKernelINS2_10policy_hubIN6thrust24THRUST_300001_SM_1000_NS6detail15normal_iteratorINS6_10device_ptrIiEEEEE9Policy600ESB_PNS0_8NullTypeESB_SF_j17IntegerComparatoriSE_EEvbT2_T3_T4_PT6_PT7_T5_PSJ_SJ_NS1_7vsmem_tE --------------------------
	.section	.nv.info._ZN3cub18CUB_300001_SM_10006detail10merge_sort26DeviceMergeSortMergeKernelINS2_10policy_hubIN6thrust24THRUST_300001_SM_1000_NS6detail15normal_iteratorINS6_10device_ptrIiEEEEE9Policy600ESB_PNS0_8NullTypeESB_SF_j17IntegerComparatoriSE_EEvbT2_T3_T4_PT6_PT7_T5_PSJ_SJ_NS1_7vsmem_tE,"",@"SHT_CUDA_INFO"
	.sectionflags	@""
	.align	4


	//----- nvinfo : EIATTR_CUDA_API_VERSION
	.align		4
        /*0000*/ 	.byte	0x04, 0x37
        /*0002*/ 	.short	(.L_188 - .L_187)
.L_187:
        /*0004*/ 	.word	0x00000082


	//----- nvinfo : EIATTR_KPARAM_INFO
	.align		4
.L_188:
        /*0008*/ 	.byte	0x04, 0x17
        /*000a*/ 	.short	(.L_190 - .L_189)
.L_189:
        /*000c*/ 	.word	0x00000000
        /*0010*/ 	.short	0x0009
        /*0012*/ 	.short	0x0048
        /*0014*/ 	.byte	0x00, 0xf0, 0x21, 0x00


	//----- nvinfo : EIATTR_KPARAM_INFO
	.align		4
.L_190:
        /*0018*/ 	.byte	0x04, 0x17
        /*001a*/ 	.short	(.L_192 - .L_191)
.L_191:
        /*001c*/ 	.word	0x00000000
        /*0020*/ 	.short	0x0008
        /*0022*/ 	.short	0x0040
        /*0024*/ 	.byte	0x00, 0xf0, 0x11, 0x00


	//----- nvinfo : EIATTR_KPARAM_INFO
	.align		4
.L_192:
        /*0028*/ 	.byte	0x04, 0x17
        /*002a*/ 	.short	(.L_194 - .L_193)
.L_193:
        /*002c*/ 	.word	0x00000000
        /*0030*/ 	.short	0x0007
        /*0032*/ 	.short	0x0038
        /*0034*/ 	.byte	0x00, 0xf5, 0x21, 0x00


	//----- nvinfo : EIATTR_KPARAM_INFO
	.align		4
.L_194:
        /*0038*/ 	.byte	0x04, 0x17
        /*003a*/ 	.short	(.L_196 - .L_195)
.L_195:
        /*003c*/ 	.word	0x00000000
        /*0040*/ 	.short	0x0006
        /*0042*/ 	.short	0x0030
        /*0044*/ 	.byte	0x00, 0xf0, 0x05, 0x00


	//----- nvinfo : EIATTR_KPARAM_INFO
	.align		4
.L_196:
        /*0048*/ 	.byte	0x04, 0x17
        /*004a*/ 	.short	(.L_198 - .L_197)
.L_197:
        /*004c*/ 	.word	0x00000000
        /*0050*/ 	.short	0x0005
        /*0052*/ 	.short	0x0028
        /*0054*/ 	.byte	0x00, 0xf5, 0x21, 0x00


	//----- nvinfo : EIATTR_KPARAM_INFO
	.align		4
.L_198:
        /*0058*/ 	.byte	0x04, 0x17
        /*005a*/ 	.short	(.L_200 - .L_199)
.L_199:
        /*005c*/ 	.word	0x00000000
        /*0060*/ 	.short	0x0004
        /*0062*/ 	.short	0x0020
        /*0064*/ 	.byte	0x00, 0xf5, 0x21, 0x00


	//----- nvinfo : EIATTR_KPARAM_INFO
	.align		4
.L_200:
        /*0068*/ 	.byte	0x04, 0x17
        /*006a*/ 	.short	(.L_202 - .L_201)
.L_201:
        /*006c*/ 	.word	0x00000000
        /*0070*/ 	.short	0x0003
        /*0072*/ 	.short	0x0018
        /*0074*/ 	.byte	0x00, 0xf0, 0x11, 0x00


	//----- nvinfo : EIATTR_KPARAM_INFO
	.align		4
.L_202:
        /*0078*/ 	.byte	0x04, 0x17
        /*007a*/ 	.short	(.L_204 - .L_203)
.L_203:
        /*007c*/ 	.word	0x00000000
        /*0080*/ 	.short	0x0002
        /*0082*/ 	.short	0x0010
        /*0084*/ 	.byte	0x00, 0xf5, 0x21, 0x00


	//----- nvinfo : EIATTR_KPARAM_INFO
	.align		4
.L_204:
        /*0088*/ 	.byte	0x04, 0x17
        /*008a*/ 	.short	(.L_206 - .L_205)
.L_205:
        /*008c*/ 	.word	0x00000000
        /*0090*/ 	.short	0x0001
        /*0092*/ 	.short	0x0008
        /*0094*/ 	.byte	0x00, 0xf0, 0x21, 0x00


	//----- nvinfo : EIATTR_KPARAM_INFO
	.align		4
.L_206:
        /*0098*/ 	.byte	0x04, 0x17
        /*009a*/ 	.short	(.L_208 - .L_207)
.L_207:
        /*009c*/ 	.word	0x00000000
        /*00a0*/ 	.short	0x0000
        /*00a2*/ 	.short	0x0000
        /*00a4*/ 	.byte	0x00, 0xf0, 0x05, 0x00


	//----- nvinfo : EIATTR_SPARSE_MMA_MASK
	.align		4
.L_208:
        /*00a8*/ 	.byte	0x03, 0x50
        /*00aa*/ 	.short	0x0000


	//----- nvinfo : EIATTR_MAXREG_COUNT
	.align		4
        /*00ac*/ 	.byte	0x03, 0x1b
        /*00ae*/ 	.short	0x00ff


	//----- nvinfo : EIATTR_NUM_BARRIERS
	.align		4
        /*00b0*/ 	.byte	0x02, 0x4c
        /*00b2*/ 	.byte	0x01
	.zero		1


	//----- nvinfo : EIATTR_MERCURY_ISA_VERSION
	.align		4
        /*00b4*/ 	.byte	0x03, 0x5f
        /*00b6*/ 	.short	0x0101


	//----- nvinfo : EIATTR_COOP_GROUP_MASK_REGIDS
	.align		4
        /*00b8*/ 	.byte	0x04, 0x29
        /*00ba*/ 	.short	(.L_210 - .L_209)


	//   ....[0]....
.L_209:
        /*00bc*/ 	.word	0xffffffff


	//   ....[1]....
        /*00c0*/ 	.word	0xffffffff


	//   ....[2]....
        /*00c4*/ 	.word	0xffffffff


	//   ....[3]....
        /*00c8*/ 	.word	0xffffffff


	//----- nvinfo : EIATTR_COOP_GROUP_INSTR_OFFSETS
	.align		4
.L_210:
        /*00cc*/ 	.byte	0x04, 0x28
        /*00ce*/ 	.short	(.L_212 - .L_211)


	//   ....[0]....
.L_211:
        /*00d0*/ 	.word	0x000025d0


	//   ....[1]....
        /*00d4*/ 	.word	0x00002a10


	//   ....[2]....
        /*00d8*/ 	.word	0x00005820


	//   ....[3]....
        /*00dc*/ 	.word	0x00005ef0


	//----- nvinfo : EIATTR_VRC_CTA_INIT_COUNT
	.align		4
.L_212:
        /*00e0*/ 	.byte	0x02, 0x4a
	.zero		1
	.zero		1


	//----- nvinfo : EIATTR_EXIT_INSTR_OFFSETS
	.align		4
        /*00e4*/ 	.byte	0x04, 0x1c
        /*00e6*/ 	.short	(.L_214 - .L_213)


	//   ....[0]....
.L_213:
        /*00e8*/ 	.word	0x00002840


	//   ....[1]....
        /*00ec*/ 	.word	0x00002c90


	//   ....[2]....
        /*00f0*/ 	.word	0x00005cf0


	//   ....[3]....
        /*00f4*/ 	.word	0x00005d10


	//   ....[4]....
        /*00f8*/ 	.word	0x000063c0


	//   ....[5]....
        /*00fc*/ 	.word	0x000063e0


	//----- nvinfo : EIATTR_MAX_THREADS
	.align		4
.L_214:
        /*0100*/ 	.byte	0x04, 0x05
        /*0102*/ 	.short	(.L_216 - .L_215)
.L_215:
        /*0104*/ 	.word	0x00000100
        /*0108*/ 	.word	0x00000001
        /*010c*/ 	.word	0x00000001


	//----- nvinfo : EIATTR_CRS_STACK_SIZE
	.align		4
.L_216:
        /*0110*/ 	.byte	0x04, 0x1e
        /*0112*/ 	.short	(.L_218 - .L_217)
.L_217:
        /*0114*/ 	.word	0x00000000


	//----- nvinfo : EIATTR_CBANK_PARAM_SIZE
	.align		4
.L_218:
        /*0118*/ 	.byte	0x03, 0x19
        /*011a*/ 	.short	0x0050


	//----- nvinfo : EIATTR_PARAM_CBANK
	.align		4
        /*011c*/ 	.byte	0x04, 0x0a
        /*011e*/ 	.short	(.L_220 - .L_219)
	.align		4
.L_219:
        /*0120*/ 	.word	index@(.nv.constant0._ZN3cub18CUB_300001_SM_10006detail10merge_sort26DeviceMergeSortMergeKernelINS2_10policy_hubIN6thrust24THRUST_300001_SM_1000_NS6detail15normal_iteratorINS6_10device_ptrIiEEEEE9Policy600ESB_PNS0_8NullTypeESB_SF_j17IntegerComparatoriSE_EEvbT2_T3_T4_PT6_PT7_T5_PSJ_SJ_NS1_7vsmem_tE)
        /*0124*/ 	.short	0x0380
        /*0126*/ 	.short	0x0050


	//----- nvinfo : EIATTR_SW_WAR
	.align		4
.L_220:
        /*0128*/ 	.byte	0x04, 0x36
        /*012a*/ 	.short	(.L_222 - .L_221)
.L_221:
        /*012c*/ 	.word	0x00000008
.L_222:


//--------------------- .nv.info._ZN3cub18CUB_300001_SM_10006detail10merge_sort30DeviceMergeSortPartitionKernelIN6thrust24THRUST_300001_SM_1000_NS6detail15normal_iteratorINS5_10device_ptrIiEEEEj17IntegerComparatoriEEvbT_PT2_T0_SF_PSF_T1_SF_i --------------------------
	.section	.nv.info._ZN3cub18CUB_300001_SM_10006detail10merge_sort30DeviceMergeSortPartitionKernelIN6thrust24THRUST_300001_SM_1000_NS6detail15normal_iteratorINS5_10device_ptrIiEEEEj17IntegerComparatoriEEvbT_PT2_T0_SF_PSF_T1_SF_i,"",@"SHT_CUDA_INFO"
	.sectionflags	@""
	.align	4


	//----- nvinfo : EIATTR_CUDA_API_VERSION
	.align		4
        /*0000*/ 	.byte	0x04, 0x37
        /*0002*/ 	.short	(.L_224 - .L_223)
.L_223:
        /*0004*/ 	.word	0x00000082


	//----- nvinfo : EIATTR_KPARAM_INFO
	.align		4
.L_224:
        /*0008*/ 	.byte	0x04, 0x17
        /*000a*/ 	.short	(.L_226 - .L_225)
.L_225:
        /*000c*/ 	.word	0x00000000
        /*0010*/ 	.short	0x0008
        /*0012*/ 	.short	0x0030
        /*0014*/ 	.byte	0x00, 0xf0, 0x11, 0x00


	//----- nvinfo : EIATTR_KPARAM_INFO
	.align		4
.L_226:
        /*0018*/ 	.byte	0x04, 0x17
        /*001a*/ 	.short	(.L_228 - .L_227)
.L_227:
        /*001c*/ 	.word	0x00000000
        /*0020*/ 	.short	0x0007
        /*0022*/ 	.short	0x002c
        /*0024*/ 	.byte	0x00, 0xf0, 0x11, 0x00


	//----- nvinfo : EIATTR_KPARAM_INFO
	.align		4
.L_228:
        /*0028*/ 	.byte	0x04, 0x17
        /*002a*/ 	.short	(.L_230 - .L_229)
.L_229:
        /*002c*/ 	.word	0x00000000
        /*0030*/ 	.short	0x0006
        /*0032*/ 	.short	0x0028
        /*0034*/ 	.byte	0x00, 0xf0, 0x05, 0x00


	//----- nvinfo : EIATTR_KPARAM_INFO
	.align		4
.L_230:
        /*0038*/ 	.byte	0x04, 0x17
        /*003a*/ 	.short	(.L_232 - .L_231)
.L_231:
        /*003c*/ 	.word	0x00000000
        /*0040*/ 	.short	0x0005
        /*0042*/ 	.short	0x0020
        /*0044*/ 	.byte	0x00, 0xf5, 0x21, 0x00


	//----- nvinfo : EIATTR_KPARAM_INFO
	.align		4
.L_232:
        /*0048*/ 	.byte	0x04, 0x17
        /*004a*/ 	.short	(.L_234 - .L_233)
.L_233:
        /*004c*/ 	.word	0x00000000
        /*0050*/ 	.short	0x0004
        /*0052*/ 	.short	0x001c
        /*0054*/ 	.byte	0x00, 0xf0, 0x11, 0x00


	//----- nvinfo : EIATTR_KPARAM_INFO
	.align		4
.L_234:
        /*0058*/ 	.byte	0x04, 0x17
        /*005a*/ 	.short	(.L_236 - .L_235)
.L_235:
        /*005c*/ 	.word	0x00000000
        /*0060*/ 	.short	0x0003
        /*0062*/ 	.short	0x0018
        /*0064*/ 	.byte	0x00, 0xf0, 0x11, 0x00


	//----- nvinfo : EIATTR_KPARAM_INFO
	.align		4
.L_236:
        /*0068*/ 	.byte	0x04, 0x17
        /*006a*/ 	.short	(.L_238 - .L_237)
.L_237:
        /*006c*/ 	.word	0x00000000
        /*0070*/ 	.short	0x0002
        /*0072*/ 	.short	0x0010
        /*0074*/ 	.byte	0x00, 0xf5, 0x21, 0x00


	//----- nvinfo : EIATTR_KPARAM_INFO
	.align		4
.L_238:
        /*0078*/ 	.byte	0x04, 0x17
        /*007a*/ 	.short	(.L_240 - .L_239)
.L_239:
        /*007c*/ 	.word	0x00000000
        /*0080*/ 	.short	0x0001
        /*0082*/ 	.short	0x0008
        /*0084*/ 	.byte	0x00, 0xf0, 0x21, 0x00


	//----- nvinfo : EIATTR_KPARAM_INFO
	.align		4
.L_240:
        /*0088*/ 	.byte	0x04, 0x17
        /*008a*/ 	.short	(.L_242 - .L_241)
.L_241:
        /*008c*/ 	.word	0x00000000
        /*0090*/ 	.short	0x0000
        /*0092*/ 	.short	0x0000
        /*0094*/ 	.byte	0x00, 0xf0, 0x05, 0x00


	//----- nvinfo : EIATTR_SPARSE_MMA_MASK
	.align		4
.L_242:
        /*0098*/ 	.byte	0x03, 0x50
        /*009a*/ 	.short	0x0000


	//----- nvinfo : EIATTR_MAXREG_COUNT
	.align		4
        /*009c*/ 	.byte	0x03, 0x1b
        /*009e*/ 	.short	0x00ff


	//----- nvinfo : EIATTR_MERCURY_ISA_VERSION
	.align		4
        /*00a0*/ 	.byte	0x03, 0x5f
        /*00a2*/ 	.short	0x0101


	//----- nvinfo : EIATTR_VRC_CTA_INIT_COUNT
	.align		4
        /*00a4*/ 	.byte	0x02, 0x4a
	.zero		1
	.zero		1


	//----- nvinfo : EIATTR_EXIT_INSTR_OFFSETS
	.align		4
        /*00a8*/ 	.byte	0x04, 0x1c
        /*00aa*/ 	.short	(.L_244 - .L_243)


	//   ....[0]....
.L_243:
        /*00ac*/ 	.word	0x00000070


	//   ....[1]....
        /*00b0*/ 	.word	0x000001e0


	//   ....[2]....
        /*00b4*/ 	.word	0x00000470


	//----- nvinfo : EIATTR_CRS_STACK_SIZE
	.align		4
.L_244:
        /*00b8*/ 	.byte	0x04, 0x1e
        /*00ba*/ 	.short	(.L_246 - .L_245)
.L_245:
        /*00bc*/ 	.word	0x00000000


	//----- nvinfo : EIATTR_CBANK_PARAM_SIZE
	.align		4
.L_246:
        /*00c0*/ 	.byte	0x03, 0x19
        /*00c2*/ 	.short	0x0034


	//----- nvinfo : EIATTR_PARAM_CBANK
	.align		4
        /*00c4*/ 	.byte	0x04, 0x0a
        /*00c6*/ 	.short	(.L_248 - .L_247)
	.align		4
.L_247:
        /*00c8*/ 	.word	index@(.nv.constant0._ZN3cub18CUB_300001_SM_10006detail10merge_sort30DeviceMergeSortPartitionKernelIN6thrust24THRUST_300001_SM_1000_NS6detail15normal_iteratorINS5_10device_ptrIiEEEEj17IntegerComparatoriEEvbT_PT2_T0_SF_PSF_T1_SF_i)
        /*00cc*/ 	.short	0x0380
        /*00ce*/ 	.short	0x0034


	//----- nvinfo : EIATTR_SW_WAR
	.align		4
.L_248:
        /*00d0*/ 	.byte	0x04, 0x36
        /*00d2*/ 	.short	(.L_250 - .L_249)
.L_249:
        /*00d4*/ 	.word	0x00000008
.L_250:


//--------------------- .nv.info._ZN3cub18CUB_300001_SM_10006detail10merge_sort30DeviceMergeSortBlockSortKernelINS2_10policy_hubIN6thrust24THRUST_300001_SM_1000_NS6detail15normal_iteratorINS6_10device_ptrIiEEEEE9Policy600ESB_PNS0_8NullTypeESB_SF_j17IntegerComparatoriSE_EEvbT0_T1_T2_T3_T4_PT6_PT7_T5_NS1_7vsmem_tE --------------------------
	.section	.nv.info._ZN3cub18CUB_300001_SM_10006detail10merge_sort30DeviceMergeSortBlockSortKernelINS2_10policy_hubIN6thrust24THRUST_300001_SM_1000_NS6detail15normal_iteratorINS6_10device_ptrIiEEEEE9Policy600ESB_PNS0_8NullTypeESB_SF_j17IntegerComparatoriSE_EEvbT0_T1_T2_T3_T4_PT6_PT7_T5_NS1_7vsmem_tE,"",@"SHT_CUDA_INFO"
	.sectionflags	@""
	.align	4


	//----- nvinfo : EIATTR_CUDA_API_VERSION
	.align		4
        /*0000*/ 	.byte	0x04, 0x37
        /*0002*/ 	.short	(.L_252 - .L_251)
.L_251:
        /*0004*/ 	.word	0x00000082


	//----- nvinfo : EIATTR_KPARAM_INFO
	.align		4
.L_252:
        /*0008*/ 	.byte	0x04, 0x17
        /*000a*/ 	.short	(.L_254 - .L_253)
.L_253:
        /*000c*/ 	.word	0x00000000
        /*0010*/ 	.short	0x0009
        /*0012*/ 	.short	0x0048
        /*0014*/ 	.byte	0x00, 0xf0, 0x21, 0x00


	//----- nvinfo : EIATTR_KPARAM_INFO
	.align		4
.L_254:
        /*0018*/ 	.byte	0x04, 0x17
        /*001a*/ 	.short	(.L_256 - .L_255)
.L_255:
        /*001c*/ 	.word	0x00000000
        /*0020*/ 	.short	0x0008
        /*0022*/ 	.short	0x0040
        /*0024*/ 	.byte	0x00, 0xf0, 0x05, 0x00


	//----- nvinfo : EIATTR_KPARAM_INFO
	.align		4
.L_256:
        /*0028*/ 	.byte	0x04, 0x17
        /*002a*/ 	.short	(.L_258 - .L_257)
.L_257:
        /*002c*/ 	.word	0x00000000
        /*0030*/ 	.short	0x0007
        /*0032*/ 	.short	0x0038
        /*0034*/ 	.byte	0x00, 0xf5, 0x21, 0x00


	//----- nvinfo : EIATTR_KPARAM_INFO
	.align		4
.L_258:
        /*0038*/ 	.byte	0x04, 0x17
        /*003a*/ 	.short	(.L_260 - .L_259)
.L_259:
        /*003c*/ 	.word	0x00000000
        /*0040*/ 	.short	0x0006
        /*0042*/ 	.short	0x0030
        /*0044*/ 	.byte	0x00, 0xf5, 0x21, 0x00


	//----- nvinfo : EIATTR_KPARAM_INFO
	.align		4
.L_260:
        /*0048*/ 	.byte	0x04, 0x17
        /*004a*/ 	.short	(.L_262 - .L_261)
.L_261:
        /*004c*/ 	.word	0x00000000
        /*0050*/ 	.short	0x0005
        /*0052*/ 	.short	0x0028
        /*0054*/ 	.byte	0x00, 0xf0, 0x11, 0x00


	//----- nvinfo : EIATTR_KPARAM_INFO
	.align		4
.L_262:
        /*0058*/ 	.byte	0x04, 0x17
        /*005a*/ 	.short	(.L_264 - .L_263)
.L_263:
        /*005c*/ 	.word	0x00000000
        /*0060*/ 	.short	0x0004
        /*0062*/ 	.short	0x0020
        /*0064*/ 	.byte	0x00, 0xf5, 0x21, 0x00


	//----- nvinfo : EIATTR_KPARAM_INFO
	.align		4
.L_264:
        /*0068*/ 	.byte	0x04, 0x17
        /*006a*/ 	.short	(.L_266 - .L_265)
.L_265:
        /*006c*/ 	.word	0x00000000
        /*0070*/ 	.short	0x0003
        /*0072*/ 	.short	0x0018
        /*0074*/ 	.byte	0x00, 0xf0, 0x21, 0x00


	//----- nvinfo : EIATTR_KPARAM_INFO
	.align		4
.L_266:
        /*0078*/ 	.byte	0x04, 0x17
        /*007a*/ 	.short	(.L_268 - .L_267)
.L_267:
        /*007c*/ 	.word	0x00000000
        /*0080*/ 	.short	0x0002
        /*0082*/ 	.short	0x0010
        /*0084*/ 	.byte	0x00, 0xf5, 0x21, 0x00


	//----- nvinfo : EIATTR_KPARAM_INFO
	.align		4
.L_268:
        /*0088*/ 	.byte	0x04, 0x17
        /*008a*/ 	.short	(.L_270 - .L_269)
.L_269:
        /*008c*/ 	.word	0x00000000
        /*0090*/ 	.short	0x0001
        /*0092*/ 	.short	0x0008
        /*0094*/ 	.byte	0x00, 0xf0, 0x21, 0x00


	//----- nvinfo : EIATTR_KPARAM_INFO
	.align		4
.L_270:
        /*0098*/ 	.byte	0x04, 0x17
        /*009a*/ 	.short	(.L_272 - .L_271)
.L_271:
        /*009c*/ 	.word	0x00000000
        /*00a0*/ 	.short	0x0000
        /*00a2*/ 	.short	0x0000
        /*00a4*/ 	.byte	0x00, 0xf0, 0x05, 0x00


	//----- nvinfo : EIATTR_SPARSE_MMA_MASK
	.align		4
.L_272:
        /*00a8*/ 	.byte	0x03, 0x50
        /*00aa*/ 	.short	0x0000


	//----- nvinfo : EIATTR_MAXREG_COUNT
	.align		4
        /*00ac*/ 	.byte	0x03, 0x1b
        /*00ae*/ 	.short	0x00ff


	//----- nvinfo : EIATTR_NUM_BARRIERS
	.align		4
        /*00b0*/ 	.byte	0x02, 0x4c
        /*00b2*/ 	.byte	0x01
	.zero		1


	//----- nvinfo : EIATTR_MERCURY_ISA_VERSION
	.align		4
        /*00b4*/ 	.byte	0x03, 0x5f
        /*00b6*/ 	.short	0x0101


	//----- nvinfo : EIATTR_COOP_GROUP_MASK_REGIDS
	.align		4
        /*00b8*/ 	.byte	0x04, 0x29
        /*00ba*/ 	.short	(.L_274 - .L_273)


	//   ....[0]....
.L_273:
        /*00bc*/ 	.word	0xffffffff


	//   ....[1]....
        /*00c0*/ 	.word	0xffffffff


	//   ....[2]....
        /*00c4*/ 	.word	0xffffffff


	//   ....[3]....
        /*00c8*/ 	.word	0xffffffff


	//----- nvinfo : EIATTR_COOP_GROUP_INSTR_OFFSETS
	.align		4
.L_274:
        /*00cc*/ 	.byte	0x04, 0x28
        /*00ce*/ 	.short	(.L_276 - .L_275)


	//   ....[0]....
.L_275:
        /*00d0*/ 	.word	0x000003d0


	//   ....[1]....
        /*00d4*/ 	.word	0x00000a70


	//   ....[2]....
        /*00d8*/ 	.word	0x00002060


	//   ....[3]....
        /*00dc*/ 	.word	0x000025f0


	//----- nvinfo : EIATTR_VRC_CTA_INIT_COUNT
	.align		4
.L_276:
        /*00e0*/ 	.byte	0x02, 0x4a
	.zero		1
	.zero		1


	//----- nvinfo : EIATTR_EXIT_INSTR_OFFSETS
	.align		4
        /*00e4*/ 	.byte	0x04, 0x1c
        /*00e6*/ 	.short	(.L_278 - .L_277)


	//   ....[0]....
.L_277:
        /*00e8*/ 	.word	0x00002430


	//   ....[1]....
        /*00ec*/ 	.word	0x00002450


	//   ....[2]....
        /*00f0*/ 	.word	0x00002990


	//   ....[3]....
        /*00f4*/ 	.word	0x000029b0


	//----- nvinfo : EIATTR_MAX_THREADS
	.align		4
.L_278:
        /*00f8*/ 	.byte	0x04, 0x05
        /*00fa*/ 	.short	(.L_280 - .L_279)
.L_279:
        /*00fc*/ 	.word	0x00000100
        /*0100*/ 	.word	0x00000001
        /*0104*/ 	.word	0x00000001


	//----- nvinfo : EIATTR_CRS_STACK_SIZE
	.align		4
.L_280:
        /*0108*/ 	.byte	0x04, 0x1e
        /*010a*/ 	.short	(.L_282 - .L_281)
.L_281:
        /*010c*/ 	.word	0x00000000


	//----- nvinfo : EIATTR_CBANK_PARAM_SIZE
	.align		4
.L_282:
        /*0110*/ 	.byte	0x03, 0x19
        /*0112*/ 	.short	0x0050


	//----- nvinfo : EIATTR_PARAM_CBANK
	.align		4
        /*0114*/ 	.byte	0x04, 0x0a
        /*0116*/ 	.short	(.L_284 - .L_283)
	.align		4
.L_283:
        /*0118*/ 	.word	index@(.nv.constant0._ZN3cub18CUB_300001_SM_10006detail10merge_sort30DeviceMergeSortBlockSortKernelINS2_10policy_hubIN6thrust24THRUST_300001_SM_1000_NS6detail15normal_iteratorINS6_10device_ptrIiEEEEE9Policy600ESB_PNS0_8NullTypeESB_SF_j17IntegerComparatoriSE_EEvbT0_T1_T2_T3_T4_PT6_PT7_T5_NS1_7vsmem_tE)
        /*011c*/ 	.short	0x0380
        /*011e*/ 	.short	0x0050


	//----- nvinfo : EIATTR_SW_WAR
	.align		4
.L_284:
        /*0120*/ 	.byte	0x04, 0x36
        /*0122*/ 	.short	(.L_286 - .L_285)
.L_285:
        /*0124*/ 	.word	0x00000008
.L_286:


//--------------------- .nv.info._ZN3cub18CUB_300001_SM_10006detail11EmptyKernelIvEEvv --------------------------
	.section	.nv.info._ZN3cub18CUB_300001_SM_10006detail11EmptyKernelIvEEvv,"",@"SHT_CUDA_INFO"
	.sectionflags	@""
	.align	4


	//----- nvinfo : EIATTR_CUDA_API_VERSION
	.align		4
        /*0000*/ 	.byte	0x04, 0x37
        /*0002*/ 	.short	(.L_288 - .L_287)
.L_287:
        /*0004*/ 	.word	0x00000082


	//----- nvinfo : EIATTR_SPARSE_MMA_MASK
	.align		4
.L_288:
        /*0008*/ 	.byte	0x03, 0x50
        /*000a*/ 	.short	0x0000


	//----- nvinfo : EIATTR_MAXREG_COUNT
	.align		4
        /*000c*/ 	.byte	0x03, 0x1b
        /*000e*/ 	.short	0x00ff


	//----- nvinfo : EIATTR_MERCURY_ISA_VERSION
	.align		4
        /*0010*/ 	.byte	0x03, 0x5f
        /*0012*/ 	.short	0x0101


	//----- nvinfo : EIATTR_VRC_CTA_INIT_COUNT
	.align		4
        /*0014*/ 	.byte	0x02, 0x4a
	.zero		1
	.zero		1


	//----- nvinfo : EIATTR_EXIT_INSTR_OFFSETS
	.align		4
        /*0018*/ 	.byte	0x04, 0x1c
        /*001a*/ 	.short	(.L_290 - .L_289)


	//   ....[0]....
.L_289:
        /*001c*/ 	.word	0x00000010


	//----- nvinfo : EIATTR_SW_WAR
	.align		4
.L_290:
        /*0020*/ 	.byte	0x04, 0x36
        /*0022*/ 	.short	(.L_292 - .L_291)
.L_291:
        /*0024*/ 	.word	0x00000008
.L_292:


//--------------------- .nv.callgraph             --------------------------
	.section	.nv.callgraph,"",@"SHT_CUDA_CALLGRAPH"
	.align	4
	.sectionentsize	8
	.align		4
        /*0000*/ 	.word	0x00000000
	.align		4
        /*0004*/ 	.word	0xffffffff
	.align		4
        /*0008*/ 	.word	0x00000000
	.align		4
        /*000c*/ 	.word	0xfffffffe
	.align		4
        /*0010*/ 	.word	0x00000000
	.align		4
        /*0014*/ 	.word	0xfffffffd
	.align		4
        /*0018*/ 	.word	0x00000000
	.align		4
        /*001c*/ 	.word	0xfffffffc


//--------------------- .nv.constant4             --------------------------
	.section	.nv.constant4,"a",@progbits
	.align	8
	.align		8
.nv.constant4:
        /*0000*/ 	.dword	_ZN30_INTERNAL_f5bde517_4_k_cu_main4cuda3std3__45__cpo5beginE
	.align		8
        /*0008*/ 	.dword	_ZN30_INTERNAL_f5bde517_4_k_cu_main4cuda3std3__45__cpo3endE
	.align		8
        /*0010*/ 	.dword	_ZN30_INTERNAL_f5bde517_4_k_cu_main4cuda3std3__45__cpo6cbeginE
	.align		8
        /*0018*/ 	.dword	_ZN30_INTERNAL_f5bde517_4_k_cu_main4cuda3std3__45__cpo4cendE
	.align		8
        /*0020*/ 	.dword	_ZN30_INTERNAL_f5bde517_4_k_cu_main4cuda3std3__45__cpo6rbeginE
	.align		8
        /*0028*/ 	.dword	_ZN30_INTERNAL_f5bde517_4_k_cu_main4cuda3std3__45__cpo4rendE
	.align		8
        /*0030*/ 	.dword	_ZN30_INTERNAL_f5bde517_4_k_cu_main4cuda3std3__45__cpo7crbeginE
	.align		8
        /*0038*/ 	.dword	_ZN30_INTERNAL_f5bde517_4_k_cu_main4cuda3std3__45__cpo5crendE
	.align		8
        /*0040*/ 	.dword	_ZN30_INTERNAL_f5bde517_4_k_cu_main4cuda3std3__432_GLOBAL__N__f5bde517_4_k_cu_main6ignoreE
	.align		8
        /*0048*/ 	.dword	_ZN30_INTERNAL_f5bde517_4_k_cu_main4cuda3std3__419piecewise_constructE
	.align		8
        /*0050*/ 	.dword	_ZN30_INTERNAL_f5bde517_4_k_cu_main4cuda3std3__48in_placeE
	.align		8
        /*0058*/ 	.dword	_ZN30_INTERNAL_f5bde517_4_k_cu_main4cuda3std3__420unreachable_sentinelE
	.align		8
        /*0060*/ 	.dword	_ZN30_INTERNAL_f5bde517_4_k_cu_main4cuda3std3__47nulloptE
	.align		8
        /*0068*/ 	.dword	_ZN30_INTERNAL_f5bde517_4_k_cu_main4cuda3std3__48unexpectE
	.align		8
        /*0070*/ 	.dword	_ZN30_INTERNAL_f5bde517_4_k_cu_main4cuda3std6ranges3__45__cpo4swapE
	.align		8
        /*0078*/ 	.dword	_ZN30_INTERNAL_f5bde517_4_k_cu_main4cuda3std6ranges3__45__cpo9iter_moveE
	.align		8
        /*0080*/ 	.dword	_ZN30_INTERNAL_f5bde517_4_k_cu_main4cuda3std6ranges3__45__cpo5beginE
	.align		8
        /*0088*/ 	.dword	_ZN30_INTERNAL_f5bde517_4_k_cu_main4cuda3std6ranges3__45__cpo3endE
	.align		8
        /*0090*/ 	.dword	_ZN30_INTERNAL_f5bde517_4_k_cu_main4cuda3std6ranges3__45__cpo6cbeginE
	.align		8
        /*0098*/ 	.dword	_ZN30_INTERNAL_f5bde517_4_k_cu_main4cuda3std6ranges3__45__cpo4cendE
	.align		8
        /*00a0*/ 	.dword	_ZN30_INTERNAL_f5bde517_4_k_cu_main4cuda3std6ranges3__45__cpo7advanceE
	.align		8
        /*00a8*/ 	.dword	_ZN30_INTERNAL_f5bde517_4_k_cu_main4cuda3std6ranges3__45__cpo9iter_swapE
	.align		8
        /*00b0*/ 	.dword	_ZN30_INTERNAL_f5bde517_4_k_cu_main4cuda3std6ranges3__45__cpo4nextE
	.align		8
        /*00b8*/ 	.dword	_ZN30_INTERNAL_f5bde517_4_k_cu_main4cuda3std6ranges3__45__cpo4prevE
	.align		8
        /*00c0*/ 	.dword	_ZN30_INTERNAL_f5bde517_4_k_cu_main4cuda3std6ranges3__45__cpo4dataE
	.align		8
        /*00c8*/ 	.dword	_ZN30_INTERNAL_f5bde517_4_k_cu_main4cuda3std6ranges3__45__cpo5cdataE
	.align		8
        /*00d0*/ 	.dword	_ZN30_INTERNAL_f5bde517_4_k_cu_main4cuda3std6ranges3__45__cpo4sizeE
	.align		8
        /*00d8*/ 	.dword	_ZN30_INTERNAL_f5bde517_4_k_cu_main4cuda3std6ranges3__45__cpo5ssizeE
	.align		8
        /*00e0*/ 	.dword	_ZN30_INTERNAL_f5bde517_4_k_cu_main4cuda3std6ranges3__45__cpo8distanceE
	.align		8
        /*00e8*/ 	.dword	_ZN30_INTERNAL_f5bde517_4_k_cu_main6thrust24THRUST_300001_SM_1000_NS8cuda_cub3parE
	.align		8
        /*00f0*/ 	.dword	_ZN30_INTERNAL_f5bde517_4_k_cu_main6thrust24THRUST_300001_SM_1000_NS8cuda_cub10par_nosyncE
	.align		8
        /*00f8*/ 	.dword	_ZN30_INTERNAL_f5bde517_4_k_cu_main6thrust24THRUST_300001_SM_1000_NS6system6detail10sequential3seqE
	.align		8
        /*0100*/ 	.dword	_ZN30_INTERNAL_f5bde517_4_k_cu_main6thrust24THRUST_300001_SM_1000_NS6system3cpp3parE
	.align		8
        /*0108*/ 	.dword	_ZN30_INTERNAL_f5bde517_4_k_cu_main6thrust24THRUST_300001_SM_1000_NS12placeholders2_1E
	.align		8
        /*0110*/ 	.dword	_ZN30_INTERNAL_f5bde517_4_k_cu_main6thrust24THRUST_300001_SM_1000_NS12placeholders2_2E
	.align		8
        /*0118*/ 	.dword	_ZN30_INTERNAL_f5bde517_4_k_cu_main6thrust24THRUST_300001_SM_1000_NS12placeholders2_3E
	.align		8
        /*0120*/ 	.dword	_ZN30_INTERNAL_f5bde517_4_k_cu_main6thrust24THRUST_300001_SM_1000_NS12placeholders2_4E
	.align		8
        /*0128*/ 	.dword	_ZN30_INTERNAL_f5bde517_4_k_cu_main6thrust24THRUST_300001_SM_1000_NS12placeholders2_5E
	.align		8
        /*0130*/ 	.dword	_ZN30_INTERNAL_f5bde517_4_k_cu_main6thrust24THRUST_300001_SM_1000_NS12placeholders2_6E
	.align		8
        /*0138*/ 	.dword	_ZN30_INTERNAL_f5bde517_4_k_cu_main6thrust24THRUST_300001_SM_1000_NS12placeholders2_7E
	.align		8
        /*0140*/ 	.dword	_ZN30_INTERNAL_f5bde517_4_k_cu_main6thrust24THRUST_300001_SM_1000_NS12placeholders2_8E
	.align		8
        /*0148*/ 	.dword	_ZN30_INTERNAL_f5bde517_4_k_cu_main6thrust24THRUST_300001_SM_1000_NS12placeholders2_9E
	.align		8
        /*0150*/ 	.dword	_ZN30_INTERNAL_f5bde517_4_k_cu_main6thrust24THRUST_300001_SM_1000_NS12placeholders3_10E
	.align		8
        /*0158*/ 	.dword	_ZN30_INTERNAL_f5bde517_4_k_cu_main6thrust24THRUST_300001_SM_1000_NS3seqE
	.align		8
        /*0160*/ 	.dword	_ZN30_INTERNAL_f5bde517_4_k_cu_main6thrust24THRUST_300001_SM_1000_NS6deviceE


//--------------------- .text._ZN3cub18CUB_300001_SM_10006detail10merge_sort26DeviceMergeSortMergeKernelINS2_10policy_hubIN6thrust24THRUST_300001_SM_1000_NS6detail15normal_iteratorINS6_10device_ptrIiEEEEE9Policy600ESB_PNS0_8NullTypeESB_SF_m17IntegerComparatoriSE_EEvbT2_T3_T4_PT6_PT7_T5_PSJ_SJ_NS1_7vsmem_tE --------------------------
	.section	.text._ZN3cub18CUB_300001_SM_10006detail10merge_sort26DeviceMergeSortMergeKernelINS2_10policy_hubIN6thrust24THRUST_300001_SM_1000_NS6detail15normal_iteratorINS6_10device_ptrIiEEEEE9Policy600ESB_PNS0_8NullTypeESB_SF_m17IntegerComparatoriSE_EEvbT2_T3_T4_PT6_PT7_T5_PSJ_SJ_NS1_7vsmem_tE,"ax",@progbits
	.align	128
        .global         _ZN3cub18CUB_300001_SM_10006detail10merge_sort26DeviceMergeSortMergeKernelINS2_10policy_hubIN6thrust24THRUST_300001_SM_1000_NS6detail15normal_iteratorINS6_10device_ptrIiEEEEE9Policy600ESB_PNS0_8NullTypeESB_SF_m17IntegerComparatoriSE_EEvbT2_T3_T4_PT6_PT7_T5_PSJ_SJ_NS1_7vsmem_tE
        .type           _ZN3cub18CUB_300001_SM_10006detail10merge_sort26DeviceMergeSortMergeKernelINS2_10policy_hubIN6thrust24THRUST_300001_SM_1000_NS6detail15normal_iteratorINS6_10device_ptrIiEEEEE9Policy600ESB_PNS0_8NullTypeESB_SF_m17IntegerComparatoriSE_EEvbT2_T3_T4_PT6_PT7_T5_PSJ_SJ_NS1_7vsmem_tE,@function
        .size           _ZN3cub18CUB_300001_SM_10006detail10merge_sort26DeviceMergeSortMergeKernelINS2_10policy_hubIN6thrust24THRUST_300001_SM_1000_NS6detail15normal_iteratorINS6_10device_ptrIiEEEEE9Policy600ESB_PNS0_8NullTypeESB_SF_m17IntegerComparatoriSE_EEvbT2_T3_T4_PT6_PT7_T5_PSJ_SJ_NS1_7vsmem_tE,(.L_x_125 - _ZN3cub18CUB_300001_SM_10006detail10merge_sort26DeviceMergeSortMergeKernelINS2_10policy_hubIN6thrust24THRUST_300001_SM_1000_NS6detail15normal_iteratorINS6_10device_ptrIiEEEEE9Policy600ESB_PNS0_8NullTypeESB_SF_m17IntegerComparatoriSE_EEvbT2_T3_T4_PT6_PT7_T5_PSJ_SJ_NS1_7vsmem_tE)
        .other          _ZN3cub18CUB_300001_SM_10006detail10merge_sort26DeviceMergeSortMergeKernelINS2_10policy_hubIN6thrust24THRUST_300001_SM_1000_NS6detail15normal_iteratorINS6_10device_ptrIiEEEEE9Policy600ESB_PNS0_8NullTypeESB_SF_m17IntegerComparatoriSE_EEvbT2_T3_T4_PT6_PT7_T5_PSJ_SJ_NS1_7vsmem_tE,@"STO_CUDA_ENTRY STV_DEFAULT"
_ZN3cub18CUB_300001_SM_10006detail10merge_sort26DeviceMergeSortMergeKernelINS2_10policy_hubIN6thrust24THRUST_300001_SM_1000_NS6detail15normal_iteratorINS6_10device_ptrIiEEEEE9Policy600ESB_PNS0_8NullTypeESB_SF_m17IntegerComparatoriSE_EEvbT2_T3_T4_PT6_PT7_T5_PSJ_SJ_NS1_7vsmem_tE:
.text._ZN3cub18CUB_300001_SM_10006detail10merge_sort26DeviceMergeSortMergeKernelINS2_10policy_hubIN6thrust24THRUST_300001_SM_1000_NS6detail15normal_iteratorINS6_10device_ptrIiEEEEE9Policy600ESB_PNS0_8NullTypeESB_SF_m17IntegerComparatoriSE_EEvbT2_T3_T4_PT6_PT7_T5_PSJ_SJ_NS1_7vsmem_tE:
[----:B------:R-:W-:Y:S01]  /*0000*/  LDC R1, c[0x0][0x37c] ;  /* 0x0000df00ff017b82 */ /* 0x000fe20000000800 */
[----:B------:R-:W0:Y:S01]  /*0010*/  S2R R0, SR_CTAID.X ;  /* 0x0000000000007919 */ /* 0x000e220000002500 */
[----:B------:R-:W1:Y:S01]  /*0020*/  LDCU UR4, c[0x0][0x370] ;  /* 0x00006e00ff0477ac */ /* 0x000e620008000800 */
[----:B------:R-:W2:Y:S01]  /*0030*/  S2R R2, SR_TID.X ;  /* 0x0000000000027919 */ /* 0x000ea20000002100 */
[----:B------:R-:W3:Y:S01]  /*0040*/  LDCU.64 UR6, c[0x0][0x358] ;  /* 0x00006b00ff0677ac */ /* 0x000ee20008000a00 */
[----:B-1----:R-:W-:-:S06]  /*0050*/  UIADD3 UR4, UPT, UPT, UR4, -0x1, URZ ;  /* 0xffffffff04047890 */ /* 0x002fcc000fffe0ff */
[----:B0-----:R-:W-:-:S13]  /*0060*/  ISETP.GE.U32.AND P0, PT, R0, UR4, PT ;  /* 0x0000000400007c0c */ /* 0x001fda000bf06070 */
[----:B--23--:R-:W-:Y:S05]  /*0070*/  @P0 BRA `(.L_x_0) ;  /* 0x0000002c00700947 */ /* 0x00cfea0003800000 */
[----:B------:R-:W0:Y:S08]  /*0080*/  LDC.64 R6, c[0x0][0x3b8] ;  /* 0x0000ee00ff067b82 */ /* 0x000e300000000a00 */
[----:B------:R-:W1:Y:S08]  /*0090*/  LDC.64 R14, c[0x0][0x3c0] ;  /* 0x0000f000ff0e7b82 */ /* 0x000e700000000a00 */
[----:B------:R-:W2:Y:S01]  /*00a0*/  LDC.64 R16, c[0x0][0x398] ;  /* 0x0000e600ff107b82 */ /* 0x000ea20000000a00 */
[----:B------:R-:W-:Y:S01]  /*00b0*/  IMAD.MOV.U32 R5, RZ, RZ, RZ ;  /* 0x000000ffff057224 */ /* 0x000fe200078e00ff */
[----:B------:R-:W3:Y:S01]  /*00c0*/  LDCU.U8 UR4, c[0x0][0x380] ;  /* 0x00007000ff0477ac */ /* 0x000ee20008000000 */
[----:B0-----:R-:W-:-:S05]  /*00d0*/  IMAD.WIDE.U32 R6, R0, 0x8, R6 ;  /* 0x0000000800067825 */ /* 0x001fca00078e0006 */
[----:B------:R-:W4:Y:S04]  /*00e0*/  LDG.E.64 R8, desc[UR6][R6.64+0x8] ;  /* 0x0000080606087981 */ /* 0x000f28000c1e1b00 */
[----:B------:R0:W5:Y:S01]  /*00f0*/  LDG.E.64 R10, desc[UR6][R6.64] ;  /* 0x00000006060a7981 */ /* 0x000162000c1e1b00 */
[----:B-1----:R-:W-:Y:S01]  /*0100*/  IADD3 R3, P1, PT, RZ, -R14, RZ ;  /* 0x8000000eff037210 */ /* 0x002fe20007f3e0ff */
[----:B------:R-:W-:Y:S01]  /*0110*/  ACQBULK ;  /* 0x000000000000782e */ /* 0x000fe20000000000 */
[----:B------:R-:W-:Y:S01]  /*0120*/  SHF.R.U32.HI R31, RZ, 0x1, R15 ;  /* 0x00000001ff1f7819 */ /* 0x000fe2000001160f */
[----:B---3--:R-:W-:Y:S01]  /*0130*/  UPRMT UR4, UR4, 0x8880, URZ ;  /* 0x0000888004047896 */ /* 0x008fe200080000ff */
[CC--:B------:R-:W-:Y:S02]  /*0140*/  LOP3.LUT R13, R3.reuse, R0.reuse, RZ, 0xc0, !PT ;  /* 0x00000000030d7212 */ /* 0x0c0fe400078ec0ff */
[----:B------:R-:W-:Y:S01]  /*0150*/  LOP3.LUT R4, R3, R0, RZ, 0xfc, !PT ;  /* 0x0000000003047212 */ /* 0x000fe200078efcff */
[----:B------:R-:W-:Y:S01]  /*0160*/  IMAD R31, R31, 0x1100, RZ ;  /* 0x000011001f1f7824 */ /* 0x000fe200078e02ff */
[----:B------:R-:W-:Y:S01]  /*0170*/  IADD3 R18, P0, PT, R0, -R13, RZ ;  /* 0x8000000d00127210 */ /* 0x000fe20007f1e0ff */
[----:B------:R-:W-:Y:S01]  /*0180*/  IMAD.WIDE.U32 R12, R13, 0x1100, RZ ;  /* 0x000011000d0c7825 */ /* 0x000fe200078e00ff */
[----:B------:R-:W-:-:S03]  /*0190*/  UISETP.NE.AND UP0, UPT, UR4, URZ, UPT ;  /* 0x000000ff0400728c */ /* 0x000fc6000bf05270 */
[----:B------:R-:W-:Y:S01]  /*01a0*/  IMAD.X R19, RZ, RZ, -0x1, P0 ;  /* 0xffffffffff137424 */ /* 0x000fe200000e06ff */
[----:B------:R-:W-:Y:S01]  /*01b0*/  ISETP.NE.U32.AND P0, PT, R4, -0x1, PT ;  /* 0xffffffff0400780c */ /* 0x000fe20003f05070 */
[----:B------:R-:W-:Y:S02]  /*01c0*/  IMAD.IADD R5, R13, 0x1, R5 ;  /* 0x000000010d057824 */ /* 0x000fe400078e0205 */
[----:B0-----:R-:W-:-:S04]  /*01d0*/  IMAD.WIDE.U32 R6, R18, 0x1100, RZ ;  /* 0x0000110012067825 */ /* 0x001fc800078e00ff */
[----:B------:R-:W-:Y:S01]  /*01e0*/  IMAD R19, R19, 0x1100, RZ ;  /* 0x0000110013137824 */ /* 0x000fe200078e02ff */
[----:B------:R-:W-:Y:S01]  /*01f0*/  ISETP.GT.U32.AND P3, PT, R6, -0x1101, PT ;  /* 0xffffeeff0600780c */ /* 0x000fe20003f64070 */
[----:B------:R-:W-:Y:S02]  /*0200*/  IMAD.X R18, RZ, RZ, ~R15, P1 ;  /* 0x000000ffff127224 */ /* 0x000fe400008e0e0f */
[----:B------:R-:W-:Y:S01]  /*0210*/  IMAD.IADD R27, R7, 0x1, R19 ;  /* 0x00000001071b7824 */ /* 0x000fe200078e0213 */
[----:B--2---:R-:W-:Y:S02]  /*0220*/  IADD3 R19, P1, PT, -R12, R16, RZ ;  /* 0x000000100c137210 */ /* 0x004fe40007f3e1ff */
[----:B------:R-:W-:Y:S02]  /*0230*/  ISETP.NE.AND.EX P0, PT, R18, -0x1, PT, P0 ;  /* 0xffffffff1200780c */ /* 0x000fe40003f05300 */
[----:B------:R-:W-:Y:S01]  /*0240*/  ISETP.GT.U32.AND.EX P3, PT, R27, -0x1, PT, P3 ;  /* 0xffffffff1b00780c */ /* 0x000fe20003f64130 */
[----:B------:R-:W-:-:S03]  /*0250*/  IMAD.X R22, R17, 0x1, ~R5, P1 ;  /* 0x0000000111167824 */ /* 0x000fc600008e0e05 */
[----:B------:R-:W-:-:S04]  /*0260*/  SEL R21, R6, 0xffffeeff, P3 ;  /* 0xffffeeff06157807 */ /* 0x000fc80001800000 */
[----:B------:R-:W-:Y:S02]  /*0270*/  LOP3.LUT R21, RZ, R21, RZ, 0x33, !PT ;  /* 0x00000015ff157212 */ /* 0x000fe400078e33ff */
[-C--:B----4-:R-:W-:Y:S02]  /*0280*/  IADD3 R3, P2, PT, R8, -R12.reuse, RZ ;  /* 0x8000000c08037210 */ /* 0x090fe40007f5e0ff */
[----:B------:R-:W-:Y:S02]  /*0290*/  SEL R8, R27, 0xffffffff, P3 ;  /* 0xffffffff1b087807 */ /* 0x000fe40001800000 */
[----:B-----5:R-:W-:Y:S01]  /*02a0*/  IADD3 R7, P5, PT, R10, -R12, RZ ;  /* 0x8000000c0a077210 */ /* 0x020fe20007fbe0ff */
[----:B------:R-:W-:Y:S01]  /*02b0*/  IMAD.X R25, R9, 0x1, ~R5, P2 ;  /* 0x0000000109197824 */ /* 0x000fe200010e0e05 */
[----:B------:R-:W-:Y:S02]  /*02c0*/  SHF.R.U64 R9, R14, 0x1, R15 ;  /* 0x000000010e097819 */ /* 0x000fe4000000120f */
[-C--:B------:R-:W-:Y:S01]  /*02d0*/  IADD3 R33, P2, PT, -R7, R6.reuse, RZ ;  /* 0x0000000607217210 */ /* 0x080fe20007f5e1ff */
[----:B------:R-:W-:Y:S01]  /*02e0*/  IMAD.X R16, R11, 0x1, ~R5, P5 ;  /* 0x000000010b107824 */ /* 0x000fe200028e0e05 */
[----:B------:R-:W-:Y:S01]  /*02f0*/  IADD3 R21, P3, P4, -R3, R6, R21 ;  /* 0x0000000603157210 */ /* 0x000fe20007c7e115 */
[----:B------:R-:W-:Y:S01]  /*0300*/  IMAD.WIDE.U32 R14, R9, 0x1100, RZ ;  /* 0x00001100090e7825 */ /* 0x000fe200078e00ff */
[----:B------:R-:W-:-:S03]  /*0310*/  LOP3.LUT R6, RZ, R8, RZ, 0x33, !PT ;  /* 0x00000008ff067212 */ /* 0x000fc600078e33ff */
[----:B------:R-:W-:Y:S01]  /*0320*/  IMAD.IADD R17, R15, 0x1, R31 ;  /* 0x000000010f117824 */ /* 0x000fe200078e021f */
[-C--:B------:R-:W-:Y:S01]  /*0330*/  ISETP.GT.U32.AND P1, PT, R19, R14.reuse, PT ;  /* 0x0000000e1300720c */ /* 0x080fe20003f24070 */
[----:B------:R-:W-:Y:S01]  /*0340*/  IMAD.X R16, R27, 0x1, ~R16, P2 ;  /* 0x000000011b107824 */ /* 0x000fe200010e0e10 */
[----:B------:R-:W-:Y:S02]  /*0350*/  IADD3.X R6, PT, PT, ~R25, R27, R6, P3, P4 ;  /* 0x0000001b19067210 */ /* 0x000fe40001fe8506 */
[----:B------:R-:W-:Y:S02]  /*0360*/  ISETP.GT.U32.AND.EX P1, PT, R22, R17, PT, P1 ;  /* 0x000000111600720c */ /* 0x000fe40003f24110 */
[----:B------:R-:W-:Y:S02]  /*0370*/  SEL R8, R14, R21, !P0 ;  /* 0x000000150e087207 */ /* 0x000fe40004000000 */
[----:B------:R-:W-:Y:S02]  /*0380*/  SEL R23, R19, R14, P1 ;  /* 0x0000000e13177207 */ /* 0x000fe40000800000 */
[----:B------:R-:W-:-:S02]  /*0390*/  SEL R20, R22, R17, P1 ;  /* 0x0000001116147207 */ /* 0x000fc40000800000 */
[----:B------:R-:W-:Y:S02]  /*03a0*/  IADD3 R18, P1, PT, R23, -R14, RZ ;  /* 0x8000000e17127210 */ /* 0x000fe40007f3e0ff */
[----:B------:R-:W-:Y:S02]  /*03b0*/  ISETP.LT.U32.AND P2, PT, R14, R19, PT ;  /* 0x000000130e00720c */ /* 0x000fe40003f41070 */
[----:B------:R-:W-:Y:S01]  /*03c0*/  SEL R6, R17, R6, !P0 ;  /* 0x0000000611067207 */ /* 0x000fe20004000000 */
[----:B------:R-:W-:Y:S01]  /*03d0*/  IMAD.X R21, R20, 0x1, ~R17, P1 ;  /* 0x0000000114157824 */ /* 0x000fe200008e0e11 */
[-C--:B------:R-:W-:Y:S02]  /*03e0*/  ISETP.LT.U32.AND P1, PT, R33, R18.reuse, PT ;  /* 0x000000122100720c */ /* 0x080fe40003f21070 */
[----:B------:R-:W-:Y:S02]  /*03f0*/  ISETP.LT.U32.AND P3, PT, R8, R18, PT ;  /* 0x000000120800720c */ /* 0x000fe40003f61070 */
[----:B------:R-:W-:-:S02]  /*0400*/  ISETP.LT.U32.AND.EX P2, PT, R17, R22, PT, P2 ;  /* 0x000000161100720c */ /* 0x000fc40003f41120 */
[-C--:B------:R-:W-:Y:S02]  /*0410*/  ISETP.LT.U32.AND.EX P1, PT, R16, R21.reuse, PT, P1 ;  /* 0x000000151000720c */ /* 0x080fe40003f21110 */
[----:B------:R-:W-:Y:S02]  /*0420*/  ISETP.LT.U32.AND.EX P3, PT, R6, R21, PT, P3 ;  /* 0x000000150600720c */ /* 0x000fe40003f61130 */
[----:B------:R-:W-:Y:S02]  /*0430*/  @!P0 SEL R3, R14, R19, P2 ;  /* 0x000000130e038207 */ /* 0x000fe40001000000 */
[-C--:B------:R-:W-:Y:S02]  /*0440*/  SEL R33, R33, R18.reuse, P1 ;  /* 0x0000001221217207 */ /* 0x080fe40000800000 */
[----:B------:R-:W-:Y:S01]  /*0450*/  SEL R8, R8, R18, P3 ;  /* 0x0000001208087207 */ /* 0x000fe20001800000 */
[----:B------:R-:W-:Y:S01]  /*0460*/  IMAD.IADD R7, R3, 0x1, -R7 ;  /* 0x0000000103077824 */ /* 0x000fe200078e0a07 */
[----:B------:R-:W-:-:S03]  /*0470*/  SEL R16, R16, R21, P1 ;  /* 0x0000001510107207 */ /* 0x000fc60000800000 */
[----:B------:R-:W-:Y:S01]  /*0480*/  IMAD.IADD R8, R8, 0x1, -R33 ;  /* 0x0000000108087824 */ /* 0x000fe200078e0a21 */
[----:B------:R-:W-:Y:S06]  /*0490*/  BRA.U !UP0, `(.L_x_1) ;  /* 0x0000000508407547 */ /* 0x000fec000b800000 */
[----:B------:R-:W0:Y:S01]  /*04a0*/  LDCU.64 UR4, c[0x0][0x388] ;  /* 0x00007100ff0477ac */ /* 0x000e220008000a00 */
[----:B------:R-:W-:Y:S01]  /*04b0*/  IADD3 R6, P2, PT, R10, R2, RZ ;  /* 0x000000020a067210 */ /* 0x000fe20007f5e0ff */
[C---:B------:R-:W-:Y:S01]  /*04c0*/  VIADD R4, R2.reuse, 0x100 ;  /* 0x0000010002047836 */ /* 0x040fe20000000000 */
[----:B------:R-:W-:Y:S01]  /*04d0*/  IADD3 R12, P0, P1, R33, R12, R14 ;  /* 0x0000000c210c7210 */ /* 0x000fe2000791e00e */
[C---:B------:R-:W-:Y:S02]  /*04e0*/  IMAD.IADD R3, R2.reuse, 0x1, -R7 ;  /* 0x0000000102037824 */ /* 0x040fe400078e0a07 */
[----:B------:R-:W-:Y:S01]  /*04f0*/  IMAD.X R11, RZ, RZ, R11, P2 ;  /* 0x000000ffff0b7224 */ /* 0x000fe200010e060b */
[-C--:B------:R-:W-:Y:S02]  /*0500*/  ISETP.GE.AND P2, PT, R2, R7.reuse, PT ;  /* 0x000000070200720c */ /* 0x080fe40003f46270 */
[----:B------:R-:W-:Y:S01]  /*0510*/  ISETP.GE.AND P3, PT, R4, R7, PT ;  /* 0x000000070400720c */ /* 0x000fe20003f66270 */
[----:B------:R-:W-:Y:S01]  /*0520*/  VIADD R4, R2, 0x200 ;  /* 0x0000020002047836 */ /* 0x000fe20000000000 */
[----:B------:R-:W-:-:S02]  /*0530*/  IADD3.X R14, PT, PT, R16, R5, R17, P0, P1 ;  /* 0x00000005100e7210 */ /* 0x000fc400007e2411 */
[----:B------:R-:W-:Y:S02]  /*0540*/  IADD3 R5, P1, PT, R3, R12, RZ ;  /* 0x0000000c03057210 */ /* 0x000fe40007f3e0ff */
[----:B------:R-:W-:Y:S02]  /*0550*/  ISETP.GE.AND P4, PT, R4, R7, PT ;  /* 0x000000070400720c */ /* 0x000fe40003f86270 */
[----:B0-----:R-:W-:-:S04]  /*0560*/  LEA R10, P0, R6, UR4, 0x2 ;  /* 0x00000004060a7c11 */ /* 0x001fc8000f8010ff */
[----:B------:R-:W-:Y:S02]  /*0570*/  LEA.HI.X R11, R6, UR5, R11, 0x2, P0 ;  /* 0x00000005060b7c11 */ /* 0x000fe400080f140b */
[----:B------:R-:W-:Y:S02]  /*0580*/  LEA.HI.X.SX32 R6, R3, R14, 0x1, P1 ;  /* 0x0000000e03067211 */ /* 0x000fe400008f0eff */
[C---:B------:R-:W-:Y:S01]  /*0590*/  LEA R12, P0, R5.reuse, UR4, 0x2 ;  /* 0x00000004050c7c11 */ /* 0x040fe2000f8010ff */
[----:B------:R0:W5:Y:S03]  /*05a0*/  @!P2 LDG.E R9, desc[UR6][R10.64] ;  /* 0x000000060a09a981 */ /* 0x000166000c1e1900 */
[----:B------:R-:W-:-:S05]  /*05b0*/  LEA.HI.X R13, R5, UR5, R6, 0x2, P0 ;  /* 0x00000005050d7c11 */ /* 0x000fca00080f1406 */
[----:B------:R0:W5:Y:S04]  /*05c0*/  @P3 LDG.E R28, desc[UR6][R12.64+0x400] ;  /* 0x000400060c1c3981 */ /* 0x000168000c1e1900 */
[----:B------:R0:W5:Y:S01]  /*05d0*/  @P4 LDG.E R29, desc[UR6][R12.64+0x800] ;  /* 0x000800060c1d4981 */ /* 0x000162000c1e1900 */
[C---:B------:R-:W-:Y:S01]  /*05e0*/  VIADD R4, R2.reuse, 0x300 ;  /* 0x0000030002047836 */ /* 0x040fe20000000000 */
[----:B------:R-:W-:-:S04]  /*05f0*/  LOP3.LUT R6, R2, 0x400, RZ, 0xfc, !PT ;  /* 0x0000040002067812 */ /* 0x000fc800078efcff */
[-C--:B------:R-:W-:Y:S01]  /*0600*/  ISETP.GE.AND P5, PT, R4, R7.reuse, PT ;  /* 0x000000070400720c */ /* 0x080fe20003fa6270 */
[----:B------:R-:W-:Y:S01]  /*0610*/  VIADD R4, R2, 0x500 ;  /* 0x0000050002047836 */ /* 0x000fe20000000000 */
[-C--:B------:R-:W-:Y:S01]  /*0620*/  ISETP.GE.AND P6, PT, R6, R7.reuse, PT ;  /* 0x000000070600720c */ /* 0x080fe20003fc6270 */
[C---:B------:R-:W-:Y:S02]  /*0630*/  VIADD R6, R2.reuse, 0x600 ;  /* 0x0000060002067836 */ /* 0x040fe40000000000 */
[----:B------:R-:W-:Y:S01]  /*0640*/  VIADD R14, R2, 0x700 ;  /* 0x00000700020e7836 */ /* 0x000fe20000000000 */
[-C--:B------:R-:W-:Y:S02]  /*0650*/  ISETP.GE.AND P0, PT, R4, R7.reuse, PT ;  /* 0x000000070400720c */ /* 0x080fe40003f06270 */
[----:B------:R-:W-:Y:S02]  /*0660*/  ISETP.GE.AND P1, PT, R6, R7, PT ;  /* 0x000000070600720c */ /* 0x000fe40003f26270 */
[----:B------:R-:W-:-:S03]  /*0670*/  LOP3.LUT R4, R2, 0x800, RZ, 0xfc, !PT ;  /* 0x0000080002047812 */ /* 0x000fc600078efcff */
[----:B------:R0:W5:Y:S04]  /*0680*/  @P5 LDG.E R6, desc[UR6][R12.64+0xc00] ;  /* 0x000c00060c065981 */ /* 0x000168000c1e1900 */
[----:B------:R0:W5:Y:S04]  /*0690*/  @P6 LDG.E R5, desc[UR6][R12.64+0x1000] ;  /* 0x001000060c056981 */ /* 0x000168000c1e1900 */
[----:B------:R0:W5:Y:S04]  /*06a0*/  @P1 LDG.E R3, desc[UR6][R12.64+0x1800] ;  /* 0x001800060c031981 */ /* 0x000168000c1e1900 */
[----:B------:R0:W5:Y:S01]  /*06b0*/  @P2 LDG.E R9, desc[UR6][R12.64] ;  /* 0x000000060c092981 */ /* 0x000162000c1e1900 */
[----:B------:R-:W-:Y:S01]  /*06c0*/  ISETP.GE.AND P2, PT, R14, R7, PT ;  /* 0x000000070e00720c */ /* 0x000fe20003f46270 */
[----:B------:R-:W-:-:S02]  /*06d0*/  VIADD R14, R2, 0x900 ;  /* 0x00000900020e7836 */ /* 0x000fc40000000000 */
[----:B------:R0:W5:Y:S01]  /*06e0*/  @!P3 LDG.E R28, desc[UR6][R10.64+0x400] ;  /* 0x000400060a1cb981 */ /* 0x000162000c1e1900 */
[----:B------:R-:W-:-:S03]  /*06f0*/  ISETP.GE.AND P3, PT, R4, R7, PT ;  /* 0x000000070400720c */ /* 0x000fc60003f66270 */
[----:B------:R0:W5:Y:S01]  /*0700*/  @!P4 LDG.E R29, desc[UR6][R10.64+0x800] ;  /* 0x000800060a1dc981 */ /* 0x000162000c1e1900 */
[----:B------:R-:W-:-:S03]  /*0710*/  ISETP.GE.AND P4, PT, R14, R7, PT ;  /* 0x000000070e00720c */ /* 0x000fc60003f86270 */
[----:B------:R0:W5:Y:S04]  /*0720*/  @P0 LDG.E R4, desc[UR6][R12.64+0x1400] ;  /* 0x001400060c040981 */ /* 0x000168000c1e1900 */
[----:B------:R0:W5:Y:S04]  /*0730*/  @P2 LDG.E R30, desc[UR6][R12.64+0x1c00] ;  /* 0x001c00060c1e2981 */ /* 0x000168000c1e1900 */
[----:B------:R0:W5:Y:S04]  /*0740*/  @P3 LDG.E R14, desc[UR6][R12.64+0x2000] ;  /* 0x002000060c0e3981 */ /* 0x000168000c1e1900 */
[----:B------:R0:W5:Y:S01]  /*0750*/  @P4 LDG.E R16, desc[UR6][R12.64+0x2400] ;  /* 0x002400060c104981 */ /* 0x000162000c1e1900 */
[----:B------:R-:W-:-:S02]  /*0760*/  VIADD R18, R2, 0xa00 ;  /* 0x00000a0002127836 */ /* 0x000fc40000000000 */
[----:B------:R-:W-:Y:S01]  /*0770*/  VIADD R20, R2, 0xb00 ;  /* 0x00000b0002147836 */ /* 0x000fe20000000000 */
[----:B------:R0:W5:Y:S02]  /*0780*/  @!P5 LDG.E R6, desc[UR6][R10.64+0xc00] ;  /* 0x000c00060a06d981 */ /* 0x000164000c1e1900 */
[-C--:B------:R-:W-:Y:S02]  /*0790*/  ISETP.GE.AND P5, PT, R18, R7.reuse, PT ;  /* 0x000000071200720c */ /* 0x080fe40003fa6270 */
[----:B------:R-:W-:Y:S01]  /*07a0*/  LOP3.LUT R18, R2, 0xc00, RZ, 0xfc, !PT ;  /* 0x00000c0002127812 */ /* 0x000fe200078efcff */
[----:B------:R0:W5:Y:S01]  /*07b0*/  @!P6 LDG.E R5, desc[UR6][R10.64+0x1000] ;  /* 0x001000060a05e981 */ /* 0x000162000c1e1900 */
[-C--:B------:R-:W-:Y:S01]  /*07c0*/  ISETP.GE.AND P6, PT, R20, R7.reuse, PT ;  /* 0x000000071400720c */ /* 0x080fe20003fc6270 */
[----:B------:R-:W-:Y:S02]  /*07d0*/  VIADD R20, R2, 0xd00 ;  /* 0x00000d0002147836 */ /* 0x000fe40000000000 */
[----:B------:R0:W5:Y:S03]  /*07e0*/  @!P1 LDG.E R3, desc[UR6][R10.64+0x1800] ;  /* 0x001800060a039981 */ /* 0x000166000c1e1900 */
[----:B------:R-:W-:Y:S01]  /*07f0*/  ISETP.GE.AND P1, PT, R20, R7, PT ;  /* 0x000000071400720c */ /* 0x000fe20003f26270 */
[----:B------:R-:W-:-:S12]  /*0800*/  VIADD R20, R2, 0xf00 ;  /* 0x00000f0002147836 */ /* 0x000fd80000000000 */
[----:B------:R0:W5:Y:S04]  /*0810*/  @P1 LDG.E R24, desc[UR6][R12.64+0x3400] ;  /* 0x003400060c181981 */ /* 0x000168000c1e1900 */
[----:B------:R0:W5:Y:S01]  /*0820*/  @!P0 LDG.E R4, desc[UR6][R10.64+0x1400] ;  /* 0x001400060a048981 */ /* 0x000162000c1e1900 */
[-C--:B------:R-:W-:Y:S01]  /*0830*/  ISETP.GE.AND P0, PT, R18, R7.reuse, PT ;  /* 0x000000071200720c */ /* 0x080fe20003f06270 */
[----:B------:R-:W-:Y:S02]  /*0840*/  VIADD R18, R2, 0xe00 ;  /* 0x00000e0002127836 */ /* 0x000fe40000000000 */
[----:B------:R0:W5:Y:S03]  /*0850*/  @!P2 LDG.E R30, desc[UR6][R10.64+0x1c00] ;  /* 0x001c00060a1ea981 */ /* 0x000166000c1e1900 */
[----:B------:R-:W-:Y:S01]  /*0860*/  ISETP.GE.AND P2, PT, R18, R7, PT ;  /* 0x000000071200720c */ /* 0x000fe20003f46270 */
[----:B------:R0:W5:Y:S01]  /*0870*/  @!P3 LDG.E R14, desc[UR6][R10.64+0x2000] ;  /* 0x002000060a0eb981 */ /* 0x000162000c1e1900 */
[----:B------:R-:W-:-:S02]  /*0880*/  LOP3.LUT R18, R2, 0x1000, RZ, 0xfc, !PT ;  /* 0x0000100002127812 */ /* 0x000fc400078efcff */
[-C--:B------:R-:W-:Y:S01]  /*0890*/  ISETP.GE.AND P3, PT, R20, R7.reuse, PT ;  /* 0x000000071400720c */ /* 0x080fe20003f66270 */
[----:B------:R0:W5:Y:S01]  /*08a0*/  @!P4 LDG.E R16, desc[UR6][R10.64+0x2400] ;  /* 0x002400060a10c981 */ /* 0x000162000c1e1900 */
[----:B------:R-:W-:-:S03]  /*08b0*/  ISETP.GE.AND P4, PT, R18, R7, PT ;  /* 0x000000071200720c */ /* 0x000fc60003f86270 */
[----:B------:R0:W5:Y:S04]  /*08c0*/  @P5 LDG.E R18, desc[UR6][R12.64+0x2800] ;  /* 0x002800060c125981 */ /* 0x000168000c1e1900 */
[----:B------:R0:W5:Y:S04]  /*08d0*/  @P6 LDG.E R20, desc[UR6][R12.64+0x2c00] ;  /* 0x002c00060c146981 */ /* 0x000168000c1e1900 */
[----:B------:R0:W5:Y:S04]  /*08e0*/  @P0 LDG.E R22, desc[UR6][R12.64+0x3000] ;  /* 0x003000060c160981 */ /* 0x000168000c1e1900 */
[----:B------:R0:W5:Y:S04]  /*08f0*/  @P2 LDG.E R26, desc[UR6][R12.64+0x3800] ;  /* 0x003800060c1a2981 */ /* 0x000168000c1e1900 */
[----:B------:R0:W5:Y:S04]  /*0900*/  @P3 LDG.E R34, desc[UR6][R12.64+0x3c00] ;  /* 0x003c00060c223981 */ /* 0x000168000c1e1900 */
[----:B------:R0:W5:Y:S04]  /*0910*/  @P4 LDG.E R31, desc[UR6][R12.64+0x4000] ;  /* 0x004000060c1f4981 */ /* 0x000168000c1e1900 */
[----:B------:R0:W5:Y:S04]  /*0920*/  @!P1 LDG.E R24, desc[UR6][R10.64+0x3400] ;  /* 0x003400060a189981 */ /* 0x000168000c1e1900 */
[----:B------:R0:W5:Y:S04]  /*0930*/  @!P5 LDG.E R18, desc[UR6][R10.64+0x2800] ;  /* 0x002800060a12d981 */ /* 0x000168000c1e1900 */
[----:B------:R0:W5:Y:S04]  /*0940*/  @!P6 LDG.E R20, desc[UR6][R10.64+0x2c00] ;  /* 0x002c00060a14e981 */ /* 0x000168000c1e1900 */
[----:B------:R0:W5:Y:S04]  /*0950*/  @!P0 LDG.E R22, desc[UR6][R10.64+0x3000] ;  /* 0x003000060a168981 */ /* 0x000168000c1e1900 */
[----:B------:R0:W5:Y:S04]  /*0960*/  @!P2 LDG.E R26, desc[UR6][R10.64+0x3800] ;  /* 0x003800060a1aa981 */ /* 0x000168000c1e1900 */
[----:B------:R0:W5:Y:S04]  /*0970*/  @!P3 LDG.E R34, desc[UR6][R10.64+0x3c00] ;  /* 0x003c00060a22b981 */ /* 0x000168000c1e1900 */
[----:B------:R0:W5:Y:S01]  /*0980*/  @!P4 LDG.E R31, desc[UR6][R10.64+0x4000] ;  /* 0x004000060a1fc981 */ /* 0x000162000c1e1900 */
[----:B------:R-:W-:Y:S05]  /*0990*/  BRA `(.L_x_2) ;  /* 0x0000000c00847947 */ /* 0x000fea0003800000 */
.L_x_1:
[----:B------:R-:W-:Y:S01]  /*09a0*/  IMAD.MOV.U32 R4, RZ, RZ, R12 ;  /* 0x000000ffff047224 */ /* 0x000fe200078e000c */
[----:B------:R-:W0:Y:S01]  /*09b0*/  LDCU.64 UR4, c[0x0][0x3a0] ;  /* 0x00007400ff0477ac */ /* 0x000e220008000a00 */
[C---:B------:R-:W-:Y:S01]  /*09c0*/  IMAD.IADD R15, R2.reuse, 0x1, -R7 ;  /* 0x00000001020f7824 */ /* 0x040fe200078e0a07 */
[C---:B------:R-:W-:Y:S01]  /*09d0*/  ISETP.GE.AND P1, PT, R2.reuse, R7, PT ;  /* 0x000000070200720c */ /* 0x040fe20003f26270 */
[----:B------:R-:W-:Y:S01]  /*09e0*/  IMAD.WIDE.U32 R4, R9, 0x1100, R4 ;  /* 0x0000110009047825 */ /* 0x000fe200078e0004 */
[C---:B------:R-:W-:Y:S02]  /*09f0*/  LOP3.LUT R26, R2.reuse, 0x400, RZ, 0xfc, !PT ;  /* 0x00000400021a7812 */ /* 0x040fe400078efcff */
[C---:B------:R-:W-:Y:S01]  /*0a00*/  SEL R3, R2.reuse, R15, !P1 ;  /* 0x0000000f02037207 */ /* 0x040fe20004800000 */
[C---:B------:R-:W-:Y:S01]  /*0a10*/  VIADD R24, R2.reuse, 0x500 ;  /* 0x0000050002187836 */ /* 0x040fe20000000000 */
[----:B------:R-:W-:Y:S01]  /*0a20*/  IADD3 R33, P0, PT, R33, R4, RZ ;  /* 0x0000000421217210 */ /* 0x000fe20007f1e0ff */
[C---:B------:R-:W-:Y:S01]  /*0a30*/  VIADD R4, R2.reuse, 0x100 ;  /* 0x0000010002047836 */ /* 0x040fe20000000000 */
[----:B------:R-:W-:Y:S01]  /*0a40*/  SHF.R.S32.HI R20, RZ, 0x1f, R15 ;  /* 0x0000001fff147819 */ /* 0x000fe2000001140f */
[----:B------:R-:W-:Y:S01]  /*0a50*/  VIADD R28, R2, 0xa00 ;  /* 0x00000a00021c7836 */ /* 0x000fe20000000000 */
[----:B------:R-:W-:Y:S01]  /*0a60*/  IADD3.X R31, PT, PT, R16, R31, R5, P0, !PT ;  /* 0x0000001f101f7210 */ /* 0x000fe200007fe405 */
[----:B------:R-:W-:Y:S01]  /*0a70*/  VIADD R16, R2, 0x200 ;  /* 0x0000020002107836 */ /* 0x000fe20000000000 */
[C---:B------:R-:W-:Y:S01]  /*0a80*/  ISETP.GE.AND P2, PT, R4.reuse, R7, PT ;  /* 0x000000070400720c */ /* 0x040fe20003f46270 */
[--C-:B------:R-:W-:Y:S01]  /*0a90*/  IMAD.IADD R12, R4, 0x1, -R7.reuse ;  /* 0x00000001040c7824 */ /* 0x100fe200078e0a07 */
[----:B------:R-:W-:Y:S01]  /*0aa0*/  SEL R14, R10, R33, !P1 ;  /* 0x000000210a0e7207 */ /* 0x000fe20004800000 */
[C-C-:B------:R-:W-:Y:S01]  /*0ab0*/  IMAD.IADD R13, R16.reuse, 0x1, -R7.reuse ;  /* 0x00000001100d7824 */ /* 0x140fe200078e0a07 */
[----:B------:R-:W-:Y:S01]  /*0ac0*/  ISETP.GE.AND P6, PT, R16, R7, PT ;  /* 0x000000071000720c */ /* 0x000fe20003fc6270 */
[----:B------:R-:W-:Y:S01]  /*0ad0*/  IMAD.IADD R34, R28, 0x1, -R7 ;  /* 0x000000011c227824 */ /* 0x000fe200078e0a07 */
[----:B------:R-:W-:-:S02]  /*0ae0*/  SEL R5, R4, R12, !P2 ;  /* 0x0000000c04057207 */ /* 0x000fc40005000000 */
[----:B------:R-:W-:Y:S02]  /*0af0*/  SEL R6, R10, R33, !P2 ;  /* 0x000000210a067207 */ /* 0x000fe40005000000 */
[----:B------:R-:W-:Y:S02]  /*0b00*/  SHF.R.S32.HI R12, RZ, 0x1f, R12 ;  /* 0x0000001fff0c7819 */ /* 0x000fe4000001140c */
[----:B------:R-:W-:Y:S02]  /*0b10*/  SEL R9, R16, R13, !P6 ;  /* 0x0000000d10097207 */ /* 0x000fe40007000000 */
[----:B------:R-:W-:Y:S02]  /*0b20*/  SEL R4, R10, R33, !P6 ;  /* 0x000000210a047207 */ /* 0x000fe40007000000 */
[----:B------:R-:W-:Y:S01]  /*0b30*/  IADD3 R5, P3, PT, R5, R6, RZ ;  /* 0x0000000605057210 */ /* 0x000fe20007f7e0ff */
[----:B------:R-:W-:Y:S01]  /*0b40*/  VIADD R6, R2, 0x300 ;  /* 0x0000030002067836 */ /* 0x000fe20000000000 */
[----:B------:R-:W-:-:S02]  /*0b50*/  IADD3 R3, P4, PT, R3, R14, RZ ;  /* 0x0000000e03037210 */ /* 0x000fc40007f9e0ff */
[CC--:B------:R-:W-:Y:S02]  /*0b60*/  SEL R15, R11.reuse, R31.reuse, !P1 ;  /* 0x0000001f0b0f7207 */ /* 0x0c0fe40004800000 */
[----:B------:R-:W-:Y:S02]  /*0b70*/  SEL R20, R20, RZ, P1 ;  /* 0x000000ff14147207 */ /* 0x000fe40000800000 */
[----:B------:R-:W-:Y:S02]  /*0b80*/  SHF.R.S32.HI R13, RZ, 0x1f, R13 ;  /* 0x0000001fff0d7819 */ /* 0x000fe4000001140d */
[-C--:B------:R-:W-:Y:S01]  /*0b90*/  SEL R17, R11, R31.reuse, !P2 ;  /* 0x0000001f0b117207 */ /* 0x080fe20005000000 */
[----:B------:R-:W-:Y:S01]  /*0ba0*/  IMAD.X R20, R20, 0x1, R15, P4 ;  /* 0x0000000114147824 */ /* 0x000fe200020e060f */
[----:B------:R-:W-:Y:S02]  /*0bb0*/  SEL R12, R12, RZ, P2 ;  /* 0x000000ff0c0c7207 */ /* 0x000fe40001000000 */
[----:B------:R-:W-:Y:S01]  /*0bc0*/  IADD3 R9, P5, PT, R9, R4, RZ ;  /* 0x0000000409097210 */ /* 0x000fe20007fbe0ff */
[----:B------:R-:W-:Y:S01]  /*0bd0*/  IMAD.IADD R4, R6, 0x1, -R7 ;  /* 0x0000000106047824 */ /* 0x000fe200078e0a07 */
[----:B------:R-:W-:Y:S01]  /*0be0*/  SEL R13, R13, RZ, P6 ;  /* 0x000000ff0d0d7207 */ /* 0x000fe20003000000 */
[----:B------:R-:W-:Y:S01]  /*0bf0*/  IMAD.X R12, R12, 0x1, R17, P3 ;  /* 0x000000010c0c7824 */ /* 0x000fe200018e0611 */
[----:B------:R-:W-:-:S02]  /*0c00*/  SEL R18, R11, R31, !P6 ;  /* 0x0000001f0b127207 */ /* 0x000fc40007000000 */
[C---:B------:R-:W-:Y:S02]  /*0c10*/  ISETP.GE.AND P0, PT, R6.reuse, R7, PT ;  /* 0x000000070600720c */ /* 0x040fe40003f06270 */
[----:B0-----:R-:W-:Y:S01]  /*0c20*/  LEA R22, P3, R3, UR4, 0x2 ;  /* 0x0000000403167c11 */ /* 0x001fe2000f8610ff */
[----:B------:R-:W-:Y:S01]  /*0c30*/  IMAD.X R18, R13, 0x1, R18, P5 ;  /* 0x000000010d127824 */ /* 0x000fe200028e0612 */
[----:B------:R-:W-:Y:S01]  /*0c40*/  SEL R25, R6, R4, !P0 ;  /* 0x0000000406197207 */ /* 0x000fe20004000000 */
[--C-:B------:R-:W-:Y:S01]  /*0c50*/  IMAD.IADD R6, R26, 0x1, -R7.reuse ;  /* 0x000000011a067824 */ /* 0x100fe200078e0a07 */
[----:B------:R-:W-:Y:S02]  /*0c60*/  SEL R14, R10, R33, !P0 ;  /* 0x000000210a0e7207 */ /* 0x000fe40004000000 */
[----:B------:R-:W-:Y:S02]  /*0c70*/  LEA R16, P5, R5, UR4, 0x2 ;  /* 0x0000000405107c11 */ /* 0x000fe4000f8a10ff */
[----:B------:R-:W-:Y:S01]  /*0c80*/  LEA.HI.X R23, R3, UR5, R20, 0x2, P3 ;  /* 0x0000000503177c11 */ /* 0x000fe200098f1414 */
[----:B------:R-:W-:Y:S01]  /*0c90*/  VIADD R20, R2, 0x600 ;  /* 0x0000060002147836 */ /* 0x000fe20000000000 */
[----:B------:R-:W-:Y:S01]  /*0ca0*/  IADD3 R25, P4, PT, R25, R14, RZ ;  /* 0x0000000e19197210 */ /* 0x000fe20007f9e0ff */
[----:B------:R-:W-:Y:S01]  /*0cb0*/  IMAD.IADD R14, R24, 0x1, -R7 ;  /* 0x00000001180e7824 */ /* 0x000fe200078e0a07 */
[----:B------:R-:W-:-:S02]  /*0cc0*/  ISETP.GE.AND P1, PT, R26, R7, PT ;  /* 0x000000071a00720c */ /* 0x000fc40003f26270 */
[----:B------:R-:W-:Y:S01]  /*0cd0*/  LEA.HI.X R17, R5, UR5, R12, 0x2, P5 ;  /* 0x0000000505117c11 */ /* 0x000fe2000a8f140c */
[----:B------:R-:W-:Y:S01]  /*0ce0*/  IMAD.IADD R5, R20, 0x1, -R7 ;  /* 0x0000000114057824 */ /* 0x000fe200078e0a07 */
[-C--:B------:R-:W-:Y:S02]  /*0cf0*/  ISETP.GE.AND P3, PT, R24, R7.reuse, PT ;  /* 0x000000071800720c */ /* 0x080fe40003f66270 */
[----:B------:R-:W-:Y:S02]  /*0d00*/  LEA R12, P6, R9, UR4, 0x2 ;  /* 0x00000004090c7c11 */ /* 0x000fe4000f8c10ff */
[----:B------:R-:W-:Y:S02]  /*0d10*/  ISETP.GE.AND P5, PT, R20, R7, PT ;  /* 0x000000071400720c */ /* 0x000fe40003fa6270 */
[----:B------:R-:W-:Y:S02]  /*0d20*/  SEL R26, R26, R6, !P1 ;  /* 0x000000061a1a7207 */ /* 0x000fe40004800000 */
[----:B------:R-:W-:-:S02]  /*0d30*/  SEL R15, R10, R33, !P1 ;  /* 0x000000210a0f7207 */ /* 0x000fc40004800000 */
[----:B------:R-:W-:Y:S02]  /*0d40*/  LEA.HI.X R13, R9, UR5, R18, 0x2, P6 ;  /* 0x00000005090d7c11 */ /* 0x000fe4000b0f1412 */
[----:B------:R-:W-:Y:S02]  /*0d50*/  SHF.R.S32.HI R4, RZ, 0x1f, R4 ;  /* 0x0000001fff047819 */ /* 0x000fe40000011404 */
[----:B------:R-:W-:Y:S01]  /*0d60*/  SEL R3, R24, R14, !P3 ;  /* 0x0000000e18037207 */ /* 0x000fe20005800000 */
[----:B------:R-:W5:Y:S01]  /*0d70*/  LDG.E R29, desc[UR6][R12.64] ;  /* 0x000000060c1d7981 */ /* 0x000f62000c1e1900 */
[----:B------:R-:W-:Y:S02]  /*0d80*/  SEL R9, R20, R5, !P5 ;  /* 0x0000000514097207 */ /* 0x000fe40006800000 */
[----:B------:R-:W-:Y:S02]  /*0d90*/  SEL R18, R10, R33, !P5 ;  /* 0x000000210a127207 */ /* 0x000fe40006800000 */
[----:B------:R-:W-:-:S02]  /*0da0*/  SHF.R.S32.HI R6, RZ, 0x1f, R6 ;  /* 0x0000001fff067819 */ /* 0x000fc40000011406 */
[----:B------:R-:W-:Y:S02]  /*0db0*/  LOP3.LUT R24, R2, 0x800, RZ, 0xfc, !PT ;  /* 0x0000080002187812 */ /* 0x000fe400078efcff */
[----:B------:R-:W-:Y:S02]  /*0dc0*/  SEL R20, R10, R33, !P3 ;  /* 0x000000210a147207 */ /* 0x000fe40005800000 */
[----:B------:R-:W-:Y:S02]  /*0dd0*/  IADD3 R26, P2, PT, R26, R15, RZ ;  /* 0x0000000f1a1a7210 */ /* 0x000fe40007f5e0ff */
[----:B------:R-:W-:Y:S02]  /*0de0*/  SEL R32, R4, RZ, P0 ;  /* 0x000000ff04207207 */ /* 0x000fe40000000000 */
[-C--:B------:R-:W-:Y:S02]  /*0df0*/  SEL R15, R11, R31.reuse, !P0 ;  /* 0x0000001f0b0f7207 */ /* 0x080fe40004000000 */
[----:B------:R-:W-:Y:S01]  /*0e00*/  IADD3 R4, P0, PT, R9, R18, RZ ;  /* 0x0000001209047210 */ /* 0x000fe20007f1e0ff */
[----:B------:R-:W-:Y:S01]  /*0e10*/  IMAD.IADD R18, R24, 0x1, -R7 ;  /* 0x0000000118127824 */ /* 0x000fe200078e0a07 */
[----:B------:R-:W-:Y:S01]  /*0e20*/  SEL R27, R11, R31, !P1 ;  /* 0x0000001f0b1b7207 */ /* 0x000fe20004800000 */
[----:B------:R-:W-:Y:S01]  /*0e30*/  IMAD.X R32, R32, 0x1, R15, P4 ;  /* 0x0000000120207824 */ /* 0x000fe200020e060f */
[----:B------:R-:W-:-:S02]  /*0e40*/  SEL R6, R6, RZ, P1 ;  /* 0x000000ff06067207 */ /* 0x000fc40000800000 */
[----:B------:R-:W-:Y:S01]  /*0e50*/  IADD3 R3, P6, PT, R3, R20, RZ ;  /* 0x0000001403037210 */ /* 0x000fe20007fde0ff */
[----:B------:R-:W-:Y:S01]  /*0e60*/  VIADD R20, R2, 0x700 ;  /* 0x0000070002147836 */ /* 0x000fe20000000000 */
[----:B------:R-:W-:Y:S01]  /*0e70*/  ISETP.GE.AND P1, PT, R24, R7, PT ;  /* 0x000000071800720c */ /* 0x000fe20003f26270 */
[----:B------:R-:W-:Y:S01]  /*0e80*/  IMAD.X R27, R6, 0x1, R27, P2 ;  /* 0x00000001061b7824 */ /* 0x000fe200010e061b */
[----:B------:R-:W-:Y:S01]  /*0e90*/  SHF.R.S32.HI R14, RZ, 0x1f, R14 ;  /* 0x0000001fff0e7819 */ /* 0x000fe2000001140e */
[----:B------:R-:W-:Y:S01]  /*0ea0*/  IMAD.IADD R9, R20, 0x1, -R7 ;  /* 0x0000000114097824 */ /* 0x000fe200078e0a07 */
[----:B------:R-:W-:Y:S02]  /*0eb0*/  SEL R15, R24, R18, !P1 ;  /* 0x00000012180f7207 */ /* 0x000fe40004800000 */
[----:B------:R-:W-:Y:S02]  /*0ec0*/  SEL R6, R10, R33, !P1 ;  /* 0x000000210a067207 */ /* 0x000fe40004800000 */
[----:B------:R-:W-:-:S02]  /*0ed0*/  SEL R14, R14, RZ, P3 ;  /* 0x000000ff0e0e7207 */ /* 0x000fc40001800000 */
[----:B------:R-:W-:Y:S02]  /*0ee0*/  SEL R19, R11, R31, !P3 ;  /* 0x0000001f0b137207 */ /* 0x000fe40005800000 */
[----:B------:R-:W-:Y:S02]  /*0ef0*/  ISETP.GE.AND P4, PT, R20, R7, PT ;  /* 0x000000071400720c */ /* 0x000fe40003f86270 */
[----:B------:R-:W-:Y:S02]  /*0f00*/  SHF.R.S32.HI R5, RZ, 0x1f, R5 ;  /* 0x0000001fff057819 */ /* 0x000fe40000011405 */
[----:B------:R-:W-:Y:S01]  /*0f10*/  IADD3 R15, P2, PT, R15, R6, RZ ;  /* 0x000000060f0f7210 */ /* 0x000fe20007f5e0ff */
[----:B------:R-:W-:Y:S01]  /*0f20*/  IMAD.X R6, R14, 0x1, R19, P6 ;  /* 0x000000010e067824 */ /* 0x000fe200030e0613 */
[----:B------:R-:W-:Y:S02]  /*0f30*/  SEL R35, R20, R9, !P4 ;  /* 0x0000000914237207 */ /* 0x000fe40006000000 */
[----:B------:R-:W-:-:S02]  /*0f40*/  SEL R20, R10, R33, !P4 ;  /* 0x000000210a147207 */ /* 0x000fc40006000000 */
[----:B------:R-:W-:Y:S02]  /*0f50*/  SEL R14, R11, R31, !P5 ;  /* 0x0000001f0b0e7207 */ /* 0x000fe40006800000 */
[----:B------:R-:W-:Y:S02]  /*0f60*/  SEL R5, R5, RZ, P5 ;  /* 0x000000ff05057207 */ /* 0x000fe40002800000 */
[----:B------:R-:W-:Y:S02]  /*0f70*/  ISETP.GE.AND P5, PT, R28, R7, PT ;  /* 0x000000071c00720c */ /* 0x000fe40003fa6270 */
[----:B------:R-:W-:Y:S01]  /*0f80*/  SHF.R.S32.HI R9, RZ, 0x1f, R9 ;  /* 0x0000001fff097819 */ /* 0x000fe20000011409 */
[----:B------:R-:W-:Y:S01]  /*0f90*/  IMAD.X R5, R5, 0x1, R14, P0 ;  /* 0x0000000105057824 */ /* 0x000fe200000e060e */
[----:B------:R-:W-:Y:S01]  /*0fa0*/  IADD3 R35, P3, PT, R35, R20, RZ ;  /* 0x0000001423237210 */ /* 0x000fe20007f7e0ff */
[----:B------:R-:W-:Y:S01]  /*0fb0*/  VIADD R20, R2, 0x900 ;  /* 0x0000090002147836 */ /* 0x000fe20000000000 */
[----:B------:R-:W-:-:S02]  /*0fc0*/  SEL R19, R28, R34, !P5 ;  /* 0x000000221c137207 */ /* 0x000fc40006800000 */
[----:B------:R-:W-:Y:S01]  /*0fd0*/  SEL R21, R9, RZ, P4 ;  /* 0x000000ff09157207 */ /* 0x000fe20002000000 */
[--C-:B------:R-:W-:Y:S01]  /*0fe0*/  IMAD.IADD R24, R20, 0x1, -R7.reuse ;  /* 0x0000000114187824 */ /* 0x100fe200078e0a07 */
[----:B------:R-:W-:Y:S02]  /*0ff0*/  SEL R14, R10, R33, !P5 ;  /* 0x000000210a0e7207 */ /* 0x000fe40006800000 */
[----:B------:R-:W-:Y:S02]  /*1000*/  SEL R28, R11, R31, !P4 ;  /* 0x0000001f0b1c7207 */ /* 0x000fe40006000000 */
[----:B------:R-:W-:Y:S02]  /*1010*/  ISETP.GE.AND P6, PT, R20, R7, PT ;  /* 0x000000071400720c */ /* 0x000fe40003fc6270 */
[----:B------:R-:W-:Y:S01]  /*1020*/  IADD3 R19, P4, PT, R19, R14, RZ ;  /* 0x0000000e13137210 */ /* 0x000fe20007f9e0ff */
[----:B------:R-:W-:Y:S01]  /*1030*/  IMAD.X R14, R21, 0x1, R28, P3 ;  /* 0x00000001150e7824 */ /* 0x000fe200018e061c */
[----:B------:R-:W-:Y:S01]  /*1040*/  SHF.R.S32.HI R18, RZ, 0x1f, R18 ;  /* 0x0000001fff127819 */ /* 0x000fe20000011412 */
[----:B------:R-:W-:Y:S01]  /*1050*/  VIADD R21, R2, 0xb00 ;  /* 0x00000b0002157836 */ /* 0x000fe20000000000 */
[----:B------:R-:W-:Y:S01]  /*1060*/  SEL R9, R10, R33, !P6 ;  /* 0x000000210a097207 */ /* 0x000fe20007000000 */
[----:B------:R0:W5:Y:S01]  /*1070*/  LDG.E R28, desc[UR6][R16.64] ;  /* 0x00000006101c7981 */ /* 0x000162000c1e1900 */
[----:B------:R-:W-:Y:S01]  /*1080*/  SEL R20, R20, R24, !P6 ;  /* 0x0000001814147207 */ /* 0x000fe20007000000 */
[----:B------:R-:W-:Y:S01]  /*1090*/  IMAD.IADD R30, R21, 0x1, -R7 ;  /* 0x00000001151e7824 */ /* 0x000fe200078e0a07 */
[----:B------:R-:W-:-:S02]  /*10a0*/  SEL R37, R11, R31, !P1 ;  /* 0x0000001f0b257207 */ /* 0x000fc40004800000 */
[----:B------:R-:W-:Y:S02]  /*10b0*/  SEL R18, R18, RZ, P1 ;  /* 0x000000ff12127207 */ /* 0x000fe40000800000 */
[----:B------:R-:W-:Y:S02]  /*10c0*/  LOP3.LUT R36, R2, 0xc00, RZ, 0xfc, !PT ;  /* 0x00000c0002247812 */ /* 0x000fe400078efcff */
[C---:B------:R-:W-:Y:S01]  /*10d0*/  ISETP.GE.AND P3, PT, R21.reuse, R7, PT ;  /* 0x000000071500720c */ /* 0x040fe20003f66270 */
[----:B------:R-:W-:Y:S01]  /*10e0*/  IMAD.X R18, R18, 0x1, R37, P2 ;  /* 0x0000000112127824 */ /* 0x000fe200010e0625 */
[----:B------:R-:W-:Y:S01]  /*10f0*/  IADD3 R20, P0, PT, R20, R9, RZ ;  /* 0x0000000914147210 */ /* 0x000fe20007f1e0ff */
[C---:B0-----:R-:W-:Y:S01]  /*1100*/  IMAD.IADD R16, R36.reuse, 0x1, -R7 ;  /* 0x0000000124107824 */ /* 0x041fe200078e0a07 */
[----:B------:R0:W5:Y:S01]  /*1110*/  LDG.E R9, desc[UR6][R22.64] ;  /* 0x0000000616097981 */ /* 0x000162000c1e1900 */
[----:B------:R-:W-:Y:S02]  /*1120*/  SEL R21, R21, R30, !P3 ;  /* 0x0000001e15157207 */ /* 0x000fe40005800000 */
[----:B------:R-:W-:-:S02]  /*1130*/  ISETP.GE.AND P2, PT, R36, R7, PT ;  /* 0x000000072400720c */ /* 0x000fc40003f46270 */
[----:B------:R-:W-:Y:S02]  /*1140*/  SHF.R.S32.HI R24, RZ, 0x1f, R24 ;  /* 0x0000001fff187819 */ /* 0x000fe40000011418 */
[----:B------:R-:W-:Y:S02]  /*1150*/  SHF.R.S32.HI R34, RZ, 0x1f, R34 ;  /* 0x0000001fff227819 */ /* 0x000fe40000011422 */
[----:B0-----:R-:W-:Y:S02]  /*1160*/  SEL R22, R10, R33, !P3 ;  /* 0x000000210a167207 */ /* 0x001fe40005800000 */
[----:B------:R-:W-:Y:S02]  /*1170*/  SEL R23, R36, R16, !P2 ;  /* 0x0000001024177207 */ /* 0x000fe40005000000 */
[----:B------:R-:W-:Y:S02]  /*1180*/  IADD3 R21, P1, PT, R21, R22, RZ ;  /* 0x0000001615157210 */ /* 0x000fe40007f3e0ff */
[----:B------:R-:W-:-:S02]  /*1190*/  SEL R36, R11, R31, !P6 ;  /* 0x0000001f0b247207 */ /* 0x000fc40007000000 */
[----:B------:R-:W-:Y:S02]  /*11a0*/  SEL R17, R24, RZ, P6 ;  /* 0x000000ff18117207 */ /* 0x000fe40003000000 */
[----:B------:R-:W-:Y:S02]  /*11b0*/  SEL R22, R34, RZ, P5 ;  /* 0x000000ff22167207 */ /* 0x000fe40002800000 */
[----:B------:R-:W-:Y:S01]  /*11c0*/  SEL R13, R11, R31, !P5 ;  /* 0x0000001f0b0d7207 */ /* 0x000fe20006800000 */
[----:B------:R-:W-:Y:S01]  /*11d0*/  IMAD.X R17, R17, 0x1, R36, P0 ;  /* 0x0000000111117824 */ /* 0x000fe200000e0624 */
[----:B------:R-:W-:-:S03]  /*11e0*/  LEA R24, P0, R25, UR4, 0x2 ;  /* 0x0000000419187c11 */ /* 0x000fc6000f8010ff */
[----:B------:R-:W-:Y:S01]  /*11f0*/  IMAD.X R22, R22, 0x1, R13, P4 ;  /* 0x0000000116167824 */ /* 0x000fe200020e060d */
[----:B------:R-:W-:Y:S02]  /*1200*/  LEA R36, P4, R26, UR4, 0x2 ;  /* 0x000000041a247c11 */ /* 0x000fe4000f8810ff */
[----:B------:R-:W-:Y:S01]  /*1210*/  SEL R12, R10, R33, !P2 ;  /* 0x000000210a0c7207 */ /* 0x000fe20005000000 */
[----:B------:R-:W-:Y:S01]  /*1220*/  VIADD R34, R2, 0xd00 ;  /* 0x00000d0002227836 */ /* 0x000fe20000000000 */
[----:B------:R-:W-:Y:S02]  /*1230*/  LEA.HI.X R25, R25, UR5, R32, 0x2, P0 ;  /* 0x0000000519197c11 */ /* 0x000fe400080f1420 */
[----:B------:R-:W-:Y:S02]  /*1240*/  LEA.HI.X R37, R26, UR5, R27, 0x2, P4 ;  /* 0x000000051a257c11 */ /* 0x000fe4000a0f141b */
[----:B------:R-:W-:Y:S02]  /*1250*/  LEA R26, P0, R3, UR4, 0x2 ;  /* 0x00000004031a7c11 */ /* 0x000fe4000f8010ff */
[----:B------:R-:W-:-:S02]  /*1260*/  IADD3 R23, P5, PT, R23, R12, RZ ;  /* 0x0000000c17177210 */ /* 0x000fc40007fbe0ff */
[----:B------:R-:W-:Y:S01]  /*1270*/  LEA R12, P4, R4, UR4, 0x2 ;  /* 0x00000004040c7c11 */ /* 0x000fe2000f8810ff */
[C---:B------:R-:W-:Y:S01]  /*1280*/  IMAD.IADD R32, R34.reuse, 0x1, -R7 ;  /* 0x0000000122207824 */ /* 0x040fe200078e0a07 */
[----:B------:R-:W-:Y:S02]  /*1290*/  LEA.HI.X R27, R3, UR5, R6, 0x2, P0 ;  /* 0x00000005031b7c11 */ /* 0x000fe400080f1406 */
[----:B------:R0:W5:Y:S01]  /*12a0*/  LDG.E R6, desc[UR6][R24.64] ;  /* 0x0000000618067981 */ /* 0x000162000c1e1900 */
[----:B------:R-:W-:Y:S02]  /*12b0*/  ISETP.GE.AND P6, PT, R34, R7, PT ;  /* 0x000000072200720c */ /* 0x000fe40003fc6270 */
[----:B------:R-:W-:Y:S02]  /*12c0*/  LEA.HI.X R13, R4, UR5, R5, 0x2, P4 ;  /* 0x00000005040d7c11 */ /* 0x000fe4000a0f1405 */
[----:B------:R-:W-:Y:S01]  /*12d0*/  SHF.R.S32.HI R30, RZ, 0x1f, R30 ;  /* 0x0000001fff1e7819 */ /* 0x000fe2000001141e */
[----:B------:R1:W5:Y:S01]  /*12e0*/  LDG.E R4, desc[UR6][R26.64] ;  /* 0x000000061a047981 */ /* 0x000362000c1e1900 */
[----:B0-----:R-:W-:Y:S01]  /*12f0*/  VIADD R24, R2, 0xe00 ;  /* 0x00000e0002187836 */ /* 0x001fe20000000000 */
[----:B------:R-:W-:-:S02]  /*1300*/  SEL R25, R34, R32, !P6 ;  /* 0x0000002022197207 */ /* 0x000fc40007000000 */
[----:B------:R0:W5:Y:S01]  /*1310*/  LDG.E R3, desc[UR6][R12.64] ;  /* 0x000000060c037981 */ /* 0x000162000c1e1900 */
[C---:B------:R-:W-:Y:S01]  /*1320*/  IMAD.IADD R34, R24.reuse, 0x1, -R7 ;  /* 0x0000000118227824 */ /* 0x040fe200078e0a07 */
[C---:B------:R-:W-:Y:S02]  /*1330*/  ISETP.GE.AND P0, PT, R24.reuse, R7, PT ;  /* 0x000000071800720c */ /* 0x040fe40003f06270 */
[----:B------:R2:W5:Y:S01]  /*1340*/  LDG.E R5, desc[UR6][R36.64] ;  /* 0x0000000624057981 */ /* 0x000562000c1e1900 */
[----:B------:R-:W-:Y:S02]  /*1350*/  SHF.R.S32.HI R32, RZ, 0x1f, R32 ;  /* 0x0000001fff207819 */ /* 0x000fe40000011420 */
[----:B-1----:R-:W-:Y:S02]  /*1360*/  SEL R27, R24, R34, !P0 ;  /* 0x00000022181b7207 */ /* 0x002fe40004000000 */
[CC--:B0-----:R-:W-:Y:S02]  /*1370*/  SEL R12, R10.reuse, R33.reuse, !P6 ;  /* 0x000000210a0c7207 */ /* 0x0c1fe40007000000 */
[----:B------:R-:W-:-:S02]  /*1380*/  SEL R24, R10, R33, !P0 ;  /* 0x000000210a187207 */ /* 0x000fc40004000000 */
[----:B------:R-:W-:Y:S02]  /*1390*/  IADD3 R25, P4, PT, R25, R12, RZ ;  /* 0x0000000c19197210 */ /* 0x000fe40007f9e0ff */
[CC--:B--2---:R-:W-:Y:S02]  /*13a0*/  SEL R37, R11.reuse, R31.reuse, !P3 ;  /* 0x0000001f0b257207 */ /* 0x0c4fe40005800000 */
[----:B------:R-:W-:Y:S02]  /*13b0*/  SEL R30, R30, RZ, P3 ;  /* 0x000000ff1e1e7207 */ /* 0x000fe40001800000 */
[----:B------:R-:W-:Y:S02]  /*13c0*/  SEL R32, R32, RZ, P6 ;  /* 0x000000ff20207207 */ /* 0x000fe40003000000 */
[----:B------:R-:W-:Y:S02]  /*13d0*/  SEL R13, R11, R31, !P6 ;  /* 0x0000001f0b0d7207 */ /* 0x000fe40007000000 */
[----:B------:R-:W-:-:S02]  /*13e0*/  SHF.R.S32.HI R34, RZ, 0x1f, R34 ;  /* 0x0000001fff227819 */ /* 0x000fc40000011422 */
[----:B------:R-:W-:Y:S01]  /*13f0*/  IADD3 R27, P3, PT, R27, R24, RZ ;  /* 0x000000181b1b7210 */ /* 0x000fe20007f7e0ff */
[----:B------:R-:W-:Y:S01]  /*1400*/  IMAD.X R24, R30, 0x1, R37, P1 ;  /* 0x000000011e187824 */ /* 0x000fe200008e0625 */
[----:B------:R-:W-:Y:S01]  /*1410*/  SEL R30, R34, RZ, P0 ;  /* 0x000000ff221e7207 */ /* 0x000fe20000000000 */
[----:B------:R-:W-:Y:S01]  /*1420*/  IMAD.X R32, R32, 0x1, R13, P4 ;  /* 0x0000000120207824 */ /* 0x000fe200020e060d */
[----:B------:R-:W-:Y:S02]  /*1430*/  SEL R13, R11, R31, !P0 ;  /* 0x0000001f0b0d7207 */ /* 0x000fe40004000000 */
[C---:B------:R-:W-:Y:S02]  /*1440*/  LEA R12, P0, R35.reuse, UR4, 0x2 ;  /* 0x00000004230c7c11 */ /* 0x040fe4000f8010ff */
[----:B------:R-:W-:Y:S01]  /*1450*/  SHF.R.S32.HI R16, RZ, 0x1f, R16 ;  /* 0x0000001fff107819 */ /* 0x000fe20000011410 */
[----:B------:R-:W-:Y:S01]  /*1460*/  IMAD.X R30, R30, 0x1, R13, P3 ;  /* 0x000000011e1e7824 */ /* 0x000fe200018e060d */
[----:B------:R-:W-:-:S02]  /*1470*/  LEA.HI.X R13, R35, UR5, R14, 0x2, P0 ;  /* 0x00000005230d7c11 */ /* 0x000fc400080f140e */
[----:B------:R-:W-:Y:S02]  /*1480*/  SEL R16, R16, RZ, P2 ;  /* 0x000000ff10107207 */ /* 0x000fe40001000000 */
[----:B------:R-:W-:Y:S02]  /*1490*/  SEL R37, R11, R31, !P2 ;  /* 0x0000001f0b257207 */ /* 0x000fe40005000000 */
[----:B------:R-:W-:-:S03]  /*14a0*/  LEA R14, P0, R15, UR4, 0x2 ;  /* 0x000000040f0e7c11 */ /* 0x000fc6000f8010ff */
[----:B------:R-:W-:Y:S01]  /*14b0*/  IMAD.X R26, R16, 0x1, R37, P5 ;  /* 0x00000001101a7824 */ /* 0x000fe200028e0625 */
[----:B------:R-:W-:Y:S02]  /*14c0*/  LEA.HI.X R15, R15, UR5, R18, 0x2, P0 ;  /* 0x000000050f0f7c11 */ /* 0x000fe400080f1412 */
[C---:B------:R-:W-:Y:S02]  /*14d0*/  LEA R18, P0, R19.reuse, UR4, 0x2 ;  /* 0x0000000413127c11 */ /* 0x040fe4000f8010ff */
[----:B------:R-:W-:Y:S01]  /*14e0*/  LEA R16, P1, R20, UR4, 0x2 ;  /* 0x0000000414107c11 */ /* 0x000fe2000f8210ff */
[----:B------:R-:W-:Y:S01]  /*14f0*/  VIADD R34, R2, 0xf00 ;  /* 0x00000f0002227836 */ /* 0x000fe20000000000 */
[----:B------:R-:W-:Y:S01]  /*1500*/  LEA.HI.X R19, R19, UR5, R22, 0x2, P0 ;  /* 0x0000000513137c11 */ /* 0x000fe200080f1416 */
[----:B------:R1:W5:Y:S01]  /*1510*/  LDG.E R14, desc[UR6][R14.64] ;  /* 0x000000060e0e7981 */ /* 0x000362000c1e1900 */
[----:B------:R-:W-:Y:S02]  /*1520*/  LEA.HI.X R17, R20, UR5, R17, 0x2, P1 ;  /* 0x0000000514117c11 */ /* 0x000fe400088f1411 */
[----:B------:R-:W-:Y:S01]  /*1530*/  LEA R22, P0, R23, UR4, 0x2 ;  /* 0x0000000417167c11 */ /* 0x000fe2000f8010ff */
[----:B------:R1:W5:Y:S01]  /*1540*/  LDG.E R18, desc[UR6][R18.64] ;  /* 0x0000000612127981 */ /* 0x000362000c1e1900 */
[----:B------:R-:W-:-:S02]  /*1550*/  LEA R20, P1, R21, UR4, 0x2 ;  /* 0x0000000415147c11 */ /* 0x000fc4000f8210ff */
[----:B------:R-:W-:Y:S01]  /*1560*/  LEA.HI.X R23, R23, UR5, R26, 0x2, P0 ;  /* 0x0000000517177c11 */ /* 0x000fe200080f141a */
[----:B------:R1:W5:Y:S01]  /*1570*/  LDG.E R16, desc[UR6][R16.64] ;  /* 0x0000000610107981 */ /* 0x000362000c1e1900 */
[----:B------:R-:W-:Y:S02]  /*1580*/  LEA.HI.X R21, R21, UR5, R24, 0x2, P1 ;  /* 0x0000000515157c11 */ /* 0x000fe400088f1418 */
[----:B------:R-:W-:Y:S01]  /*1590*/  LEA R26, P0, R27, UR4, 0x2 ;  /* 0x000000041b1a7c11 */ /* 0x000fe2000f8010ff */
[----:B------:R1:W5:Y:S01]  /*15a0*/  LDG.E R22, desc[UR6][R22.64] ;  /* 0x0000000616167981 */ /* 0x000362000c1e1900 */
[----:B------:R-:W-:Y:S02]  /*15b0*/  LEA R24, P1, R25, UR4, 0x2 ;  /* 0x0000000419187c11 */ /* 0x000fe4000f8210ff */
[----:B------:R-:W-:Y:S01]  /*15c0*/  LEA.HI.X R27, R27, UR5, R30, 0x2, P0 ;  /* 0x000000051b1b7c11 */ /* 0x000fe200080f141e */
[C---:B------:R-:W-:Y:S01]  /*15d0*/  IMAD.IADD R30, R34.reuse, 0x1, -R7 ;  /* 0x00000001221e7824 */ /* 0x040fe200078e0a07 */
[----:B------:R-:W-:Y:S01]  /*15e0*/  LEA.HI.X R25, R25, UR5, R32, 0x2, P1 ;  /* 0x0000000519197c11 */ /* 0x000fe200088f1420 */
[----:B------:R1:W5:Y:S01]  /*15f0*/  LDG.E R20, desc[UR6][R20.64] ;  /* 0x0000000614147981 */ /* 0x000362000c1e1900 */
[----:B------:R-:W-:-:S02]  /*1600*/  ISETP.GE.AND P1, PT, R34, R7, PT ;  /* 0x000000072200720c */ /* 0x000fc40003f26270 */
[----:B------:R-:W-:Y:S01]  /*1610*/  SHF.R.S32.HI R32, RZ, 0x1f, R30 ;  /* 0x0000001fff207819 */ /* 0x000fe2000001141e */
[----:B------:R1:W5:Y:S01]  /*1620*/  LDG.E R24, desc[UR6][R24.64] ;  /* 0x0000000618187981 */ /* 0x000362000c1e1900 */
[----:B------:R-:W-:Y:S02]  /*1630*/  SEL R34, R34, R30, !P1 ;  /* 0x0000001e22227207 */ /* 0x000fe40004800000 */
[----:B------:R-:W-:Y:S01]  /*1640*/  SEL R35, R10, R33, !P1 ;  /* 0x000000210a237207 */ /* 0x000fe20004800000 */
[----:B------:R1:W5:Y:S01]  /*1650*/  LDG.E R26, desc[UR6][R26.64] ;  /* 0x000000061a1a7981 */ /* 0x000362000c1e1900 */
[----:B------:R-:W-:Y:S02]  /*1660*/  SEL R32, R32, RZ, P1 ;  /* 0x000000ff20207207 */ /* 0x000fe40000800000 */
[----:B------:R-:W-:Y:S02]  /*1670*/  IADD3 R30, P0, PT, R34, R35, RZ ;  /* 0x00000023221e7210 */ /* 0x000fe40007f1e0ff */
[----:B------:R-:W-:-:S05]  /*1680*/  SEL R35, R11, R31, !P1 ;  /* 0x0000001f0b237207 */ /* 0x000fca0004800000 */
[----:B------:R-:W-:Y:S01]  /*1690*/  IMAD.X R35, R32, 0x1, R35, P0 ;  /* 0x0000000120237824 */ /* 0x000fe200000e0623 */
[----:B------:R-:W-:-:S04]  /*16a0*/  LEA R34, P0, R30, UR4, 0x2 ;  /* 0x000000041e227c11 */ /* 0x000fc8000f8010ff */
[----:B------:R-:W-:Y:S02]  /*16b0*/  LEA.HI.X R35, R30, UR5, R35, 0x2, P0 ;  /* 0x000000051e237c11 */ /* 0x000fe400080f1423 */
[----:B------:R-:W-:-:S03]  /*16c0*/  LOP3.LUT R30, R2, 0x1000, RZ, 0xfc, !PT ;  /* 0x00001000021e7812 */ /* 0x000fc600078efcff */
[----:B------:R1:W5:Y:S01]  /*16d0*/  LDG.E R34, desc[UR6][R34.64] ;  /* 0x0000000622227981 */ /* 0x000362000c1e1900 */
[----:B------:R-:W-:-:S04]  /*16e0*/  ISETP.GE.AND P1, PT, R30, R7, PT ;  /* 0x000000071e00720c */ /* 0x000fc80003f26270 */
[----:B------:R-:W-:Y:S01]  /*16f0*/  SEL R33, R10, R33, !P1 ;  /* 0x000000210a217207 */ /* 0x000fe20004800000 */
[----:B------:R-:W-:-:S05]  /*1700*/  IMAD.IADD R10, R30, 0x1, -R7 ;  /* 0x000000011e0a7824 */ /* 0x000fca00078e0a07 */
[----:B------:R-:W-:Y:S02]  /*1710*/  SEL R30, R30, R10, !P1 ;  /* 0x0000000a1e1e7207 */ /* 0x000fe40004800000 */
[----:B------:R-:W-:Y:S02]  /*1720*/  SHF.R.S32.HI R10, RZ, 0x1f, R10 ;  /* 0x0000001fff0a7819 */ /* 0x000fe4000001140a */
[----:B------:R-:W-:Y:S02]  /*1730*/  SEL R11, R11, R31, !P1 ;  /* 0x0000001f0b0b7207 */ /* 0x000fe40004800000 */
[----:B------:R-:W-:Y:S02]  /*1740*/  IADD3 R33, P0, PT, R30, R33, RZ ;  /* 0x000000211e217210 */ /* 0x000fe40007f1e0ff */
[----:B------:R-:W-:-:S05]  /*1750*/  SEL R10, R10, RZ, P1 ;  /* 0x000000ff0a0a7207 */ /* 0x000fca0000800000 */
[----:B------:R-:W-:Y:S01]  /*1760*/  IMAD.X R30, R10, 0x1, R11, P0 ;  /* 0x000000010a1e7824 */ /* 0x000fe200000e060b */
[----:B------:R-:W-:-:S04]  /*1770*/  LEA R10, P0, R33, UR4, 0x2 ;  /* 0x00000004210a7c11 */ /* 0x000fc8000f8010ff */
[----:B------:R-:W-:Y:S02]  /*1780*/  LEA.HI.X R11, R33, UR5, R30, 0x2, P0 ;  /* 0x00000005210b7c11 */ /* 0x000fe400080f141e */
[----:B------:R1:W5:Y:S04]  /*1790*/  LDG.E R30, desc[UR6][R12.64] ;  /* 0x000000060c1e7981 */ /* 0x000368000c1e1900 */
[----:B------:R1:W5:Y:S03]  /*17a0*/  LDG.E R31, desc[UR6][R10.64] ;  /* 0x000000060a1f7981 */ /* 0x000366000c1e1900 */
.L_x_2:
[----:B------:R-:W2:Y:S01]  /*17b0*/  S2UR UR5, SR_CgaCtaId ;  /* 0x00000000000579c3 */ /* 0x000ea20000008800 */
[----:B------:R-:W-:Y:S02]  /*17c0*/  UMOV UR4, 0x400 ;  /* 0x0000040000047882 */ /* 0x000fe40000000000 */
[----:B--2---:R-:W-:-:S06]  /*17d0*/  ULEA UR4, UR5, UR4, 0x18 ;  /* 0x0000000405047291 */ /* 0x004fcc000f8ec0ff */
[----:B01----:R-:W-:-:S05]  /*17e0*/  LEA R11, R2, UR4, 0x2 ;  /* 0x00000004020b7c11 */ /* 0x003fca000f8e10ff */
[----:B-----5:R-:W-:Y:S04]  /*17f0*/  STS [R11], R9 ;  /* 0x000000090b007388 */ /* 0x020fe80000000800 */
[----:B------:R-:W-:Y:S04]  /*1800*/  STS [R11+0x400], R28 ;  /* 0x0004001c0b007388 */ /* 0x000fe80000000800 */
[----:B------:R-:W-:Y:S04]  /*1810*/  STS [R11+0x800], R29 ;  /* 0x0008001d0b007388 */ /* 0x000fe80000000800 */
[----:B------:R-:W-:Y:S04]  /*1820*/  STS [R11+0xc00], R6 ;  /* 0x000c00060b007388 */ /* 0x000fe80000000800 */
[----:B------:R-:W-:Y:S04]  /*1830*/  STS [R11+0x1000], R5 ;  /* 0x001000050b007388 */ /* 0x000fe80000000800 */
[----:B------:R0:W-:Y:S04]  /*1840*/  STS [R11+0x1400], R4 ;  /* 0x001400040b007388 */ /* 0x0001e80000000800 */
        /* <DEDUP_REMOVED lines=10> */
[----:B------:R2:W-:Y:S01]  /*18f0*/  STS [R11+0x4000], R31 ;  /* 0x0040001f0b007388 */ /* 0x0005e20000000800 */
[----:B------:R-:W-:Y:S01]  /*1900*/  BAR.SYNC.DEFER_BLOCKING 0x0 ;  /* 0x0000000000007b1d */ /* 0x000fe20000010000 */
[----:B0-----:R-:W-:-:S07]  /*1910*/  IMAD R4, R2, 0x11, RZ ;  /* 0x0000001102047824 */ /* 0x001fce00078e02ff */
[----:B------:R-:W-:Y:S01]  /*1920*/  PREEXIT ;  /* 0x000000000000782d */ /* 0x000fe20000000000 */
[----:B-1----:R-:W-:Y:S01]  /*1930*/  IMAD.IADD R3, R7, 0x1, R8 ;  /* 0x0000000107037824 */ /* 0x002fe200078e0208 */
[----:B------:R-:W-:Y:S04]  /*1940*/  BSSY.RECONVERGENT B0, `(.L_x_3) ;  /* 0x000000e000007945 */ /* 0x000fe80003800200 */
[----:B------:R-:W-:-:S04]  /*1950*/  VIMNMX R4, PT, PT, R3, R4, PT ;  /* 0x0000000403047248 */ /* 0x000fc80003fe0100 */
[C---:B------:R-:W-:Y:S01]  /*1960*/  ISETP.GE.AND P0, PT, R4.reuse, R8, PT ;  /* 0x000000080400720c */ /* 0x040fe20003f06270 */
[----:B------:R-:W-:Y:S01]  /*1970*/  IMAD.IADD R8, R4, 0x1, -R8 ;  /* 0x0000000104087824 */ /* 0x000fe200078e0a08 */
[----:B------:R-:W-:-:S04]  /*1980*/  VIMNMX R5, PT, PT, R7, R4, PT ;  /* 0x0000000407057248 */ /* 0x000fc80003fe0100 */
[----:B------:R-:W-:-:S04]  /*1990*/  SEL R8, R8, RZ, P0 ;  /* 0x000000ff08087207 */ /* 0x000fc80000000000 */
[----:B------:R-:W-:-:S13]  /*19a0*/  ISETP.GE.AND P0, PT, R8, R5, PT ;  /* 0x000000050800720c */ /* 0x000fda0003f06270 */
[----:B--2---:R-:W-:Y:S05]  /*19b0*/  @P0 BRA `(.L_x_4) ;  /* 0x0000000000180947 */ /* 0x004fea0003800000 */
.L_x_5:
[----:B------:R-:W-:-:S05]  /*19c0*/  IMAD.IADD R6, R5, 0x1, -R8 ;  /* 0x0000000105067824 */ /* 0x000fca00078e0a08 */
[----:B------:R-:W-:-:S04]  /*19d0*/  LEA.HI R9, R6, R6, RZ, 0x1 ;  /* 0x0000000606097211 */ /* 0x000fc800078f08ff */
[----:B------:R-:W-:-:S05]  /*19e0*/  LEA.HI.SX32 R8, R9, R8, 0x1f ;  /* 0x0000000809087211 */ /* 0x000fca00078ffaff */
[----:B------:R-:W-:-:S05]  /*19f0*/  VIADD R8, R8, 0x1 ;  /* 0x0000000108087836 */ /* 0x000fca0000000000 */
[----:B------:R-:W-:-:S13]  /*1a00*/  ISETP.GE.AND P0, PT, R8, R5, PT ;  /* 0x000000050800720c */ /* 0x000fda0003f06270 */
[----:B------:R-:W-:Y:S05]  /*1a10*/  @!P0 BRA `(.L_x_5) ;  /* 0xfffffffc00e88947 */ /* 0x000fea000383ffff */
.L_x_4:
[----:B------:R-:W-:Y:S05]  /*1a20*/  BSYNC.RECONVERGENT B0 ;  /* 0x0000000000007941 */ /* 0x000fea0003800200 */
.L_x_3:
[----:B------:R-:W-:Y:S01]  /*1a30*/  IADD3 R10, PT, PT, R7, R4, -R8 ;  /* 0x00000004070a7210 */ /* 0x000fe20007ffe808 */
[C---:B------:R-:W-:Y:S01]  /*1a40*/  VIADD R7, R8.reuse, 0x1 ;  /* 0x0000000108077836 */ /* 0x040fe20000000000 */
[----:B------:R-:W-:Y:S02]  /*1a50*/  LEA R13, R8, UR4, 0x2 ;  /* 0x00000004080d7c11 */ /* 0x000fe4000f8e10ff */
[C---:B------:R-:W-:Y:S01]  /*1a60*/  LEA R11, R10.reuse, UR4, 0x2 ;  /* 0x000000040a0b7c11 */ /* 0x040fe2000f8e10ff */
[C---:B------:R-:W-:Y:S01]  /*1a70*/  VIADD R12, R10.reuse, 0x1 ;  /* 0x000000010a0c7836 */ /* 0x040fe20000000000 */
[CC--:B------:R-:W-:Y:S01]  /*1a80*/  ISETP.GE.AND P0, PT, R10.reuse, R3.reuse, PT ;  /* 0x000000030a00720c */ /* 0x0c0fe20003f06270 */
[----:B------:R-:W-:Y:S01]  /*1a90*/  LDS R5, [R13] ;  /* 0x000000000d057984 */ /* 0x000fe20000000800 */
[----:B------:R-:W-:-:S03]  /*1aa0*/  ISETP.GE.AND P1, PT, R10, R3, PT ;  /* 0x000000030a00720c */ /* 0x000fc60003f26270 */
[----:B------:R-:W0:Y:S08]  /*1ab0*/  LDS R4, [R11] ;  /* 0x000000000b047984 */ /* 0x000e300000000800 */
[----:B------:R-:W-:Y:S02]  /*1ac0*/  @!P0 IMAD.MOV R7, RZ, RZ, R8 ;  /* 0x000000ffff078224 */ /* 0x000fe400078e0208 */
[----:B------:R-:W-:-:S02]  /*1ad0*/  @P1 IMAD.MOV R12, RZ, RZ, R10 ;  /* 0x000000ffff0c1224 */ /* 0x000fc400078e020a */
[----:B------:R-:W-:Y:S02]  /*1ae0*/  VIADD R9, R7, 0x1 ;  /* 0x0000000107097836 */ /* 0x000fe40000000000 */
[C---:B------:R-:W-:Y:S01]  /*1af0*/  VIADD R8, R12.reuse, 0x1 ;  /* 0x000000010c087836 */ /* 0x040fe20000000000 */
[----:B------:R-:W-:-:S13]  /*1b00*/  ISETP.GE.AND P2, PT, R12, R3, PT ;  /* 0x000000030c00720c */ /* 0x000fda0003f46270 */
[----:B------:R-:W-:Y:S01]  /*1b10*/  @P2 IMAD.MOV R8, RZ, RZ, R12 ;  /* 0x000000ffff082224 */ /* 0x000fe200078e020c */
[----:B0-----:R-:W-:Y:S02]  /*1b20*/  SEL R6, R4, R5, !P1 ;  /* 0x0000000504067207 */ /* 0x001fe40004800000 */
[----:B------:R0:W-:Y:S01]  /*1b30*/  @!P0 LDS R4, [R11+0x4] ;  /* 0x000004000b048984 */ /* 0x0001e20000000800 */
[-C--:B------:R-:W-:Y:S01]  /*1b40*/  ISETP.GE.AND P1, PT, R12, R3.reuse, PT ;  /* 0x000000030c00720c */ /* 0x080fe20003f26270 */
[C---:B------:R-:W-:Y:S02]  /*1b50*/  VIADD R12, R8.reuse, 0x1 ;  /* 0x00000001080c7836 */ /* 0x040fe40000000000 */
[----:B------:R1:W2:Y:S01]  /*1b60*/  @P0 LDS R5, [R13+0x4] ;  /* 0x000004000d050984 */ /* 0x0002a20000000800 */
[C---:B------:R-:W-:Y:S02]  /*1b70*/  ISETP.GE.AND P0, PT, R8.reuse, R3, PT ;  /* 0x000000030800720c */ /* 0x040fe40003f06270 */
[----:B0-----:R-:W-:-:S07]  /*1b80*/  @!P2 LEA R11, R8, UR4, 0x2 ;  /* 0x00000004080bac11 */ /* 0x001fce000f8e10ff */
[----:B------:R-:W-:Y:S01]  /*1b90*/  @!P1 IMAD.MOV R9, RZ, RZ, R7 ;  /* 0x000000ffff099224 */ /* 0x000fe200078e0207 */
[----:B------:R-:W-:-:S03]  /*1ba0*/  ISETP.GE.AND P1, PT, R8, R3, PT ;  /* 0x000000030800720c */ /* 0x000fc60003f26270 */
[C---:B-1----:R-:W-:Y:S01]  /*1bb0*/  VIADD R13, R9.reuse, 0x1 ;  /* 0x00000001090d7836 */ /* 0x042fe20000000000 */
[----:B------:R-:W-:Y:S01]  /*1bc0*/  @P2 LEA R10, R9, UR4, 0x2 ;  /* 0x00000004090a2c11 */ /* 0x000fe2000f8e10ff */
[----:B------:R-:W-:-:S08]  /*1bd0*/  @!P0 IMAD.MOV R13, RZ, RZ, R9 ;  /* 0x000000ffff0d8224 */ /* 0x000fd000078e0209 */
[----:B------:R-:W-:Y:S01]  /*1be0*/  @P1 IMAD.MOV R12, RZ, RZ, R8 ;  /* 0x000000ffff0c1224 */ /* 0x000fe200078e0208 */
[----:B------:R-:W-:-:S04]  /*1bf0*/  @P1 LEA R14, R13, UR4, 0x2 ;  /* 0x000000040d0e1c11 */ /* 0x000fc8000f8e10ff */
[C---:B------:R-:W-:Y:S02]  /*1c00*/  @!P1 LEA R15, R12.reuse, UR4, 0x2 ;  /* 0x000000040c0f9c11 */ /* 0x040fe4000f8e10ff */
[----:B------:R-:W-:Y:S02]  /*1c10*/  ISETP.GE.AND P0, PT, R12, R3, PT ;  /* 0x000000030c00720c */ /* 0x000fe40003f06270 */
[----:B--2---:R-:W-:Y:S02]  /*1c20*/  SEL R7, R4, R5, !P2 ;  /* 0x0000000504077207 */ /* 0x004fe40005000000 */
[----:B------:R0:W-:Y:S04]  /*1c30*/  @P2 LDS R5, [R10] ;  /* 0x000000000a052984 */ /* 0x0001e80000000800 */
[----:B------:R1:W2:Y:S01]  /*1c40*/  @!P2 LDS R4, [R11] ;  /* 0x000000000b04a984 */ /* 0x0002a20000000800 */
[----:B0-----:R-:W-:-:S02]  /*1c50*/  VIADD R10, R12, 0x1 ;  /* 0x000000010c0a7836 */ /* 0x001fc40000000000 */
[----:B-1----:R-:W-:Y:S02]  /*1c60*/  VIADD R11, R13, 0x1 ;  /* 0x000000010d0b7836 */ /* 0x002fe40000000000 */
[----:B------:R-:W-:Y:S01]  /*1c70*/  @!P0 IMAD.MOV R11, RZ, RZ, R13 ;  /* 0x000000ffff0b8224 */ /* 0x000fe200078e020d */
[----:B--2---:R-:W-:Y:S02]  /*1c80*/  SEL R8, R4, R5, !P1 ;  /* 0x0000000504087207 */ /* 0x004fe40004800000 */
[----:B------:R-:W-:Y:S04]  /*1c90*/  @P1 LDS R5, [R14] ;  /* 0x000000000e051984 */ /* 0x000fe80000000800 */
[----:B------:R0:W1:Y:S01]  /*1ca0*/  @!P1 LDS R4, [R15] ;  /* 0x000000000f049984 */ /* 0x0000620000000800 */
[----:B------:R-:W-:Y:S01]  /*1cb0*/  ISETP.GE.AND P1, PT, R12, R3, PT ;  /* 0x000000030c00720c */ /* 0x000fe20003f26270 */
[----:B0-----:R-:W-:-:S12]  /*1cc0*/  VIADD R15, R11, 0x1 ;  /* 0x000000010b0f7836 */ /* 0x001fd80000000000 */
[----:B------:R-:W-:Y:S01]  /*1cd0*/  @P1 IMAD.MOV R10, RZ, RZ, R12 ;  /* 0x000000ffff0a1224 */ /* 0x000fe200078e020c */
[----:B------:R-:W-:-:S03]  /*1ce0*/  @P1 LEA R12, R11, UR4, 0x2 ;  /* 0x000000040b0c1c11 */ /* 0x000fc6000f8e10ff */
[C---:B------:R-:W-:Y:S01]  /*1cf0*/  VIADD R14, R10.reuse, 0x1 ;  /* 0x000000010a0e7836 */ /* 0x040fe20000000000 */
[C---:B------:R-:W-:Y:S02]  /*1d00*/  @!P1 LEA R13, R10.reuse, UR4, 0x2 ;  /* 0x000000040a0d9c11 */ /* 0x040fe4000f8e10ff */
[----:B------:R-:W-:-:S13]  /*1d10*/  ISETP.GE.AND P0, PT, R10, R3, PT ;  /* 0x000000030a00720c */ /* 0x000fda0003f06270 */
[----:B------:R-:W-:Y:S01]  /*1d20*/  @!P0 IMAD.MOV R15, RZ, RZ, R11 ;  /* 0x000000ffff0f8224 */ /* 0x000fe200078e020b */
[----:B-1----:R-:W-:Y:S02]  /*1d30*/  SEL R9, R4, R5, !P1 ;  /* 0x0000000504097207 */ /* 0x002fe40004800000 */
        /* <DEDUP_REMOVED lines=122> */
[----:B------:R-:W0:Y:S01]  /*24e0*/  @!P1 LDS R4, [R26] ;  /* 0x000000001a049984 */ /* 0x000e220000000800 */
[----:B------:R-:W-:-:S13]  /*24f0*/  ISETP.GE.AND P1, PT, R24, R3, PT ;  /* 0x000000031800720c */ /* 0x000fda0003f26270 */
[----:B------:R-:W-:Y:S01]  /*2500*/  @P1 IMAD.MOV R22, RZ, RZ, R24 ;  /* 0x000000ffff161224 */ /* 0x000fe200078e0218 */
[----:B------:R-:W-:-:S04]  /*2510*/  @P1 LEA R23, R23, UR4, 0x2 ;  /* 0x0000000417171c11 */ /* 0x000fc8000f8e10ff */
[C---:B------:R-:W-:Y:S02]  /*2520*/  @!P1 LEA R24, R22.reuse, UR4, 0x2 ;  /* 0x0000000416189c11 */ /* 0x040fe4000f8e10ff */
[----:B------:R-:W-:Y:S02]  /*2530*/  ISETP.GE.AND P0, PT, R22, R3, PT ;  /* 0x000000031600720c */ /* 0x000fe40003f06270 */
[----:B0-----:R-:W-:Y:S02]  /*2540*/  SEL R28, R4, R5, !P1 ;  /* 0x00000005041c7207 */ /* 0x001fe40004800000 */
[----:B------:R-:W-:Y:S04]  /*2550*/  @P1 LDS R5, [R23] ;  /* 0x0000000017051984 */ /* 0x000fe80000000800 */
[----:B------:R-:W0:Y:S02]  /*2560*/  @!P1 LDS R4, [R24] ;  /* 0x0000000018049984 */ /* 0x000e240000000800 */
[----:B0-----:R-:W-:Y:S01]  /*2570*/  SEL R22, R4, R5, !P0 ;  /* 0x0000000504167207 */ /* 0x001fe20004000000 */
[----:B------:R-:W-:Y:S06]  /*2580*/  BAR.SYNC.DEFER_BLOCKING 0x0 ;  /* 0x0000000000007b1d */ /* 0x000fec0000010000 */
[----:B------:R-:W-:Y:S05]  /*2590*/  BRA.U !UP0, `(.L_x_6) ;  /* 0x0000000508107547 */ /* 0x000fea000b800000 */
[----:B------:R-:W0:Y:S01]  /*25a0*/  S2R R4, SR_LANEID ;  /* 0x0000000000047919 */ /* 0x000e220000000000 */
[----:B------:R-:W-:Y:S01]  /*25b0*/  SHF.R.U32.HI R3, RZ, 0x5, R2 ;  /* 0x00000005ff037819 */ /* 0x000fe20000011602 */
[----:B------:R-:W1:Y:S04]  /*25c0*/  LDCU.64 UR8, c[0x0][0x3a0] ;  /* 0x00007400ff0877ac */ /* 0x000e680008000a00 */
[----:B0-----:R-:W-:-:S04]  /*25d0*/  IMAD R3, R3, 0x20, R4 ;  /* 0x0000002003037824 */ /* 0x001fc800078e0204 */
[----:B------:R-:W-:-:S05]  /*25e0*/  IMAD R3, R3, 0x11, RZ ;  /* 0x0000001103037824 */ /* 0x000fca00078e02ff */
[----:B------:R-:W-:Y:S01]  /*25f0*/  LEA R5, R3, UR4, 0x2 ;  /* 0x0000000403057c11 */ /* 0x000fe2000f8e10ff */
[----:B------:R-:W-:Y:S01]  /*2600*/  IMAD R3, R4, -0x10, R3 ;  /* 0xfffffff004037824 */ /* 0x000fe200078e0203 */
[C---:B------:R-:W-:Y:S02]  /*2610*/  LOP3.LUT R4, R2.reuse, 0x3e0, RZ, 0xc0, !PT ;  /* 0x000003e002047812 */ /* 0x040fe400078ec0ff */
[----:B------:R-:W-:Y:S01]  /*2620*/  LOP3.LUT R2, R2, 0x1f, RZ, 0xc0, !PT ;  /* 0x0000001f02027812 */ /* 0x000fe200078ec0ff */
[----:B------:R0:W-:Y:S04]  /*2630*/  STS [R5], R6 ;  /* 0x0000000605007388 */ /* 0x0001e80000000800 */
[----:B------:R-:W-:Y:S01]  /*2640*/  STS [R5+0x4], R7 ;  /* 0x0000040705007388 */ /* 0x000fe20000000800 */
[----:B------:R-:W-:-:S03]  /*2650*/  IMAD R2, R4, 0x11, R2 ;  /* 0x0000001104027824 */ /* 0x000fc600078e0202 */
[----:B------:R-:W-:Y:S01]  /*2660*/  STS [R5+0x8], R8 ;  /* 0x0000080805007388 */ /* 0x000fe20000000800 */
[----:B0-----:R-:W-:Y:S01]  /*2670*/  LEA R6, R3, UR4, 0x2 ;  /* 0x0000000403067c11 */ /* 0x001fe2000f8e10ff */
[----:B------:R-:W-:Y:S02]  /*2680*/  IMAD.MOV.U32 R3, RZ, RZ, RZ ;  /* 0x000000ffff037224 */ /* 0x000fe400078e00ff */
[----:B------:R-:W-:Y:S01]  /*2690*/  STS [R5+0xc], R9 ;  /* 0x00000c0905007388 */ /* 0x000fe20000000800 */
[----:B------:R-:W-:-:S03]  /*26a0*/  IMAD.WIDE.U32 R2, R0, 0x1100, R2 ;  /* 0x0000110000027825 */ /* 0x000fc600078e0002 */
[----:B------:R-:W-:Y:S04]  /*26b0*/  STS [R5+0x10], R10 ;  /* 0x0000100a05007388 */ /* 0x000fe80000000800 */
[----:B------:R-:W-:Y:S01]  /*26c0*/  STS [R5+0x14], R11 ;  /* 0x0000140b05007388 */ /* 0x000fe20000000800 */
[----:B-1----:R-:W-:-:S03]  /*26d0*/  LEA R4, P0, R2, UR8, 0x2 ;  /* 0x0000000802047c11 */ /* 0x002fc6000f8010ff */
[----:B------:R-:W-:Y:S04]  /*26e0*/  STS [R5+0x18], R12 ;  /* 0x0000180c05007388 */ /* 0x000fe80000000800 */
        /* <DEDUP_REMOVED lines=9> */
[----:B------:R0:W-:Y:S01]  /*2780*/  STS [R5+0x40], R22 ;  /* 0x0000401605007388 */ /* 0x0001e20000000800 */
[----:B------:R-:W-:-:S03]  /*2790*/  NOP ;  /* 0x0000000000007918 */ /* 0x000fc60000000000 */
[----:B------:R-:W1:Y:S01]  /*27a0*/  LDS R7, [R6] ;  /* 0x0000000006077984 */ /* 0x000e620000000800 */
[----:B0-----:R-:W-:-:S03]  /*27b0*/  LEA.HI.X R5, R2, UR9, R3, 0x2, P0 ;  /* 0x0000000902057c11 */ /* 0x001fc600080f1403 */
[----:B------:R-:W0:Y:S04]  /*27c0*/  LDS R9, [R6+0x80] ;  /* 0x0000800006097984 */ /* 0x000e280000000800 */
[----:B------:R-:W2:Y:S04]  /*27d0*/  LDS R11, [R6+0x100] ;  /* 0x00010000060b7984 */ /* 0x000ea80000000800 */
[----:B------:R-:W3:Y:S04]  /*27e0*/  LDS R13, [R6+0x180] ;  /* 0x00018000060d7984 */ /* 0x000ee80000000800 */
[----:B------:R-:W4:Y:S04]  /*27f0*/  LDS R15, [R6+0x200] ;  /* 0x00020000060f7984 */ /* 0x000f280000000800 */
[----:B------:R-:W5:Y:S04]  /*2800*/  LDS R17, [R6+0x280] ;  /* 0x0002800006117984 */ /* 0x000f680000000800 */
        /* <DEDUP_REMOVED lines=11> */
[----:B-1----:R-:W-:Y:S04]  /*28c0*/  STG.E desc[UR6][R4.64], R7 ;  /* 0x0000000704007986 */ /* 0x002fe8000c101906 */
[----:B0-----:R-:W-:Y:S04]  /*28d0*/  STG.E desc[UR6][R4.64+0x80], R9 ;  /* 0x0000800904007986 */ /* 0x001fe8000c101906 */
[----:B--2---:R-:W-:Y:S04]  /*28e0*/  STG.E desc[UR6][R4.64+0x100], R11 ;  /* 0x0001000b04007986 */ /* 0x004fe8000c101906 */
[----:B---3--:R-:W-:Y:S04]  /*28f0*/  STG.E desc[UR6][R4.64+0x180], R13 ;  /* 0x0001800d04007986 */ /* 0x008fe8000c101906 */
[----:B----4-:R-:W-:Y:S04]  /*2900*/  STG.E desc[UR6][R4.64+0x200], R15 ;  /* 0x0002000f04007986 */ /* 0x010fe8000c101906 */
[----:B-----5:R-:W-:Y:S04]  /*2910*/  STG.E desc[UR6][R4.64+0x280], R17 ;  /* 0x0002801104007986 */ /* 0x020fe8000c101906 */
[----:B------:R-:W-:Y:S04]  /*2920*/  STG.E desc[UR6][R4.64+0x300], R19 ;  /* 0x0003001304007986 */ /* 0x000fe8000c101906 */
        /* <DEDUP_REMOVED lines=9> */
[----:B------:R-:W-:Y:S01]  /*29c0*/  STG.E desc[UR6][R4.64+0x800], R8 ;  /* 0x0008000804007986 */ /* 0x000fe2000c101906 */
[----:B------:R-:W-:Y:S05]  /*29d0*/  EXIT ;  /* 0x000000000000794d */ /* 0x000fea0003800000 */
.L_x_6:
[----:B------:R-:W0:Y:S01]  /*29e0*/  S2R R3, SR_LANEID ;  /* 0x0000000000037919 */ /* 0x000e220000000000 */
[----:B------:R-:W-:Y:S01]  /*29f0*/  SHF.R.U32.HI R4, RZ, 0x5, R2 ;  /* 0x00000005ff047819 */ /* 0x000fe20000011602 */
[----:B------:R-:W1:Y:S04]  /*2a00*/  LDCU.64 UR8, c[0x0][0x388] ;  /* 0x00007100ff0877ac */ /* 0x000e680008000a00 */
[----:B0-----:R-:W-:-:S04]  /*2a10*/  IMAD R4, R4, 0x20, R3 ;  /* 0x0000002004047824 */ /* 0x001fc800078e0203 */
[----:B------:R-:W-:-:S04]  /*2a20*/  IMAD R4, R4, 0x11, RZ ;  /* 0x0000001104047824 */ /* 0x000fc800078e02ff */
[----:B------:R-:W-:Y:S01]  /*2a30*/  IMAD R3, R3, -0x10, R4 ;  /* 0xfffffff003037824 */ /* 0x000fe200078e0204 */
[----:B------:R-:W-:-:S04]  /*2a40*/  LEA R21, R4, UR4, 0x2 ;  /* 0x0000000404157c11 */ /* 0x000fc8000f8e10ff */
[----:B------:R-:W-:Y:S01]  /*2a50*/  LEA R4, R3, UR4, 0x2 ;  /* 0x0000000403047c11 */ /* 0x000fe2000f8e10ff */
[----:B------:R0:W-:Y:S01]  /*2a60*/  STS [R21], R6 ;  /* 0x0000000615007388 */ /* 0x0001e20000000800 */
[----:B------:R-:W-:-:S03]  /*2a70*/  IMAD.MOV.U32 R3, RZ, RZ, RZ ;  /* 0x000000ffff037224 */ /* 0x000fc600078e00ff */
[----:B------:R-:W-:Y:S04]  /*2a80*/  STS [R21+0x4], R7 ;  /* 0x0000040715007388 */ /* 0x000fe80000000800 */
[----:B------:R-:W-:Y:S01]  /*2a90*/  STS [R21+0x8], R8 ;  /* 0x0000080815007388 */ /* 0x000fe20000000800 */
[----:B0-----:R-:W-:-:S03]  /*2aa0*/  LOP3.LUT R6, R2, 0x3e0, RZ, 0xc0, !PT ;  /* 0x000003e002067812 */ /* 0x001fc600078ec0ff */
[----:B------:R-:W-:Y:S01]  /*2ab0*/  STS [R21+0xc], R9 ;  /* 0x00000c0915007388 */ /* 0x000fe20000000800 */
[----:B------:R-:W-:-:S03]  /*2ac0*/  LOP3.LUT R2, R2, 0x1f, RZ, 0xc0, !PT ;  /* 0x0000001f02027812 */ /* 0x000fc600078ec0ff */
[----:B------:R-:W-:Y:S02]  /*2ad0*/  STS [R21+0x10], R10 ;  /* 0x0000100a15007388 */ /* 0x000fe40000000800 */
[----:B------:R-:W-:Y:S02]  /*2ae0*/  IMAD.WIDE.U32 R2, R0, 0x1100, R2 ;  /* 0x0000110000027825 */ /* 0x000fe400078e0002 */
[----:B------:R-:W-:Y:S02]  /*2af0*/  STS [R21+0x14], R11 ;  /* 0x0000140b15007388 */ /* 0x000fe40000000800 */
[----:B------:R-:W-:Y:S02]  /*2b00*/  IMAD R0, R6, 0x11, RZ ;  /* 0x0000001106007824 */ /* 0x000fe400078e02ff */
[----:B------:R-:W-:Y:S03]  /*2b10*/  STS [R21+0x18], R12 ;  /* 0x0000180c15007388 */ /* 0x000fe60000000800 */
[----:B------:R-:W-:Y:S01]  /*2b20*/  IADD3 R0, P0, PT, R0, R2, RZ ;  /* 0x0000000200007210 */ /* 0x000fe20007f1e0ff */
[----:B------:R-:W-:Y:S04]  /*2b30*/  STS [R21+0x1c], R13 ;  /* 0x00001c0d15007388 */ /* 0x000fe80000000800 */
[----:B------:R-:W-:Y:S01]  /*2b40*/  STS [R21+0x20], R14 ;  /* 0x0000200e15007388 */ /* 0x000fe20000000800 */
[----:B------:R-:W-:Y:S01]  /*2b50*/  IMAD.X R3, RZ, RZ, R3, P0 ;  /* 0x000000ffff037224 */ /* 0x000fe200000e0603 */
[----:B-1----:R-:W-:-:S02]  /*2b60*/  LEA R2, P0, R0, UR8, 0x2 ;  /* 0x0000000800027c11 */ /* 0x002fc4000f8010ff */
[----:B------:R-:W-:Y:S02]  /*2b70*/  STS [R21+0x24], R15 ;  /* 0x0000240f15007388 */ /* 0x000fe40000000800 */
[----:B------:R-:W-:Y:S02]  /*2b80*/  LEA.HI.X R3, R0, UR9, R3, 0x2, P0 ;  /* 0x0000000900037c11 */ /* 0x000fe400080f1403 */
[----:B------:R-:W-:Y:S04]  /*2b90*/  STS [R21+0x28], R16 ;  /* 0x0000281015007388 */ /* 0x000fe80000000800 */
[----:B------:R-:W-:Y:S04]  /*2ba0*/  STS [R21+0x2c], R17 ;  /* 0x00002c1115007388 */ /* 0x000fe80000000800 */
[----:B------:R-:W-:Y:S04]  /*2bb0*/  STS [R21+0x30], R18 ;  /* 0x0000301215007388 */ /* 0x000fe80000000800 */
[----:B------:R-:W-:Y:S04]  /*2bc0*/  STS [R21+0x34], R19 ;  /* 0x0000341315007388 */ /* 0x000fe80000000800 */
[----:B------:R-:W-:Y:S04]  /*2bd0*/  STS [R21+0x38], R20 ;  /* 0x0000381415007388 */ /* 0x000fe80000000800 */
[----:B------:R-:W-:Y:S04]  /*2be0*/  STS [R21+0x3c], R28 ;  /* 0x00003c1c15007388 */ /* 0x000fe80000000800 */
[----:B------:R-:W-:Y:S01]  /*2bf0*/  STS [R21+0x40], R22 ;  /* 0x0000401615007388 */ /* 0x000fe20000000800 */
[----:B------:R-:W-:-:S03]  /*2c00*/  NOP ;  /* 0x0000000000007918 */ /* 0x000fc60000000000 */
[----:B------:R-:W0:Y:S04]  /*2c10*/  LDS R5, [R4] ;  /* 0x0000000004057984 */ /* 0x000e280000000800 */
[----:B------:R-:W1:Y:S04]  /*2c20*/  LDS R7, [R4+0x80] ;  /* 0x0000800004077984 */ /* 0x000e680000000800 */
        /* <DEDUP_REMOVED lines=15> */
[----:B0-----:R-:W-:Y:S04]  /*2d20*/  STG.E desc[UR6][R2.64], R5 ;  /* 0x0000000502007986 */ /* 0x001fe8000c101906 */
[----:B-1----:R-:W-:Y:S04]  /*2d30*/  STG.E desc[UR6][R2.64+0x80], R7 ;  /* 0x0000800702007986 */ /* 0x002fe8000c101906 */
        /* <DEDUP_REMOVED lines=16> */
.L_x_0:
[----:B------:R-:W0:Y:S01]  /*2e40*/  LDC.64 R4, c[0x0][0x3b8] ;  /* 0x0000ee00ff047b82 */ /* 0x000e220000000a00 */
[----:B------:R-:W1:Y:S07]  /*2e50*/  LDCU.U8 UR4, c[0x0][0x380] ;  /* 0x00007000ff0477ac */ /* 0x000e6e0008000000 */
[----:B------:R-:W2:Y:S08]  /*2e60*/  LDC.64 R12, c[0x0][0x3c0] ;  /* 0x0000f000ff0c7b82 */ /* 0x000eb00000000a00 */
[----:B------:R-:W3:Y:S01]  /*2e70*/  LDC.64 R8, c[0x0][0x398] ;  /* 0x0000e600ff087b82 */ /* 0x000ee20000000a00 */
[----:B0-----:R-:W-:-:S05]  /*2e80*/  IMAD.WIDE.U32 R6, R0, 0x8, R4 ;  /* 0x0000000800067825 */ /* 0x001fca00078e0004 */
[----:B------:R-:W4:Y:S04]  /*2e90*/  LDG.E.64 R16, desc[UR6][R6.64] ;  /* 0x0000000606107981 */ /* 0x000f28000c1e1b00 */
[----:B------:R0:W5:Y:S01]  /*2ea0*/  LDG.E.64 R10, desc[UR6][R6.64+0x8] ;  /* 0x00000806060a7981 */ /* 0x000162000c1e1b00 */
[----:B--2---:R-:W-:Y:S01]  /*2eb0*/  IADD3 R5, P1, PT, RZ, -R12, RZ ;  /* 0x8000000cff057210 */ /* 0x004fe20007f3e0ff */
[----:B-1----:R-:W-:Y:S01]  /*2ec0*/  UPRMT UR4, UR4, 0x8880, URZ ;  /* 0x0000888004047896 */ /* 0x002fe200080000ff */
[--C-:B------:R-:W-:Y:S01]  /*2ed0*/  SHF.R.U64 R26, R12, 0x1, R13.reuse ;  /* 0x000000010c1a7819 */ /* 0x100fe2000000120d */
[----:B------:R-:W-:Y:S01]  /*2ee0*/  BSSY.RECONVERGENT B0, `(.L_x_7) ;  /* 0x00001d1000007945 */ /* 0x000fe20003800200 */
[CC--:B------:R-:W-:Y:S01]  /*2ef0*/  LOP3.LUT R3, R5.reuse, R0.reuse, RZ, 0xc0, !PT ;  /* 0x0000000005037212 */ /* 0x0c0fe200078ec0ff */
[----:B------:R-:W-:Y:S01]  /*2f00*/  UISETP.NE.AND UP0, UPT, UR4, URZ, UPT ;  /* 0x000000ff0400728c */ /* 0x000fe2000bf05270 */
[----:B------:R-:W-:Y:S01]  /*2f10*/  LOP3.LUT R18, R5, R0, RZ, 0xfc, !PT ;  /* 0x0000000005127212 */ /* 0x000fe200078efcff */
[----:B------:R-:W-:Y:S01]  /*2f20*/  IMAD.WIDE.U32 R26, R26, 0x1100, RZ ;  /* 0x000011001a1a7825 */ /* 0x000fe200078e00ff */
[----:B------:R-:W-:Y:S01]  /*2f30*/  IADD3 R4, P0, PT, R0, -R3, RZ ;  /* 0x8000000300047210 */ /* 0x000fe20007f1e0ff */
[----:B------:R-:W-:Y:S01]  /*2f40*/  ACQBULK ;  /* 0x000000000000782e */ /* 0x000fe20000000000 */
[--C-:B0-----:R-:W-:Y:S01]  /*2f50*/  SHF.R.U32.HI R6, RZ, 0x1, R13.reuse ;  /* 0x00000001ff067819 */ /* 0x101fe2000001160d */
[----:B------:R-:W-:-:S02]  /*2f60*/  IMAD.X R13, RZ, RZ, ~R13, P1 ;  /* 0x000000ffff0d7224 */ /* 0x000fc400008e0e0d */
[----:B------:R-:W-:Y:S01]  /*2f70*/  IMAD.X R14, RZ, RZ, -0x1, P0 ;  /* 0xffffffffff0e7424 */ /* 0x000fe200000e06ff */
[----:B------:R-:W-:Y:S01]  /*2f80*/  ISETP.NE.U32.AND P0, PT, R18, -0x1, PT ;  /* 0xffffffff1200780c */ /* 0x000fe20003f05070 */
[----:B------:R-:W-:-:S03]  /*2f90*/  IMAD.WIDE.U32 R4, R4, 0x1100, RZ ;  /* 0x0000110004047825 */ /* 0x000fc600078e00ff */
[----:B------:R-:W-:Y:S01]  /*2fa0*/  ISETP.NE.AND.EX P0, PT, R13, -0x1, PT, P0 ;  /* 0xffffffff0d00780c */ /* 0x000fe20003f05300 */
[----:B------:R-:W-:Y:S01]  /*2fb0*/  IMAD R15, R14, 0x1100, RZ ;  /* 0x000011000e0f7824 */ /* 0x000fe200078e02ff */
[----:B------:R-:W-:Y:S01]  /*2fc0*/  ISETP.GT.U32.AND P2, PT, R4, -0x1101, PT ;  /* 0xffffeeff0400780c */ /* 0x000fe20003f44070 */
[----:B---3--:R-:W-:-:S04]  /*2fd0*/  IMAD.WIDE.U32 R8, R3, -0x1100, R8 ;  /* 0xffffef0003087825 */ /* 0x008fc800078e0008 */
[----:B------:R-:W-:Y:S01]  /*2fe0*/  IMAD.IADD R12, R5, 0x1, R15 ;  /* 0x00000001050c7824 */ /* 0x000fe200078e020f */
[----:B------:R-:W-:Y:S01]  /*2ff0*/  ISETP.GT.U32.AND P1, PT, R8, R26, PT ;  /* 0x0000001a0800720c */ /* 0x000fe20003f24070 */
[----:B------:R-:W-:Y:S01]  /*3000*/  IMAD R5, R6, 0x1100, RZ ;  /* 0x0000110006057824 */ /* 0x000fe200078e02ff */
[----:B------:R-:W-:Y:S01]  /*3010*/  ISETP.LT.U32.AND P3, PT, R26, R8, PT ;  /* 0x000000081a00720c */ /* 0x000fe20003f61070 */
[----:B------:R-:W-:Y:S01]  /*3020*/  IMAD.IADD R15, R9, 0x1, -R3 ;  /* 0x00000001090f7824 */ /* 0x000fe200078e0a03 */
[----:B------:R-:W-:Y:S01]  /*3030*/  ISETP.GT.U32.AND.EX P2, PT, R12, -0x1, PT, P2 ;  /* 0xffffffff0c00780c */ /* 0x000fe20003f44120 */
[----:B------:R-:W-:-:S03]  /*3040*/  IMAD.IADD R5, R27, 0x1, R5 ;  /* 0x000000011b057824 */ /* 0x000fc600078e0205 */
[----:B------:R-:W-:Y:S02]  /*3050*/  SEL R13, R4, 0xffffeeff, P2 ;  /* 0xffffeeff040d7807 */ /* 0x000fe40001000000 */
[----:B------:R-:W-:Y:S02]  /*3060*/  ISETP.GT.U32.AND.EX P1, PT, R15, R5, PT, P1 ;  /* 0x000000050f00720c */ /* 0x000fe40003f24110 */
[----:B------:R-:W-:Y:S02]  /*3070*/  LOP3.LUT R19, RZ, R13, RZ, 0x33, !PT ;  /* 0x0000000dff137212 */ /* 0x000fe400078e33ff */
[----:B------:R-:W-:Y:S02]  /*3080*/  SEL R14, R12, 0xffffffff, P2 ;  /* 0xffffffff0c0e7807 */ /* 0x000fe40001000000 */
[----:B------:R-:W-:Y:S02]  /*3090*/  ISETP.LT.U32.AND.EX P3, PT, R5, R15, PT, P3 ;  /* 0x0000000f0500720c */ /* 0x000fe40003f61130 */
[----:B------:R-:W-:-:S02]  /*30a0*/  LOP3.LUT R18, RZ, R14, RZ, 0x33, !PT ;  /* 0x0000000eff127212 */ /* 0x000fc400078e33ff */
[----:B------:R-:W-:Y:S02]  /*30b0*/  SEL R15, R15, R5, P1 ;  /* 0x000000050f0f7207 */ /* 0x000fe40000800000 */
[----:B------:R-:W-:Y:S01]  /*30c0*/  SEL R25, R26, R8, P3 ;  /* 0x000000081a197207 */ /* 0x000fe20001800000 */
[----:B----4-:R-:W-:-:S04]  /*30d0*/  IMAD.WIDE.U32 R6, R3, -0x1100, R16 ;  /* 0xffffef0003067825 */ /* 0x010fc800078e0010 */
[----:B-----5:R-:W-:Y:S01]  /*30e0*/  IMAD.WIDE.U32 R10, R3, -0x1100, R10 ;  /* 0xffffef00030a7825 */ /* 0x020fe200078e000a */
[----:B------:R-:W-:-:S03]  /*30f0*/  IADD3 R13, P4, PT, R4, -R6, RZ ;  /* 0x80000006040d7210 */ /* 0x000fc60007f9e0ff */
[----:B------:R-:W-:Y:S01]  /*3100*/  IMAD.IADD R21, R7, 0x1, -R3 ;  /* 0x0000000107157824 */ /* 0x000fe200078e0a03 */
[----:B------:R-:W-:Y:S01]  /*3110*/  IADD3 R9, P5, P6, -R10, R4, R19 ;  /* 0x000000040a097210 */ /* 0x000fe20007ebe113 */
[----:B------:R-:W-:Y:S01]  /*3120*/  IMAD.IADD R19, R11, 0x1, -R3 ;  /* 0x000000010b137824 */ /* 0x000fe200078e0a03 */
[-C--:B------:R-:W-:Y:S01]  /*3130*/  SEL R7, R8, R26.reuse, P1 ;  /* 0x0000001a08077207 */ /* 0x080fe20000800000 */
[----:B------:R-:W-:Y:S01]  /*3140*/  IMAD.X R11, R12, 0x1, ~R21, P4 ;  /* 0x000000010c0b7824 */ /* 0x000fe200020e0e15 */
[----:B------:R-:W-:Y:S02]  /*3150*/  SEL R22, R26, R9, !P0 ;  /* 0x000000091a167207 */ /* 0x000fe40004000000 */
[----:B------:R-:W-:Y:S02]  /*3160*/  IADD3 R14, P1, PT, R7, -R26, RZ ;  /* 0x8000001a070e7210 */ /* 0x000fe40007f3e0ff */
[----:B------:R-:W-:Y:S02]  /*3170*/  IADD3.X R7, PT, PT, ~R19, R12, R18, P5, P6 ;  /* 0x0000000c13077210 */ /* 0x000fe40002fec512 */
[-C--:B------:R-:W-:Y:S01]  /*3180*/  ISETP.LT.U32.AND P2, PT, R22, R14.reuse, PT ;  /* 0x0000000e1600720c */ /* 0x080fe20003f41070 */
[----:B------:R-:W-:Y:S01]  /*3190*/  IMAD.X R12, R15, 0x1, ~R5, P1 ;  /* 0x000000010f0c7824 */ /* 0x000fe200008e0e05 */
[----:B------:R-:W-:-:S02]  /*31a0*/  ISETP.LT.U32.AND P1, PT, R13, R14, PT ;  /* 0x0000000e0d00720c */ /* 0x000fc40003f21070 */
[----:B------:R-:W-:Y:S02]  /*31b0*/  SEL R7, R5, R7, !P0 ;  /* 0x0000000705077207 */ /* 0x000fe40004000000 */
[-C--:B------:R-:W-:Y:S02]  /*31c0*/  ISETP.LT.U32.AND.EX P1, PT, R11, R12.reuse, PT, P1 ;  /* 0x0000000c0b00720c */ /* 0x080fe40003f21110 */
[----:B------:R-:W-:Y:S02]  /*31d0*/  ISETP.LT.U32.AND.EX P2, PT, R7, R12, PT, P2 ;  /* 0x0000000c0700720c */ /* 0x000fe40003f41120 */
[----:B------:R-:W-:Y:S02]  /*31e0*/  SEL R25, R25, R10, !P0 ;  /* 0x0000000a19197207 */ /* 0x000fe40004000000 */
[-C--:B------:R-:W-:Y:S02]  /*31f0*/  SEL R7, R13, R14.reuse, P1 ;  /* 0x0000000e0d077207 */ /* 0x080fe40000800000 */
[----:B------:R-:W-:Y:S01]  /*3200*/  SEL R22, R22, R14, P2 ;  /* 0x0000000e16167207 */ /* 0x000fe20001000000 */
[----:B------:R-:W-:Y:S01]  /*3210*/  IMAD.IADD R25, R25, 0x1, -R6 ;  /* 0x0000000119197824 */ /* 0x000fe200078e0a06 */
[----:B------:R-:W-:-:S03]  /*3220*/  SEL R9, R11, R12, P1 ;  /* 0x0000000c0b097207 */ /* 0x000fc60000800000 */
[----:B------:R-:W-:Y:S01]  /*3230*/  IMAD.IADD R22, R22, 0x1, -R7 ;  /* 0x0000000116167824 */ /* 0x000fe200078e0a07 */
[----:B------:R-:W-:Y:S06]  /*3240*/  BRA.U !UP0, `(.L_x_8) ;  /* 0x0000000908587547 */ /* 0x000fec000b800000 */
[----:B------:R-:W0:Y:S01]  /*3250*/  LDCU.64 UR8, c[0x0][0x388] ;  /* 0x00007100ff0877ac */ /* 0x000e220008000a00 */
[----:B------:R-:W-:Y:S01]  /*3260*/  IMAD.MOV.U32 R4, RZ, RZ, R26 ;  /* 0x000000ffff047224 */ /* 0x000fe200078e001a */
[----:B------:R-:W-:Y:S01]  /*3270*/  IADD3 R6, P0, PT, R16, R2, RZ ;  /* 0x0000000210067210 */ /* 0x000fe20007f1e0ff */
[----:B------:R-:W-:Y:S01]  /*3280*/  IMAD.IADD R23, R25, 0x1, R22 ;  /* 0x0000000119177824 */ /* 0x000fe200078e0216 */
[----:B------:R-:W-:Y:S01]  /*3290*/  UMOV UR4, URZ ;  /* 0x000000ff00047c82 */ /* 0x000fe20008000000 */
[----:B------:R-:W-:Y:S01]  /*32a0*/  IMAD.WIDE.U32 R4, R3, 0x1100, R4 ;  /* 0x0000110003047825 */ /* 0x000fe200078e0004 */
[----:B------:R-:W-:Y:S03]  /*32b0*/  BSSY.RECONVERGENT B1, `(.L_x_9) ;  /* 0x0000016000017945 */ /* 0x000fe60003800200 */
[C---:B------:R-:W-:Y:S02]  /*32c0*/  IMAD.IADD R3, R2.reuse, 0x1, -R25 ;  /* 0x0000000102037824 */ /* 0x040fe400078e0a19 */
[----:B------:R-:W-:Y:S01]  /*32d0*/  IMAD.X R17, RZ, RZ, R17, P0 ;  /* 0x000000ffff117224 */ /* 0x000fe200000e0611 */
[C---:B------:R-:W-:Y:S01]  /*32e0*/  ISETP.GE.AND P0, PT, R2.reuse, R23, PT ;  /* 0x000000170200720c */ /* 0x040fe20003f06270 */
[----:B------:R-:W-:Y:S01]  /*32f0*/  VIADD R8, R5, UR4 ;  /* 0x0000000405087c36 */ /* 0x000fe20008000000 */
[----:B------:R-:W-:Y:S01]  /*3300*/  IADD3 R4, P1, P2, R3, R4, R7 ;  /* 0x0000000403047210 */ /* 0x000fe20007a3e007 */
[----:B------:R-:W-:Y:S01]  /*3310*/  VIADD R10, R2, 0x200 ;  /* 0x00000200020a7836 */ /* 0x000fe20000000000 */
[----:B------:R-:W-:-:S02]  /*3320*/  SHF.R.S32.HI R3, RZ, 0x1f, R3 ;  /* 0x0000001fff037819 */ /* 0x000fc40000011403 */
[----:B0-----:R-:W-:Y:S02]  /*3330*/  LEA R18, P3, R6, UR8, 0x2 ;  /* 0x0000000806127c11 */ /* 0x001fe4000f8610ff */
[----:B------:R-:W-:Y:S01]  /*3340*/  IADD3.X R3, PT, PT, R3, R8, R9, P1, P2 ;  /* 0x0000000803037210 */ /* 0x000fe20000fe4409 */
[----:B------:R-:W-:Y:S01]  /*3350*/  VIADD R8, R2, 0x100 ;  /* 0x0000010002087836 */ /* 0x000fe20000000000 */
[----:B------:R-:W-:Y:S02]  /*3360*/  LEA R26, P4, R4, UR8, 0x2 ;  /* 0x00000008041a7c11 */ /* 0x000fe4000f8810ff */
[----:B------:R-:W-:Y:S02]  /*3370*/  LEA.HI.X R19, R6, UR9, R17, 0x2, P3 ;  /* 0x0000000906137c11 */ /* 0x000fe400098f1411 */
[----:B------:R-:W-:Y:S01]  /*3380*/  LEA.HI.X R27, R4, UR9, R3, 0x2, P4 ;  /* 0x00000009041b7c11 */ /* 0x000fe2000a0f1403 */
[----:B------:R-:W-:Y:S01]  /*3390*/  VIADD R4, R2, 0x300 ;  /* 0x0000030002047836 */ /* 0x000fe20000000000 */
[----:B------:R-:W-:-:S02]  /*33a0*/  ISETP.GE.AND P1, PT, R8, R23, PT ;  /* 0x000000170800720c */ /* 0x000fc40003f26270 */
[----:B------:R-:W-:Y:S02]  /*33b0*/  ISETP.GE.AND P2, PT, R10, R23, PT ;  /* 0x000000170a00720c */ /* 0x000fe40003f46270 */
[----:B------:R-:W-:Y:S01]  /*33c0*/  LOP3.LUT R6, R2, 0x400, RZ, 0xfc, !PT ;  /* 0x0000040002067812 */ /* 0x000fe200078efcff */
[----:B------:R-:W-:Y:S10]  /*33d0*/  @P0 BRA `(.L_x_10) ;  /* 0x00000000000c0947 */ /* 0x000ff40003800000 */
[----:B------:R-:W-:-:S13]  /*33e0*/  ISETP.GE.AND P0, PT, R2, R25, PT ;  /* 0x000000190200720c */ /* 0x000fda0003f06270 */
[----:B------:R0:W5:Y:S04]  /*33f0*/  @!P0 LDG.E R21, desc[UR6][R18.64] ;  /* 0x0000000612158981 */ /* 0x000168000c1e1900 */
[----:B------:R0:W5:Y:S02]  /*3400*/  @P0 LDG.E R21, desc[UR6][R26.64] ;  /* 0x000000061a150981 */ /* 0x000164000c1e1900 */
.L_x_10:
[----:B------:R-:W-:Y:S05]  /*3410*/  BSYNC.RECONVERGENT B1 ;  /* 0x0000000000017941 */ /* 0x000fea0003800200 */
.L_x_9:
[----:B------:R-:W-:Y:S04]  /*3420*/  BSSY.RECONVERGENT B1, `(.L_x_11) ;  /* 0x0000005000017945 */ /* 0x000fe80003800200 */
[----:B------:R-:W-:Y:S05]  /*3430*/  @P1 BRA `(.L_x_12) ;  /* 0x00000000000c1947 */ /* 0x000fea0003800000 */
[----:B------:R-:W-:-:S13]  /*3440*/  ISETP.GE.AND P0, PT, R8, R25, PT ;  /* 0x000000190800720c */ /* 0x000fda0003f06270 */
[----:B------:R1:W5:Y:S04]  /*3450*/  @P0 LDG.E R20, desc[UR6][R26.64+0x400] ;  /* 0x000400061a140981 */ /* 0x000368000c1e1900 */
[----:B------:R1:W5:Y:S02]  /*3460*/  @!P0 LDG.E R20, desc[UR6][R18.64+0x400] ;  /* 0x0004000612148981 */ /* 0x000364000c1e1900 */
.L_x_12:
[----:B------:R-:W-:Y:S05]  /*3470*/  BSYNC.RECONVERGENT B1 ;  /* 0x0000000000017941 */ /* 0x000fea0003800200 */
.L_x_11:
[----:B------:R-:W-:Y:S04]  /*3480*/  BSSY.RECONVERGENT B1, `(.L_x_13) ;  /* 0x0000005000017945 */ /* 0x000fe80003800200 */
[----:B------:R-:W-:Y:S05]  /*3490*/  @P2 BRA `(.L_x_14) ;  /* 0x00000000000c2947 */ /* 0x000fea0003800000 */
[----:B------:R-:W-:-:S13]  /*34a0*/  ISETP.GE.AND P0, PT, R10, R25, PT ;  /* 0x000000190a00720c */ /* 0x000fda0003f06270 */
[----:B------:R2:W5:Y:S04]  /*34b0*/  @P0 LDG.E R3, desc[UR6][R26.64+0x800] ;  /* 0x000800061a030981 */ /* 0x000568000c1e1900 */
[----:B------:R2:W5:Y:S02]  /*34c0*/  @!P0 LDG.E R3, desc[UR6][R18.64+0x800] ;  /* 0x0008000612038981 */ /* 0x000564000c1e1900 */
.L_x_14:
[----:B------:R-:W-:Y:S05]  /*34d0*/  BSYNC.RECONVERGENT B1 ;  /* 0x0000000000017941 */ /* 0x000fea0003800200 */
.L_x_13:
[-C--:B------:R-:W-:Y:S01]  /*34e0*/  ISETP.GE.AND P6, PT, R4, R23.reuse, PT ;  /* 0x000000170400720c */ /* 0x080fe20003fc6270 */
[C---:B------:R-:W-:Y:S01]  /*34f0*/  VIADD R8, R2.reuse, 0x500 ;  /* 0x0000050002087836 */ /* 0x040fe20000000000 */
[C---:B------:R-:W-:Y:S01]  /*3500*/  LOP3.LUT R14, R2.reuse, 0x800, RZ, 0xfc, !PT ;  /* 0x00000800020e7812 */ /* 0x040fe200078efcff */
[C---:B------:R-:W-:Y:S01]  /*3510*/  VIADD R10, R2.reuse, 0x600 ;  /* 0x00000600020a7836 */ /* 0x040fe20000000000 */
[----:B------:R-:W-:Y:S01]  /*3520*/  BSSY.RECONVERGENT B1, `(.L_x_15) ;  /* 0x000000d000017945 */ /* 0x000fe20003800200 */
[----:B------:R-:W-:Y:S01]  /*3530*/  VIADD R12, R2, 0x700 ;  /* 0x00000700020c7836 */ /* 0x000fe20000000000 */
[-C--:B------:R-:W-:Y:S01]  /*3540*/  ISETP.GE.AND P0, PT, R6, R23.reuse, PT ;  /* 0x000000170600720c */ /* 0x080fe20003f06270 */
[----:B------:R-:W-:Y:S01]  /*3550*/  VIADD R16, R2, 0x900 ;  /* 0x0000090002107836 */ /* 0x000fe20000000000 */
[-C--:B------:R-:W-:Y:S02]  /*3560*/  ISETP.GE.AND P1, PT, R8, R23.reuse, PT ;  /* 0x000000170800720c */ /* 0x080fe40003f26270 */
[----:B------:R-:W-:-:S02]  /*3570*/  ISETP.GE.AND P2, PT, R10, R23, PT ;  /* 0x000000170a00720c */ /* 0x000fc40003f46270 */
[-C--:B------:R-:W-:Y:S02]  /*3580*/  ISETP.GE.AND P3, PT, R12, R23.reuse, PT ;  /* 0x000000170c00720c */ /* 0x080fe40003f66270 */
[-C--:B------:R-:W-:Y:S02]  /*3590*/  ISETP.GE.AND P4, PT, R14, R23.reuse, PT ;  /* 0x000000170e00720c */ /* 0x080fe40003f86270 */
[----:B------:R-:W-:Y:S01]  /*35a0*/  ISETP.GE.AND P5, PT, R16, R23, PT ;  /* 0x000000171000720c */ /* 0x000fe20003fa6270 */
[----:B------:R-:W-:-:S12]  /*35b0*/  @P6 BRA `(.L_x_16) ;  /* 0x00000000000c6947 */ /* 0x000fd80003800000 */
[----:B------:R-:W-:-:S13]  /*35c0*/  ISETP.GE.AND P6, PT, R4, R25, PT ;  /* 0x000000190400720c */ /* 0x000fda0003fc6270 */
[----:B------:R3:W5:Y:S04]  /*35d0*/  @P6 LDG.E R4, desc[UR6][R26.64+0xc00] ;  /* 0x000c00061a046981 */ /* 0x000768000c1e1900 */
[----:B------:R3:W5:Y:S02]  /*35e0*/  @!P6 LDG.E R4, desc[UR6][R18.64+0xc00] ;  /* 0x000c00061204e981 */ /* 0x000764000c1e1900 */
.L_x_16:
[----:B------:R-:W-:Y:S05]  /*35f0*/  BSYNC.RECONVERGENT B1 ;  /* 0x0000000000017941 */ /* 0x000fea0003800200 */
.L_x_15:
[----:B------:R-:W-:Y:S04]  /*3600*/  BSSY.RECONVERGENT B1, `(.L_x_17) ;  /* 0x0000005000017945 */ /* 0x000fe80003800200 */
[----:B------:R-:W-:Y:S05]  /*3610*/  @P0 BRA `(.L_x_18) ;  /* 0x00000000000c0947 */ /* 0x000fea0003800000 */
[----:B------:R-:W-:-:S13]  /*3620*/  ISETP.GE.AND P0, PT, R6, R25, PT ;  /* 0x000000190600720c */ /* 0x000fda0003f06270 */
[----:B------:R4:W5:Y:S04]  /*3630*/  @P0 LDG.E R5, desc[UR6][R26.64+0x1000] ;  /* 0x001000061a050981 */ /* 0x000968000c1e1900 */
[----:B------:R4:W5:Y:S02]  /*3640*/  @!P0 LDG.E R5, desc[UR6][R18.64+0x1000] ;  /* 0x0010000612058981 */ /* 0x000964000c1e1900 */
.L_x_18:
[----:B------:R-:W-:Y:S05]  /*3650*/  BSYNC.RECONVERGENT B1 ;  /* 0x0000000000017941 */ /* 0x000fea0003800200 */
.L_x_17:
[----:B------:R-:W-:Y:S04]  /*3660*/  BSSY.RECONVERGENT B1, `(.L_x_19) ;  /* 0x0000005000017945 */ /* 0x000fe80003800200 */
[----:B------:R-:W-:Y:S05]  /*3670*/  @P1 BRA `(.L_x_20) ;  /* 0x00000000000c1947 */ /* 0x000fea0003800000 */
[----:B------:R-:W-:-:S13]  /*3680*/  ISETP.GE.AND P0, PT, R8, R25, PT ;  /* 0x000000190800720c */ /* 0x000fda0003f06270 */
[----:B------:R0:W5:Y:S04]  /*3690*/  @P0 LDG.E R6, desc[UR6][R26.64+0x1400] ;  /* 0x001400061a060981 */ /* 0x000168000c1e1900 */
[----:B------:R0:W5:Y:S02]  /*36a0*/  @!P0 LDG.E R6, desc[UR6][R18.64+0x1400] ;  /* 0x0014000612068981 */ /* 0x000164000c1e1900 */
.L_x_20:
[----:B------:R-:W-:Y:S05]  /*36b0*/  BSYNC.RECONVERGENT B1 ;  /* 0x0000000000017941 */ /* 0x000fea0003800200 */
.L_x_19:
[----:B------:R-:W-:Y:S01]  /*36c0*/  BSSY.RECONVERGENT B1, `(.L_x_21) ;  /* 0x0000007000017945 */ /* 0x000fe20003800200 */
[C---:B------:R-:W-:Y:S02]  /*36d0*/  VIADD R24, R2.reuse, 0xa00 ;  /* 0x00000a0002187836 */ /* 0x040fe40000000000 */
[----:B------:R-:W-:Y:S01]  /*36e0*/  VIADD R28, R2, 0xb00 ;  /* 0x00000b00021c7836 */ /* 0x000fe20000000000 */
[----:B------:R-:W-:Y:S06]  /*36f0*/  @P2 BRA `(.L_x_22) ;  /* 0x00000000000c2947 */ /* 0x000fec0003800000 */
[----:B------:R-:W-:-:S13]  /*3700*/  ISETP.GE.AND P0, PT, R10, R25, PT ;  /* 0x000000190a00720c */ /* 0x000fda0003f06270 */
[----:B------:R0:W5:Y:S04]  /*3710*/  @P0 LDG.E R7, desc[UR6][R26.64+0x1800] ;  /* 0x001800061a070981 */ /* 0x000168000c1e1900 */
[----:B------:R0:W5:Y:S02]  /*3720*/  @!P0 LDG.E R7, desc[UR6][R18.64+0x1800] ;  /* 0x0018000612078981 */ /* 0x000164000c1e1900 */
.L_x_22:
[----:B------:R-:W-:Y:S05]  /*3730*/  BSYNC.RECONVERGENT B1 ;  /* 0x0000000000017941 */ /* 0x000fea0003800200 */
.L_x_21:
[----:B------:R-:W-:Y:S04]  /*3740*/  BSSY.RECONVERGENT B1, `(.L_x_23) ;  /* 0x0000005000017945 */ /* 0x000fe80003800200 */
[----:B------:R-:W-:Y:S05]  /*3750*/  @P3 BRA `(.L_x_24) ;  /* 0x00000000000c3947 */ /* 0x000fea0003800000 */
[----:B------:R-:W-:-:S13]  /*3760*/  ISETP.GE.AND P0, PT, R12, R25, PT ;  /* 0x000000190c00720c */ /* 0x000fda0003f06270 */
[----:B------:R0:W5:Y:S04]  /*3770*/  @P0 LDG.E R8, desc[UR6][R26.64+0x1c00] ;  /* 0x001c00061a080981 */ /* 0x000168000c1e1900 */
[----:B------:R0:W5:Y:S02]  /*3780*/  @!P0 LDG.E R8, desc[UR6][R18.64+0x1c00] ;  /* 0x001c000612088981 */ /* 0x000164000c1e1900 */
.L_x_24:
[----:B------:R-:W-:Y:S05]  /*3790*/  BSYNC.RECONVERGENT B1 ;  /* 0x0000000000017941 */ /* 0x000fea0003800200 */
.L_x_23:
[----:B------:R-:W-:Y:S04]  /*37a0*/  BSSY.RECONVERGENT B1, `(.L_x_25) ;  /* 0x0000005000017945 */ /* 0x000fe80003800200 */
[----:B------:R-:W-:Y:S05]  /*37b0*/  @P4 BRA `(.L_x_26) ;  /* 0x00000000000c4947 */ /* 0x000fea0003800000 */
[----:B------:R-:W-:-:S13]  /*37c0*/  ISETP.GE.AND P0, PT, R14, R25, PT ;  /* 0x000000190e00720c */ /* 0x000fda0003f06270 */
[----:B------:R0:W5:Y:S04]  /*37d0*/  @P0 LDG.E R9, desc[UR6][R26.64+0x2000] ;  /* 0x002000061a090981 */ /* 0x000168000c1e1900 */
[----:B------:R0:W5:Y:S02]  /*37e0*/  @!P0 LDG.E R9, desc[UR6][R18.64+0x2000] ;  /* 0x0020000612098981 */ /* 0x000164000c1e1900 */
.L_x_26:
[----:B------:R-:W-:Y:S05]  /*37f0*/  BSYNC.RECONVERGENT B1 ;  /* 0x0000000000017941 */ /* 0x000fea0003800200 */
.L_x_25:
[----:B------:R-:W-:Y:S04]  /*3800*/  BSSY.RECONVERGENT B1, `(.L_x_27) ;  /* 0x0000005000017945 */ /* 0x000fe80003800200 */
[----:B------:R-:W-:Y:S05]  /*3810*/  @P5 BRA `(.L_x_28) ;  /* 0x00000000000c5947 */ /* 0x000fea0003800000 */
[----:B------:R-:W-:-:S13]  /*3820*/  ISETP.GE.AND P0, PT, R16, R25, PT ;  /* 0x000000191000720c */ /* 0x000fda0003f06270 */
[----:B------:R0:W5:Y:S04]  /*3830*/  @P0 LDG.E R10, desc[UR6][R26.64+0x2400] ;  /* 0x002400061a0a0981 */ /* 0x000168000c1e1900 */
[----:B------:R0:W5:Y:S02]  /*3840*/  @!P0 LDG.E R10, desc[UR6][R18.64+0x2400] ;  /* 0x00240006120a8981 */ /* 0x000164000c1e1900 */
.L_x_28:
[----:B------:R-:W-:Y:S05]  /*3850*/  BSYNC.RECONVERGENT B1 ;  /* 0x0000000000017941 */ /* 0x000fea0003800200 */
.L_x_27:
[-C--:B------:R-:W-:Y:S01]  /*3860*/  ISETP.GE.AND P6, PT, R24, R23.reuse, PT ;  /* 0x000000171800720c */ /* 0x080fe20003fc6270 */
[C---:B------:R-:W-:Y:S01]  /*3870*/  VIADD R16, R2.reuse, 0xd00 ;  /* 0x00000d0002107836 */ /* 0x040fe20000000000 */
[C---:B------:R-:W-:Y:S01]  /*3880*/  LOP3.LUT R14, R2.reuse, 0xc00, RZ, 0xfc, !PT ;  /* 0x00000c00020e7812 */ /* 0x040fe200078efcff */
[C---:B------:R-:W-:Y:S01]  /*3890*/  VIADD R30, R2.reuse, 0xe00 ;  /* 0x00000e00021e7836 */ /* 0x040fe20000000000 */
[C---:B------:R-:W-:Y:S01]  /*38a0*/  LOP3.LUT R34, R2.reuse, 0x1000, RZ, 0xfc, !PT ;  /* 0x0000100002227812 */ /* 0x040fe200078efcff */
[----:B------:R-:W-:Y:S01]  /*38b0*/  VIADD R32, R2, 0xf00 ;  /* 0x00000f0002207836 */ /* 0x000fe20000000000 */
[----:B------:R-:W-:Y:S01]  /*38c0*/  BSSY.RECONVERGENT B1, `(.L_x_29) ;  /* 0x000000b000017945 */ /* 0x000fe20003800200 */
[-C--:B------:R-:W-:Y:S02]  /*38d0*/  ISETP.GE.AND P0, PT, R28, R23.reuse, PT ;  /* 0x000000171c00720c */ /* 0x080fe40003f06270 */
        /* <DEDUP_REMOVED lines=9> */
.L_x_30:
[----:B------:R-:W-:Y:S05]  /*3970*/  BSYNC.RECONVERGENT B1 ;  /* 0x0000000000017941 */ /* 0x000fea0003800200 */
.L_x_29:
[----:B------:R-:W-:Y:S04]  /*3980*/  BSSY.RECONVERGENT B1, `(.L_x_31) ;  /* 0x0000005000017945 */ /* 0x000fe80003800200 */
[----:B------:R-:W-:Y:S05]  /*3990*/  @P0 BRA `(.L_x_32) ;  /* 0x00000000000c0947 */ /* 0x000fea0003800000 */
[----:B------:R-:W-:-:S13]  /*39a0*/  ISETP.GE.AND P0, PT, R28, R25, PT ;  /* 0x000000191c00720c */ /* 0x000fda0003f06270 */
[----:B------:R0:W5:Y:S04]  /*39b0*/  @P0 LDG.E R12, desc[UR6][R26.64+0x2c00] ;  /* 0x002c00061a0c0981 */ /* 0x000168000c1e1900 */
[----:B------:R0:W5:Y:S02]  /*39c0*/  @!P0 LDG.E R12, desc[UR6][R18.64+0x2c00] ;  /* 0x002c0006120c8981 */ /* 0x000164000c1e1900 */
.L_x_32:
[----:B------:R-:W-:Y:S05]  /*39d0*/  BSYNC.RECONVERGENT B1 ;  /* 0x0000000000017941 */ /* 0x000fea0003800200 */
.L_x_31:
[----:B------:R-:W-:Y:S04]  /*39e0*/  BSSY.RECONVERGENT B1, `(.L_x_33) ;  /* 0x0000005000017945 */ /* 0x000fe80003800200 */
[----:B------:R-:W-:Y:S05]  /*39f0*/  @P1 BRA `(.L_x_34) ;  /* 0x00000000000c1947 */ /* 0x000fea0003800000 */
[----:B------:R-:W-:-:S13]  /*3a00*/  ISETP.GE.AND P0, PT, R14, R25, PT ;  /* 0x000000190e00720c */ /* 0x000fda0003f06270 */
[----:B------:R0:W5:Y:S04]  /*3a10*/  @P0 LDG.E R13, desc[UR6][R26.64+0x3000] ;  /* 0x003000061a0d0981 */ /* 0x000168000c1e1900 */
[----:B------:R0:W5:Y:S02]  /*3a20*/  @!P0 LDG.E R13, desc[UR6][R18.64+0x3000] ;  /* 0x00300006120d8981 */ /* 0x000164000c1e1900 */
.L_x_34:
[----:B------:R-:W-:Y:S05]  /*3a30*/  BSYNC.RECONVERGENT B1 ;  /* 0x0000000000017941 */ /* 0x000fea0003800200 */
.L_x_33:
[----:B------:R-:W-:Y:S04]  /*3a40*/  BSSY.RECONVERGENT B1, `(.L_x_35) ;  /* 0x0000005000017945 */ /* 0x000fe80003800200 */
[----:B------:R-:W-:Y:S05]  /*3a50*/  @P2 BRA `(.L_x_36) ;  /* 0x00000000000c2947 */ /* 0x000fea0003800000 */
[----:B------:R-:W-:-:S13]  /*3a60*/  ISETP.GE.AND P0, PT, R16, R25, PT ;  /* 0x000000191000720c */ /* 0x000fda0003f06270 */
[----:B------:R0:W5:Y:S04]  /*3a70*/  @P0 LDG.E R14, desc[UR6][R26.64+0x3400] ;  /* 0x003400061a0e0981 */ /* 0x000168000c1e1900 */
[----:B------:R0:W5:Y:S02]  /*3a80*/  @!P0 LDG.E R14, desc[UR6][R18.64+0x3400] ;  /* 0x00340006120e8981 */ /* 0x000164000c1e1900 */
.L_x_36:
[----:B------:R-:W-:Y:S05]  /*3a90*/  BSYNC.RECONVERGENT B1 ;  /* 0x0000000000017941 */ /* 0x000fea0003800200 */
.L_x_35:
[----:B------:R-:W-:Y:S04]  /*3aa0*/  BSSY.RECONVERGENT B1, `(.L_x_37) ;  /* 0x0000005000017945 */ /* 0x000fe80003800200 */
[----:B------:R-:W-:Y:S05]  /*3ab0*/  @P3 BRA `(.L_x_38) ;  /* 0x00000000000c3947 */ /* 0x000fea0003800000 */
[----:B------:R-:W-:-:S13]  /*3ac0*/  ISETP.GE.AND P0, PT, R30, R25, PT ;  /* 0x000000191e00720c */ /* 0x000fda0003f06270 */
[----:B------:R0:W5:Y:S04]  /*3ad0*/  @P0 LDG.E R15, desc[UR6][R26.64+0x3800] ;  /* 0x003800061a0f0981 */ /* 0x000168000c1e1900 */
[----:B------:R0:W5:Y:S02]  /*3ae0*/  @!P0 LDG.E R15, desc[UR6][R18.64+0x3800] ;  /* 0x00380006120f8981 */ /* 0x000164000c1e1900 */
.L_x_38:
[----:B------:R-:W-:Y:S05]  /*3af0*/  BSYNC.RECONVERGENT B1 ;  /* 0x0000000000017941 */ /* 0x000fea0003800200 */
.L_x_37:
[----:B------:R-:W-:Y:S04]  /*3b00*/  BSSY.RECONVERGENT B1, `(.L_x_39) ;  /* 0x0000005000017945 */ /* 0x000fe80003800200 */
[----:B------:R-:W-:Y:S05]  /*3b10*/  @P4 BRA `(.L_x_40) ;  /* 0x00000000000c4947 */ /* 0x000fea0003800000 */
[----:B------:R-:W-:-:S13]  /*3b20*/  ISETP.GE.AND P0, PT, R32, R25, PT ;  /* 0x000000192000720c */ /* 0x000fda0003f06270 */
[----:B------:R0:W5:Y:S04]  /*3b30*/  @P0 LDG.E R16, desc[UR6][R26.64+0x3c00] ;  /* 0x003c00061a100981 */ /* 0x000168000c1e1900 */
[----:B------:R0:W5:Y:S02]  /*3b40*/  @!P0 LDG.E R16, desc[UR6][R18.64+0x3c00] ;  /* 0x003c000612108981 */ /* 0x000164000c1e1900 */
.L_x_40:
[----:B------:R-:W-:Y:S05]  /*3b50*/  BSYNC.RECONVERGENT B1 ;  /* 0x0000000000017941 */ /* 0x000fea0003800200 */
.L_x_39:
[----:B------:R-:W-:Y:S05]  /*3b60*/  @P5 BRA `(.L_x_41) ;  /* 0x0000001000205947 */ /* 0x000fea0003800000 */
[----:B------:R-:W-:-:S13]  /*3b70*/  ISETP.GE.AND P0, PT, R34, R25, PT ;  /* 0x000000192200720c */ /* 0x000fda0003f06270 */
[----:B------:R0:W5:Y:S04]  /*3b80*/  @P0 LDG.E R17, desc[UR6][R26.64+0x4000] ;  /* 0x004000061a110981 */ /* 0x000168000c1e1900 */
[----:B------:R0:W5:Y:S01]  /*3b90*/  @!P0 LDG.E R17, desc[UR6][R18.64+0x4000] ;  /* 0x0040000612118981 */ /* 0x000162000c1e1900 */
[----:B------:R-:W-:Y:S05]  /*3ba0*/  BRA `(.L_x_41) ;  /* 0x0000001000107947 */ /* 0x000fea0003800000 */
.L_x_8:
[----:B------:R-:W-:Y:S02]  /*3bb0*/  IMAD.IADD R23, R25, 0x1, R22 ;  /* 0x0000000119177824 */ /* 0x000fe400078e0216 */
[----:B------:R-:W-:Y:S02]  /*3bc0*/  VIADD R28, R2, 0x100 ;  /* 0x00000100021c7836 */ /* 0x000fe40000000000 */
[----:B------:R-:W-:Y:S02]  /*3bd0*/  IMAD.MOV.U32 R27, RZ, RZ, R5 ;  /* 0x000000ffff1b7224 */ /* 0x000fe400078e0005 */
[----:B------:R-:W-:Y:S01]  /*3be0*/  IMAD.MOV.U32 R24, RZ, RZ, RZ ;  /* 0x000000ffff187224 */ /* 0x000fe200078e00ff */
[----:B------:R-:W-:Y:S01]  /*3bf0*/  ISETP.GE.AND P1, PT, R28, R23, PT ;  /* 0x000000171c00720c */ /* 0x000fe20003f26270 */
[----:B------:R-:W-:-:S04]  /*3c00*/  IMAD.WIDE.U32 R26, R3, 0x1100, R26 ;  /* 0x00001100031a7825 */ /* 0x000fc800078e001a */
[----:B------:R-:W-:Y:S01]  /*3c10*/  VIADD R32, R2, 0x200 ;  /* 0x0000020002207836 */ /* 0x000fe20000000000 */
[----:B------:R-:W-:-:S04]  /*3c20*/  IADD3 R26, P0, PT, R7, R26, RZ ;  /* 0x0000001a071a7210 */ /* 0x000fc80007f1e0ff */
[----:B------:R-:W-:Y:S02]  /*3c30*/  IADD3.X R24, PT, PT, R9, R24, R27, P0, !PT ;  /* 0x0000001809187210 */ /* 0x000fe400007fe41b */
[----:B------:R-:W-:Y:S01]  /*3c40*/  ISETP.GE.AND P0, PT, R32, R23, PT ;  /* 0x000000172000720c */ /* 0x000fe20003f06270 */
[----:B------:R-:W0:Y:S01]  /*3c50*/  @!P1 LDC.64 R18, c[0x0][0x3a0] ;  /* 0x0000e800ff129b82 */ /* 0x000e220000000a00 */
[C---:B------:R-:W-:Y:S01]  /*3c60*/  @!P1 IMAD.IADD R27, R28.reuse, 0x1, -R25 ;  /* 0x000000011c1b9824 */ /* 0x040fe200078e0a19 */
[----:B------:R-:W-:-:S04]  /*3c70*/  @!P1 ISETP.GE.AND P3, PT, R28, R25, PT ;  /* 0x000000191c00920c */ /* 0x000fc80003f66270 */
[----:B------:R-:W-:Y:S02]  /*3c80*/  @!P1 SEL R28, R28, R27, !P3 ;  /* 0x0000001b1c1c9207 */ /* 0x000fe40005800000 */
[----:B------:R-:W-:Y:S02]  /*3c90*/  @!P1 SEL R29, R16, R26, !P3 ;  /* 0x0000001a101d9207 */ /* 0x000fe40005800000 */
[----:B------:R-:W-:Y:S02]  /*3ca0*/  @!P1 SHF.R.S32.HI R27, RZ, 0x1f, R27 ;  /* 0x0000001fff1b9819 */ /* 0x000fe4000001141b */
[----:B------:R-:W-:Y:S01]  /*3cb0*/  @!P1 IADD3 R28, P2, PT, R28, R29, RZ ;  /* 0x0000001d1c1c9210 */ /* 0x000fe20007f5e0ff */
[----:B------:R-:W-:Y:S01]  /*3cc0*/  @!P0 IMAD.IADD R29, R32, 0x1, -R25 ;  /* 0x00000001201d8824 */ /* 0x000fe200078e0a19 */
[----:B------:R-:W-:Y:S02]  /*3cd0*/  @!P1 SEL R27, R27, RZ, P3 ;  /* 0x000000ff1b1b9207 */ /* 0x000fe40001800000 */
[----:B------:R-:W-:-:S02]  /*3ce0*/  @!P1 SEL R30, R17, R24, !P3 ;  /* 0x00000018111e9207 */ /* 0x000fc40005800000 */
[----:B------:R-:W-:-:S03]  /*3cf0*/  @!P0 ISETP.GE.AND P4, PT, R32, R25, PT ;  /* 0x000000192000820c */ /* 0x000fc60003f86270 */
[----:B------:R-:W-:Y:S01]  /*3d00*/  @!P1 IMAD.X R27, R27, 0x1, R30, P2 ;  /* 0x000000011b1b9824 */ /* 0x000fe200010e061e */
[----:B------:R-:W-:Y:S02]  /*3d10*/  @!P0 SEL R34, R17, R24, !P4 ;  /* 0x0000001811228207 */ /* 0x000fe40006000000 */
[----:B0-----:R-:W-:-:S04]  /*3d20*/  @!P1 LEA R30, P2, R28, R18, 0x2 ;  /* 0x000000121c1e9211 */ /* 0x001fc800078410ff */
[----:B------:R-:W-:Y:S02]  /*3d30*/  @!P1 LEA.HI.X R31, R28, R19, R27, 0x2, P2 ;  /* 0x000000131c1f9211 */ /* 0x000fe400010f141b */
[----:B------:R-:W0:Y:S01]  /*3d40*/  @!P0 LDC.64 R18, c[0x0][0x3a0] ;  /* 0x0000e800ff128b82 */ /* 0x000e220000000a00 */
[----:B------:R-:W-:Y:S01]  /*3d50*/  @!P0 SEL R27, R32, R29, !P4 ;  /* 0x0000001d201b8207 */ /* 0x000fe20006000000 */
[----:B------:R-:W-:Y:S01]  /*3d60*/  VIADD R32, R2, 0x300 ;  /* 0x0000030002207836 */ /* 0x000fe20000000000 */
[----:B------:R-:W-:Y:S01]  /*3d70*/  @!P0 SEL R28, R16, R26, !P4 ;  /* 0x0000001a101c8207 */ /* 0x000fe20006000000 */
[----:B------:R1:W5:Y:S01]  /*3d80*/  @!P1 LDG.E R20, desc[UR6][R30.64] ;  /* 0x000000061e149981 */ /* 0x000362000c1e1900 */
[----:B------:R-:W-:Y:S02]  /*3d90*/  @!P0 SHF.R.S32.HI R29, RZ, 0x1f, R29 ;  /* 0x0000001fff1d8819 */ /* 0x000fe4000001141d */
[----:B------:R-:W-:Y:S02]  /*3da0*/  ISETP.GE.AND P2, PT, R32, R23, PT ;  /* 0x000000172000720c */ /* 0x000fe40003f46270 */
[----:B------:R-:W-:-:S02]  /*3db0*/  @!P0 IADD3 R27, P3, PT, R27, R28, RZ ;  /* 0x0000001c1b1b8210 */ /* 0x000fc40007f7e0ff */
[----:B------:R-:W-:-:S05]  /*3dc0*/  @!P0 SEL R29, R29, RZ, P4 ;  /* 0x000000ff1d1d8207 */ /* 0x000fca0002000000 */
[----:B------:R-:W-:Y:S01]  /*3dd0*/  @!P0 IMAD.X R34, R29, 0x1, R34, P3 ;  /* 0x000000011d228824 */ /* 0x000fe200018e0622 */
[----:B0-----:R-:W-:-:S03]  /*3de0*/  @!P0 LEA R28, P3, R27, R18, 0x2 ;  /* 0x000000121b1c8211 */ /* 0x001fc600078610ff */
[C---:B------:R-:W-:Y:S01]  /*3df0*/  @!P2 IMAD.IADD R33, R32.reuse, 0x1, -R25 ;  /* 0x000000012021a824 */ /* 0x040fe200078e0a19 */
[----:B------:R-:W-:Y:S02]  /*3e00*/  @!P0 LEA.HI.X R29, R27, R19, R34, 0x2, P3 ;  /* 0x000000131b1d8211 */ /* 0x000fe400018f1422 */
[----:B------:R-:W1:Y:S01]  /*3e10*/  @!P2 LDC.64 R18, c[0x0][0x3a0] ;  /* 0x0000e800ff12ab82 */ /* 0x000e620000000a00 */
[C---:B------:R-:W-:Y:S02]  /*3e20*/  @!P2 ISETP.GE.AND P4, PT, R32.reuse, R25, PT ;  /* 0x000000192000a20c */ /* 0x040fe40003f86270 */
[----:B------:R0:W5:Y:S02]  /*3e30*/  @!P0 LDG.E R3, desc[UR6][R28.64] ;  /* 0x000000061c038981 */ /* 0x000164000c1e1900 */
[----:B------:R-:W-:Y:S02]  /*3e40*/  @!P2 SEL R27, R32, R33, !P4 ;  /* 0x00000021201ba207 */ /* 0x000fe40006000000 */
[----:B------:R-:W-:-:S04]  /*3e50*/  @!P2 SEL R32, R16, R26, !P4 ;  /* 0x0000001a1020a207 */ /* 0x000fc80006000000 */
[----:B------:R-:W-:Y:S02]  /*3e60*/  @!P2 IADD3 R27, P3, PT, R27, R32, RZ ;  /* 0x000000201b1ba210 */ /* 0x000fe40007f7e0ff */
[----:B------:R-:W-:Y:S02]  /*3e70*/  LOP3.LUT R32, R2, 0x400, RZ, 0xfc, !PT ;  /* 0x0000040002207812 */ /* 0x000fe400078efcff */
[----:B------:R-:W-:Y:S02]  /*3e80*/  @!P2 SHF.R.S32.HI R33, RZ, 0x1f, R33 ;  /* 0x0000001fff21a819 */ /* 0x000fe40000011421 */
[----:B------:R-:W-:Y:S02]  /*3e90*/  ISETP.GE.AND P1, PT, R32, R23, PT ;  /* 0x000000172000720c */ /* 0x000fe40003f26270 */
[----:B------:R-:W-:Y:S02]  /*3ea0*/  @!P2 SEL R33, R33, RZ, P4 ;  /* 0x000000ff2121a207 */ /* 0x000fe40002000000 */
[----:B------:R-:W-:-:S05]  /*3eb0*/  @!P2 SEL R34, R17, R24, !P4 ;  /* 0x000000181122a207 */ /* 0x000fca0006000000 */
[----:B------:R-:W-:Y:S01]  /*3ec0*/  @!P2 IMAD.X R34, R33, 0x1, R34, P3 ;  /* 0x000000012122a824 */ /* 0x000fe200018e0622 */
[----:B-1----:R-:W-:-:S04]  /*3ed0*/  @!P2 LEA R30, P3, R27, R18, 0x2 ;  /* 0x000000121b1ea211 */ /* 0x002fc800078610ff */
[----:B------:R-:W-:Y:S02]  /*3ee0*/  @!P2 LEA.HI.X R31, R27, R19, R34, 0x2, P3 ;  /* 0x000000131b1fa211 */ /* 0x000fe400018f1422 */
[----:B------:R-:W1:Y:S01]  /*3ef0*/  @!P1 LDC.64 R18, c[0x0][0x3a0] ;  /* 0x0000e800ff129b82 */ /* 0x000e620000000a00 */
[C---:B------:R-:W-:Y:S01]  /*3f00*/  @!P1 IMAD.IADD R27, R32.reuse, 0x1, -R25 ;  /* 0x00000001201b9824 */ /* 0x040fe200078e0a19 */
[----:B------:R-:W-:Y:S01]  /*3f10*/  @!P1 ISETP.GE.AND P3, PT, R32, R25, PT ;  /* 0x000000192000920c */ /* 0x000fe20003f66270 */
[----:B------:R-:W-:Y:S01]  /*3f20*/  VIADD R34, R2, 0x500 ;  /* 0x0000050002227836 */ /* 0x000fe20000000000 */
[----:B------:R2:W5:Y:S02]  /*3f30*/  @!P2 LDG.E R4, desc[UR6][R30.64] ;  /* 0x000000061e04a981 */ /* 0x000564000c1e1900 */
[----:B------:R-:W-:Y:S02]  /*3f40*/  @!P1 SEL R32, R32, R27, !P3 ;  /* 0x0000001b20209207 */ /* 0x000fe40005800000 */
[----:B------:R-:W-:-:S02]  /*3f50*/  @!P1 SEL R33, R16, R26, !P3 ;  /* 0x0000001a10219207 */ /* 0x000fc40005800000 */
[----:B------:R-:W-:Y:S02]  /*3f60*/  @!P1 SHF.R.S32.HI R27, RZ, 0x1f, R27 ;  /* 0x0000001fff1b9819 */ /* 0x000fe4000001141b */
[----:B------:R-:W-:Y:S02]  /*3f70*/  ISETP.GE.AND P2, PT, R34, R23, PT ;  /* 0x000000172200720c */ /* 0x000fe40003f46270 */
[----:B------:R-:W-:Y:S02]  /*3f80*/  @!P1 IADD3 R32, P0, PT, R32, R33, RZ ;  /* 0x0000002120209210 */ /* 0x000fe40007f1e0ff */
[----:B------:R-:W-:Y:S02]  /*3f90*/  @!P1 SEL R27, R27, RZ, P3 ;  /* 0x000000ff1b1b9207 */ /* 0x000fe40001800000 */
[----:B0-----:R-:W-:-:S05]  /*3fa0*/  @!P1 SEL R28, R17, R24, !P3 ;  /* 0x00000018111c9207 */ /* 0x001fca0005800000 */
[----:B------:R-:W-:Y:S01]  /*3fb0*/  @!P1 IMAD.X R27, R27, 0x1, R28, P0 ;  /* 0x000000011b1b9824 */ /* 0x000fe200000e061c */
[----:B-1----:R-:W-:-:S04]  /*3fc0*/  @!P1 LEA R28, P0, R32, R18, 0x2 ;  /* 0x00000012201c9211 */ /* 0x002fc800078010ff */
[----:B------:R-:W-:Y:S02]  /*3fd0*/  @!P1 LEA.HI.X R29, R32, R19, R27, 0x2, P0 ;  /* 0x00000013201d9211 */ /* 0x000fe400000f141b */
[----:B------:R-:W0:Y:S01]  /*3fe0*/  @!P2 LDC.64 R18, c[0x0][0x3a0] ;  /* 0x0000e800ff12ab82 */ /* 0x000e220000000a00 */
[C---:B--2---:R-:W-:Y:S01]  /*3ff0*/  @!P2 IMAD.IADD R31, R34.reuse, 0x1, -R25 ;  /* 0x00000001221fa824 */ /* 0x044fe200078e0a19 */
        /* <DEDUP_REMOVED lines=9> */
[----:B------:R-:W-:-:S05]  /*4090*/  @!P2 SEL R34, R17, R24, !P4 ;  /* 0x000000181122a207 */ /* 0x000fca0006000000 */
[----:B------:R-:W-:Y:S01]  /*40a0*/  @!P2 IMAD.X R34, R31, 0x1, R34, P3 ;  /* 0x000000011f22a824 */ /* 0x000fe200018e0622 */
[----:B0-----:R-:W-:-:S04]  /*40b0*/  @!P2 LEA R30, P3, R27, R18, 0x2 ;  /* 0x000000121b1ea211 */ /* 0x001fc800078610ff */
[----:B------:R-:W-:Y:S02]  /*40c0*/  @!P2 LEA.HI.X R31, R27, R19, R34, 0x2, P3 ;  /* 0x000000131b1fa211 */ /* 0x000fe400018f1422 */
[----:B------:R-:W0:Y:S01]  /*40d0*/  @!P0 LDC.64 R18, c[0x0][0x3a0] ;  /* 0x0000e800ff128b82 */ /* 0x000e220000000a00 */
        /* <DEDUP_REMOVED lines=10> */
[----:B-1----:R-:W-:-:S05]  /*4180*/  @!P0 SEL R28, R17, R24, !P3 ;  /* 0x00000018111c8207 */ /* 0x002fca0005800000 */
[----:B------:R-:W-:Y:S01]  /*4190*/  @!P0 IMAD.X R27, R27, 0x1, R28, P1 ;  /* 0x000000011b1b8824 */ /* 0x000fe200008e061c */
[----:B0-----:R-:W-:-:S04]  /*41a0*/  @!P0 LEA R28, P1, R32, R18, 0x2 ;  /* 0x00000012201c8211 */ /* 0x001fc800078210ff */
[----:B------:R-:W-:Y:S02]  /*41b0*/  @!P0 LEA.HI.X R29, R32, R19, R27, 0x2, P1 ;  /* 0x00000013201d8211 */ /* 0x000fe400008f141b */
[----:B------:R-:W0:Y:S01]  /*41c0*/  @!P2 LDC.64 R18, c[0x0][0x3a0] ;  /* 0x0000e800ff12ab82 */ /* 0x000e220000000a00 */
[C---:B--2---:R-:W-:Y:S01]  /*41d0*/  @!P2 IMAD.IADD R31, R34.reuse, 0x1, -R25 ;  /* 0x00000001221fa824 */ /* 0x044fe200078e0a19 */
[----:B------:R-:W-:Y:S01]  /*41e0*/  @!P2 ISETP.GE.AND P4, PT, R34, R25, PT ;  /* 0x000000192200a20c */ /* 0x000fe20003f86270 */
[----:B------:R1:W5:Y:S01]  /*41f0*/  @!P0 LDG.E R7, desc[UR6][R28.64] ;  /* 0x000000061c078981 */ /* 0x000362000c1e1900 */
[----:B------:R-:W-:Y:S02]  /*4200*/  LOP3.LUT R32, R2, 0x800, RZ, 0xfc, !PT ;  /* 0x0000080002207812 */ /* 0x000fe400078efcff */
        /* <DEDUP_REMOVED lines=117> */
[C---:B------:R-:W-:Y:S01]  /*4960*/  @!P1 ISETP.GE.AND P4, PT, R34.reuse, R25, PT ;  /* 0x000000192200920c */ /* 0x040fe20003f86270 */
[----:B------:R1:W5:Y:S03]  /*4970*/  @!P0 LDG.E R15, desc[UR6][R28.64] ;  /* 0x000000061c0f8981 */ /* 0x000366000c1e1900 */
        /* <DEDUP_REMOVED lines=9> */
[----:B------:R-:W-:Y:S01]  /*4a10*/  @!P1 LEA.HI.X R31, R27, R19, R32, 0x2, P3 ;  /* 0x000000131b1f9211 */ /* 0x000fe200018f1420 */
[C---:B------:R-:W-:Y:S01]  /*4a20*/  @!P2 IMAD.IADD R27, R2.reuse, 0x1, -R25 ;  /* 0x00000001021ba824 */ /* 0x040fe200078e0a19 */
[----:B------:R-:W-:-:S04]  /*4a30*/  @!P2 ISETP.GE.AND P3, PT, R2, R25, PT ;  /* 0x000000190200a20c */ /* 0x000fc80003f66270 */
[----:B------:R-:W-:Y:S02]  /*4a40*/  @!P2 SHF.R.S32.HI R34, RZ, 0x1f, R27 ;  /* 0x0000001fff22a819 */ /* 0x000fe4000001141b */
[----:B------:R-:W-:Y:S02]  /*4a50*/  @!P2 SEL R27, R2, R27, !P3 ;  /* 0x0000001b021ba207 */ /* 0x000fe40005800000 */
[----:B------:R-:W-:Y:S02]  /*4a60*/  @!P2 SEL R18, R16, R26, !P3 ;  /* 0x0000001a1012a207 */ /* 0x000fe40005800000 */
[----:B------:R-:W-:Y:S02]  /*4a70*/  @!P2 SEL R34, R34, RZ, P3 ;  /* 0x000000ff2222a207 */ /* 0x000fe40001800000 */
[----:B------:R-:W-:Y:S02]  /*4a80*/  @!P2 IADD3 R27, P4, PT, R27, R18, RZ ;  /* 0x000000121b1ba210 */ /* 0x000fe40007f9e0ff */
[----:B------:R-:W-:-:S05]  /*4a90*/  @!P2 SEL R19, R17, R24, !P3 ;  /* 0x000000181113a207 */ /* 0x000fca0005800000 */
[----:B------:R-:W-:Y:S02]  /*4aa0*/  @!P2 IMAD.X R34, R34, 0x1, R19, P4 ;  /* 0x000000012222a824 */ /* 0x000fe400020e0613 */
[----:B------:R-:W0:Y:S02]  /*4ab0*/  @!P2 LDC.64 R18, c[0x0][0x3a0] ;  /* 0x0000e800ff12ab82 */ /* 0x000e240000000a00 */
[----:B0-----:R-:W-:-:S04]  /*4ac0*/  @!P2 LEA R32, P3, R27, R18, 0x2 ;  /* 0x000000121b20a211 */ /* 0x001fc800078610ff */
[----:B------:R-:W-:Y:S02]  /*4ad0*/  @!P2 LEA.HI.X R33, R27, R19, R34, 0x2, P3 ;  /* 0x000000131b21a211 */ /* 0x000fe400018f1422 */
[----:B------:R-:W-:-:S03]  /*4ae0*/  LOP3.LUT R34, R2, 0x1000, RZ, 0xfc, !PT ;  /* 0x0000100002227812 */ /* 0x000fc600078efcff */
[----:B------:R1:W5:Y:S01]  /*4af0*/  @!P2 LDG.E R21, desc[UR6][R32.64] ;  /* 0x000000062015a981 */ /* 0x000362000c1e1900 */
[----:B------:R-:W-:-:S13]  /*4b00*/  ISETP.GE.AND P4, PT, R34, R23, PT ;  /* 0x000000172200720c */ /* 0x000fda0003f86270 */
[----:B------:R-:W0:Y:S01]  /*4b10*/  @!P4 LDC.64 R18, c[0x0][0x3a0] ;  /* 0x0000e800ff12cb82 */ /* 0x000e220000000a00 */
[C---:B------:R-:W-:Y:S01]  /*4b20*/  @!P4 IMAD.IADD R27, R34.reuse, 0x1, -R25 ;  /* 0x00000001221bc824 */ /* 0x040fe200078e0a19 */
[----:B------:R-:W-:-:S04]  /*4b30*/  @!P4 ISETP.GE.AND P5, PT, R34, R25, PT ;  /* 0x000000192200c20c */ /* 0x000fc80003fa6270 */
[----:B------:R-:W-:Y:S02]  /*4b40*/  @!P4 SEL R35, R34, R27, !P5 ;  /* 0x0000001b2223c207 */ /* 0x000fe40006800000 */
[----:B------:R-:W-:Y:S02]  /*4b50*/  @!P4 SEL R26, R16, R26, !P5 ;  /* 0x0000001a101ac207 */ /* 0x000fe40006800000 */
[----:B------:R-:W-:Y:S01]  /*4b60*/  @!P4 SHF.R.S32.HI R27, RZ, 0x1f, R27 ;  /* 0x0000001fff1bc819 */ /* 0x000fe2000001141b */
[----:B------:R1:W5:Y:S01]  /*4b70*/  @!P1 LDG.E R16, desc[UR6][R30.64] ;  /* 0x000000061e109981 */ /* 0x000362000c1e1900 */
[----:B------:R-:W-:Y:S02]  /*4b80*/  @!P4 SEL R24, R17, R24, !P5 ;  /* 0x000000181118c207 */ /* 0x000fe40006800000 */
[----:B------:R-:W-:Y:S02]  /*4b90*/  @!P4 IADD3 R26, P3, PT, R35, R26, RZ ;  /* 0x0000001a231ac210 */ /* 0x000fe40007f7e0ff */
[----:B------:R-:W-:-:S05]  /*4ba0*/  @!P4 SEL R27, R27, RZ, P5 ;  /* 0x000000ff1b1bc207 */ /* 0x000fca0002800000 */
[----:B------:R-:W-:Y:S01]  /*4bb0*/  @!P4 IMAD.X R24, R27, 0x1, R24, P3 ;  /* 0x000000011b18c824 */ /* 0x000fe200018e0618 */
[----:B0-----:R-:W-:-:S04]  /*4bc0*/  @!P4 LEA R18, P3, R26, R18, 0x2 ;  /* 0x000000121a12c211 */ /* 0x001fc800078610ff */
[----:B------:R-:W-:-:S05]  /*4bd0*/  @!P4 LEA.HI.X R19, R26, R19, R24, 0x2, P3 ;  /* 0x000000131a13c211 */ /* 0x000fca00018f1418 */
[----:B------:R1:W5:Y:S04]  /*4be0*/  @!P4 LDG.E R17, desc[UR6][R18.64] ;  /* 0x000000061211c981 */ /* 0x000368000c1e1900 */
.L_x_41:
[----:B------:R-:W-:Y:S05]  /*4bf0*/  BSYNC.RECONVERGENT B0 ;  /* 0x0000000000007941 */ /* 0x000fea0003800200 */
.L_x_7:
[----:B------:R-:W0:Y:S01]  /*4c00*/  S2UR UR5, SR_CgaCtaId ;  /* 0x00000000000579c3 */ /* 0x000e220000008800 */
[----:B------:R-:W-:Y:S02]  /*4c10*/  UMOV UR4, 0x400 ;  /* 0x0000040000047882 */ /* 0x000fe40000000000 */
[----:B0-----:R-:W-:-:S06]  /*4c20*/  ULEA UR4, UR5, UR4, 0x18 ;  /* 0x0000000405047291 */ /* 0x001fcc000f8ec0ff */
[----:B-1234-:R-:W-:-:S05]  /*4c30*/  LEA R18, R2, UR4, 0x2 ;  /* 0x0000000402127c11 */ /* 0x01efca000f8e10ff */
[----:B-----5:R-:W-:Y:S04]  /*4c40*/  STS [R18], R21 ;  /* 0x0000001512007388 */ /* 0x020fe80000000800 */
[----:B------:R-:W-:Y:S04]  /*4c50*/  STS [R18+0x400], R20 ;  /* 0x0004001412007388 */ /* 0x000fe80000000800 */
[----:B------:R-:W-:Y:S04]  /*4c60*/  STS [R18+0x800], R3 ;  /* 0x0008000312007388 */ /* 0x000fe80000000800 */
[----:B------:R0:W-:Y:S04]  /*4c70*/  STS [R18+0xc00], R4 ;  /* 0x000c000412007388 */ /* 0x0001e80000000800 */
        /* <DEDUP_REMOVED lines=16> */
[----:B------:R-:W-:Y:S01]  /*4d80*/  BSSY.RECONVERGENT B0, `(.L_x_42) ;  /* 0x000000e000007945 */ /* 0x000fe20003800200 */
[----:B------:R-:W-:-:S04]  /*4d90*/  VIMNMX R3, PT, PT, R4, R23, PT ;  /* 0x0000001704037248 */ /* 0x000fc80003fe0100 */
[C---:B------:R-:W-:Y:S01]  /*4da0*/  ISETP.GE.AND P0, PT, R3.reuse, R22, PT ;  /* 0x000000160300720c */ /* 0x040fe20003f06270 */
[----:B------:R-:W-:Y:S01]  /*4db0*/  IMAD.IADD R22, R3, 0x1, -R22 ;  /* 0x0000000103167824 */ /* 0x000fe200078e0a16 */
[----:B------:R-:W-:-:S04]  /*4dc0*/  VIMNMX R4, PT, PT, R25, R3, PT ;  /* 0x0000000319047248 */ /* 0x000fc80003fe0100 */
[----:B-1----:R-:W-:-:S04]  /*4dd0*/  SEL R7, R22, RZ, P0 ;  /* 0x000000ff16077207 */ /* 0x002fc80000000000 */
[----:B------:R-:W-:-:S13]  /*4de0*/  ISETP.GE.AND P0, PT, R7, R4, PT ;  /* 0x000000040700720c */ /* 0x000fda0003f06270 */
[----:B--2---:R-:W-:Y:S05]  /*4df0*/  @P0 BRA `(.L_x_43) ;  /* 0x0000000000180947 */ /* 0x004fea0003800000 */
.L_x_44:
[----:B------:R-:W-:-:S05]  /*4e00*/  IMAD.IADD R5, R4, 0x1, -R7 ;  /* 0x0000000104057824 */ /* 0x000fca00078e0a07 */
[----:B------:R-:W-:-:S04]  /*4e10*/  LEA.HI R6, R5, R5, RZ, 0x1 ;  /* 0x0000000505067211 */ /* 0x000fc800078f08ff */
[----:B------:R-:W-:-:S05]  /*4e20*/  LEA.HI.SX32 R6, R6, R7, 0x1f ;  /* 0x0000000706067211 */ /* 0x000fca00078ffaff */
[----:B------:R-:W-:-:S05]  /*4e30*/  VIADD R7, R6, 0x1 ;  /* 0x0000000106077836 */ /* 0x000fca0000000000 */
[----:B------:R-:W-:-:S13]  /*4e40*/  ISETP.GE.AND P0, PT, R7, R4, PT ;  /* 0x000000040700720c */ /* 0x000fda0003f06270 */
[----:B------:R-:W-:Y:S05]  /*4e50*/  @!P0 BRA `(.L_x_44) ;  /* 0xfffffffc00e88947 */ /* 0x000fea000383ffff */
.L_x_43:
[----:B------:R-:W-:Y:S05]  /*4e60*/  BSYNC.RECONVERGENT B0 ;  /* 0x0000000000007941 */ /* 0x000fea0003800200 */
.L_x_42:
[----:B------:R-:W-:Y:S02]  /*4e70*/  IADD3 R6, PT, PT, R25, R3, -R7 ;  /* 0x0000000319067210 */ /* 0x000fe40007ffe807 */
[----:B------:R-:W-:Y:S02]  /*4e80*/  LEA R11, R7, UR4, 0x2 ;  /* 0x00000004070b7c11 */ /* 0x000fe4000f8e10ff */
[C---:B------:R-:W-:Y:S01]  /*4e90*/  LEA R9, R6.reuse, UR4, 0x2 ;  /* 0x0000000406097c11 */ /* 0x040fe2000f8e10ff */
[C---:B------:R-:W-:Y:S01]  /*4ea0*/  VIADD R8, R6.reuse, 0x1 ;  /* 0x0000000106087836 */ /* 0x040fe20000000000 */
[CC--:B------:R-:W-:Y:S01]  /*4eb0*/  ISETP.GE.AND P0, PT, R6.reuse, R23.reuse, PT ;  /* 0x000000170600720c */ /* 0x0c0fe20003f06270 */
[----:B------:R-:W-:Y:S01]  /*4ec0*/  LDS R4, [R11] ;  /* 0x000000000b047984 */ /* 0x000fe20000000800 */
[----:B------:R-:W-:-:S03]  /*4ed0*/  ISETP.GE.AND P1, PT, R6, R23, PT ;  /* 0x000000170600720c */ /* 0x000fc60003f26270 */
[----:B------:R-:W0:Y:S10]  /*4ee0*/  LDS R3, [R9] ;  /* 0x0000000009037984 */ /* 0x000e340000000800 */
[----:B------:R-:W-:-:S02]  /*4ef0*/  @P1 IMAD.MOV R8, RZ, RZ, R6 ;  /* 0x000000ffff081224 */ /* 0x000fc400078e0206 */
[----:B------:R-:W-:Y:S02]  /*4f00*/  VIADD R6, R7, 0x1 ;  /* 0x0000000107067836 */ /* 0x000fe40000000000 */
[----:B------:R-:W-:Y:S01]  /*4f10*/  @!P0 IMAD.MOV R6, RZ, RZ, R7 ;  /* 0x000000ffff068224 */ /* 0x000fe200078e0207 */
[C---:B------:R-:W-:Y:S01]  /*4f20*/  ISETP.GE.AND P2, PT, R8.reuse, R23, PT ;  /* 0x000000170800720c */ /* 0x040fe20003f46270 */
[----:B------:R-:W-:Y:S02]  /*4f30*/  VIADD R10, R8, 0x1 ;  /* 0x00000001080a7836 */ /* 0x000fe40000000000 */
[----:B------:R-:W-:-:S10]  /*4f40*/  VIADD R7, R6, 0x1 ;  /* 0x0000000106077836 */ /* 0x000fd40000000000 */
[----:B------:R-:W-:-:S04]  /*4f50*/  @P2 IMAD.MOV R10, RZ, RZ, R8 ;  /* 0x000000ffff0a2224 */ /* 0x000fc800078e0208 */
[----:B------:R-:W-:Y:S01]  /*4f60*/  VIADD R12, R10, 0x1 ;  /* 0x000000010a0c7836 */ /* 0x000fe20000000000 */
[----:B0-----:R-:W-:Y:S02]  /*4f70*/  SEL R5, R3, R4, !P1 ;  /* 0x0000000403057207 */ /* 0x001fe40004800000 */
[----:B------:R0:W-:Y:S01]  /*4f80*/  @!P0 LDS R3, [R9+0x4] ;  /* 0x0000040009038984 */ /* 0x0001e20000000800 */
[----:B------:R-:W-:-:S03]  /*4f90*/  ISETP.GE.AND P1, PT, R8, R23, PT ;  /* 0x000000170800720c */ /* 0x000fc60003f26270 */
        /* <DEDUP_REMOVED lines=9> */
[----:B------:R-:W-:-:S03]  /*5030*/  @P1 LEA R10, R11, UR4, 0x2 ;  /* 0x000000040b0a1c11 */ /* 0x000fc6000f8e10ff */
[C---:B------:R-:W-:Y:S01]  /*5040*/  VIADD R14, R12.reuse, 0x1 ;  /* 0x000000010c0e7836 */ /* 0x040fe20000000000 */
[C---:B------:R-:W-:Y:S02]  /*5050*/  @!P1 LEA R13, R12.reuse, UR4, 0x2 ;  /* 0x000000040c0d9c11 */ /* 0x040fe4000f8e10ff */
[----:B------:R-:W-:Y:S02]  /*5060*/  ISETP.GE.AND P0, PT, R12, R23, PT ;  /* 0x000000170c00720c */ /* 0x000fe40003f06270 */
[----:B--2---:R-:W-:Y:S02]  /*5070*/  SEL R6, R3, R4, !P2 ;  /* 0x0000000403067207 */ /* 0x004fe40005000000 */
[----:B------:R-:W-:Y:S04]  /*5080*/  @P2 LDS R4, [R8] ;  /* 0x0000000008042984 */ /* 0x000fe80000000800 */
[----:B------:R0:W1:Y:S02]  /*5090*/  @!P2 LDS R3, [R9] ;  /* 0x000000000903a984 */ /* 0x0000640000000800 */
[----:B0-----:R-:W-:-:S03]  /*50a0*/  VIADD R9, R11, 0x1 ;  /* 0x000000010b097836 */ /* 0x001fc60000000000 */
        /* <DEDUP_REMOVED lines=13> */
[----:B------:R0:W-:Y:S04]  /*5180*/  @P1 LDS R4, [R11] ;  /* 0x000000000b041984 */ /* 0x0001e80000000800 */
[----:B------:R1:W2:Y:S01]  /*5190*/  @!P1 LDS R3, [R12] ;  /* 0x000000000c039984 */ /* 0x0002a20000000800 */
[----:B------:R-:W-:Y:S01]  /*51a0*/  ISETP.GE.AND P1, PT, R14, R23, PT ;  /* 0x000000170e00720c */ /* 0x000fe20003f26270 */
[----:B0-----:R-:W-:-:S12]  /*51b0*/  VIADD R11, R13, 0x1 ;  /* 0x000000010d0b7836 */ /* 0x001fd80000000000 */
[----:B------:R-:W-:Y:S01]  /*51c0*/  @P1 IMAD.MOV R10, RZ, RZ, R14 ;  /* 0x000000ffff0a1224 */ /* 0x000fe200078e020e */
[----:B------:R-:W-:-:S03]  /*51d0*/  @P1 LEA R14, R13, UR4, 0x2 ;  /* 0x000000040d0e1c11 */ /* 0x000fc6000f8e10ff */
[C---:B-1----:R-:W-:Y:S01]  /*51e0*/  VIADD R12, R10.reuse, 0x1 ;  /* 0x000000010a0c7836 */ /* 0x042fe20000000000 */
[C---:B------:R-:W-:Y:S02]  /*51f0*/  @!P1 LEA R15, R10.reuse, UR4, 0x2 ;  /* 0x000000040a0f9c11 */ /* 0x040fe4000f8e10ff */
[----:B------:R-:W-:-:S13]  /*5200*/  ISETP.GE.AND P0, PT, R10, R23, PT ;  /* 0x000000170a00720c */ /* 0x000fda0003f06270 */
        /* <DEDUP_REMOVED lines=127> */
[----:B------:R-:W1:Y:S01]  /*5a00*/  LDCU.64 UR8, c[0x0][0x3a0] ;  /* 0x00007400ff0877ac */ /* 0x000e620008000a00 */
[----:B------:R-:W-:-:S03]  /*5a10*/  ISETP.NE.AND P0, PT, R2, RZ, PT ;  /* 0x000000ff0200720c */ /* 0x000fc60003f05270 */
[----:B0-----:R-:W-:-:S04]  /*5a20*/  IMAD R21, R21, 0x20, R4 ;  /* 0x0000002015157824 */ /* 0x001fc800078e0204 */
[----:B------:R-:W-:-:S04]  /*5a30*/  IMAD R21, R21, 0x11, RZ ;  /* 0x0000001115157824 */ /* 0x000fc800078e02ff */
[----:B------:R-:W-:Y:S01]  /*5a40*/  IMAD R4, R4, -0x10, R21 ;  /* 0xfffffff004047824 */ /* 0x000fe200078e0215 */
[----:B------:R-:W-:-:S04]  /*5a50*/  LEA R20, R21, UR4, 0x2 ;  /* 0x0000000415147c11 */ /* 0x000fc8000f8e10ff */
[----:B------:R-:W-:Y:S01]  /*5a60*/  LEA R22, R4, UR4, 0x2 ;  /* 0x0000000404167c11 */ /* 0x000fe2000f8e10ff */
[----:B------:R-:W-:Y:S04]  /*5a70*/  STS [R20], R5 ;  /* 0x0000000514007388 */ /* 0x000fe80000000800 */
        /* <DEDUP_REMOVED lines=17> */
[----:B------:R-:W-:Y:S01]  /*5b90*/  LDS R14, [R22] ;  /* 0x00000000160e7984 */ /* 0x000fe20000000800 */
[----:B0-----:R-:W-:-:S03]  /*5ba0*/  LOP3.LUT R3, R2, 0x3e0, RZ, 0xc0, !PT ;  /* 0x000003e002037812 */ /* 0x001fc600078ec0ff */
[----:B------:R-:W-:Y:S01]  /*5bb0*/  LDS R12, [R22+0x80] ;  /* 0x00008000160c7984 */ /* 0x000fe20000000800 */
[----:B------:R-:W-:-:S03]  /*5bc0*/  LOP3.LUT R2, R2, 0x1f, RZ, 0xc0, !PT ;  /* 0x0000001f02027812 */ /* 0x000fc600078ec0ff */
[----:B------:R-:W-:Y:S02]  /*5bd0*/  LDS R10, [R22+0x100] ;  /* 0x00010000160a7984 */ /* 0x000fe40000000800 */
[----:B------:R-:W-:Y:S02]  /*5be0*/  IMAD R2, R3, 0x11, R2 ;  /* 0x0000001103027824 */ /* 0x000fe400078e0202 */
[----:B------:R-:W-:Y:S01]  /*5bf0*/  LDS R8, [R22+0x180] ;  /* 0x0001800016087984 */ /* 0x000fe20000000800 */
[----:B------:R-:W-:Y:S02]  /*5c00*/  IMAD.MOV.U32 R3, RZ, RZ, RZ ;  /* 0x000000ffff037224 */ /* 0x000fe400078e00ff */
[----:B------:R-:W-:Y:S01]  /*5c10*/  VIADD R16, R2, 0x40 ;  /* 0x0000004002107836 */ /* 0x000fe20000000000 */
[----:B------:R-:W-:Y:S01]  /*5c20*/  LDS R35, [R22+0x200] ;  /* 0x0002000016237984 */ /* 0x000fe20000000800 */
[----:B------:R-:W-:-:S03]  /*5c30*/  IMAD.WIDE.U32 R6, R0, 0x1100, R2 ;  /* 0x0000110000067825 */ /* 0x000fc600078e0002 */
[----:B------:R-:W-:Y:S01]  /*5c40*/  LDS R33, [R22+0x280] ;  /* 0x0002800016217984 */ /* 0x000fe20000000800 */
[C---:B------:R-:W-:Y:S02]  /*5c50*/  VIADD R0, R2.reuse, 0x20 ;  /* 0x0000002002007836 */ /* 0x040fe40000000000 */
[----:B------:R-:W-:Y:S01]  /*5c60*/  VIADD R18, R2, 0xc0 ;  /* 0x000000c002127836 */ /* 0x000fe20000000000 */
[----:B------:R-:W-:Y:S04]  /*5c70*/  LDS R31, [R22+0x300] ;  /* 0x00030000161f7984 */ /* 0x000fe80000000800 */
        /* <DEDUP_REMOVED lines=10> */
[----:B------:R-:W-:Y:S01]  /*5d20*/  @!P0 STS [UR4+0x4400], R23 ;  /* 0x00440017ff008988 */ /* 0x000fe20008000804 */
[----:B------:R-:W-:Y:S01]  /*5d30*/  BAR.SYNC.DEFER_BLOCKING 0x0 ;  /* 0x0000000000007b1d */ /* 0x000fe20000010000 */
[----:B-1----:R-:W-:-:S04]  /*5d40*/  LEA R4, P0, R6, UR8, 0x2 ;  /* 0x0000000806047c11 */ /* 0x002fc8000f8010ff */
[----:B------:R-:W-:Y:S01]  /*5d50*/  LEA.HI.X R5, R6, UR9, R7, 0x2, P0 ;  /* 0x0000000906057c11 */ /* 0x000fe200080f1407 */
[C---:B------:R-:W-:Y:S01]  /*5d60*/  VIADD R6, R2.reuse, 0x80 ;  /* 0x0000008002067836 */ /* 0x040fe20000000000 */
[----:B------:R-:W0:Y:S02]  /*5d70*/  LDS R37, [UR4+0x4400] ;  /* 0x00440004ff257984 */ /* 0x000e240008000800 */
[-C--:B0-----:R-:W-:Y:S02]  /*5d80*/  ISETP.GE.AND P2, PT, R2, R37.reuse, PT ;  /* 0x000000250200720c */ /* 0x081fe40003f46270 */
[-C--:B------:R-:W-:Y:S01]  /*5d90*/  ISETP.GE.AND P1, PT, R0, R37.reuse, PT ;  /* 0x000000250000720c */ /* 0x080fe20003f26270 */
[----:B------:R-:W-:Y:S01]  /*5da0*/  VIADD R0, R2, 0x60 ;  /* 0x0000006002007836 */ /* 0x000fe20000000000 */
[-C--:B------:R-:W-:Y:S01]  /*5db0*/  ISETP.GE.AND P0, PT, R16, R37.reuse, PT ;  /* 0x000000251000720c */ /* 0x080fe20003f06270 */
[----:B------:R-:W-:Y:S01]  /*5dc0*/  VIADD R16, R2, 0xa0 ;  /* 0x000000a002107836 */ /* 0x000fe20000000000 */
[-C--:B------:R-:W-:Y:S01]  /*5dd0*/  ISETP.GE.AND P6, PT, R6, R37.reuse, PT ;  /* 0x000000250600720c */ /* 0x080fe20003fc6270 */
[----:B------:R-:W-:Y:S01]  /*5de0*/  VIADD R6, R2, 0x100 ;  /* 0x0000010002067836 */ /* 0x000fe20000000000 */
[-C--:B------:R-:W-:Y:S01]  /*5df0*/  ISETP.GE.AND P4, PT, R0, R37.reuse, PT ;  /* 0x000000250000720c */ /* 0x080fe20003f86270 */
[----:B------:R-:W-:Y:S01]  /*5e00*/  VIADD R0, R2, 0xe0 ;  /* 0x000000e002007836 */ /* 0x000fe20000000000 */
[----:B------:R-:W-:-:S02]  /*5e10*/  ISETP.GE.AND P5, PT, R16, R37, PT ;  /* 0x000000251000720c */ /* 0x000fc40003fa6270 */
[-C--:B------:R-:W-:Y:S01]  /*5e20*/  ISETP.GE.AND P3, PT, R18, R37.reuse, PT ;  /* 0x000000251200720c */ /* 0x080fe20003f66270 */
[----:B------:R0:W-:Y:S01]  /*5e30*/  @!P2 STG.E desc[UR6][R4.64], R14 ;  /* 0x0000000e0400a986 */ /* 0x0001e2000c101906 */
[-C--:B------:R-:W-:Y:S01]  /*5e40*/  ISETP.GE.AND P2, PT, R0, R37.reuse, PT ;  /* 0x000000250000720c */ /* 0x080fe20003f46270 */
[----:B------:R-:W-:Y:S02]  /*5e50*/  VIADD R0, R2, 0x120 ;  /* 0x0000012002007836 */ /* 0x000fe40000000000 */
[----:B------:R0:W-:Y:S01]  /*5e60*/  @!P1 STG.E desc[UR6][R4.64+0x80], R12 ;  /* 0x0000800c04009986 */ /* 0x0001e2000c101906 */
[-C--:B------:R-:W-:Y:S01]  /*5e70*/  ISETP.GE.AND P1, PT, R6, R37.reuse, PT ;  /* 0x000000250600720c */ /* 0x080fe20003f26270 */
[----:B------:R-:W-:Y:S02]  /*5e80*/  VIADD R6, R2, 0x140 ;  /* 0x0000014002067836 */ /* 0x000fe40000000000 */
[----:B------:R0:W-:Y:S01]  /*5e90*/  @!P0 STG.E desc[UR6][R4.64+0x100], R10 ;  /* 0x0001000a04008986 */ /* 0x0001e2000c101906 */
[----:B------:R-:W-:Y:S01]  /*5ea0*/  ISETP.GE.AND P0, PT, R0, R37, PT ;  /* 0x000000250000720c */ /* 0x000fe20003f06270 */
[----:B------:R-:W-:-:S02]  /*5eb0*/  VIADD R0, R2, 0x160 ;  /* 0x0000016002007836 */ /* 0x000fc40000000000 */
        /* <DEDUP_REMOVED lines=11> */
[C---:B------:R-:W-:Y:S02]  /*5f70*/  VIADD R0, R2.reuse, 0x1e0 ;  /* 0x000001e002007836 */ /* 0x040fe40000000000 */
[----:B------:R-:W-:Y:S01]  /*5f80*/  VIADD R2, R2, 0x200 ;  /* 0x0000020002027836 */ /* 0x000fe20000000000 */
[----:B------:R0:W-:Y:S01]  /*5f90*/  @!P2 STG.E desc[UR6][R4.64+0x380], R27 ;  /* 0x0003801b0400a986 */ /* 0x0001e2000c101906 */
[----:B------:R-:W-:-:S03]  /*5fa0*/  ISETP.GE.AND P2, PT, R6, R37, PT ;  /* 0x000000250600720c */ /* 0x000fc60003f46270 */
[----:B------:R0:W-:Y:S01]  /*5fb0*/  @!P1 STG.E desc[UR6][R4.64+0x400], R29 ;  /* 0x0004001d04009986 */ /* 0x0001e2000c101906 */
[----:B------:R-:W-:-:S03]  /*5fc0*/  ISETP.GE.AND P1, PT, R0, R37, PT ;  /* 0x000000250000720c */ /* 0x000fc60003f26270 */
[----:B------:R0:W-:Y:S01]  /*5fd0*/  @!P0 STG.E desc[UR6][R4.64+0x480], R25 ;  /* 0x0004801904008986 */ /* 0x0001e2000c101906 */
[----:B------:R-:W-:-:S03]  /*5fe0*/  ISETP.GE.AND P0, PT, R2, R37, PT ;  /* 0x000000250200720c */ /* 0x000fc60003f06270 */
[----:B------:R0:W-:Y:S04]  /*5ff0*/  @!P4 STG.E desc[UR6][R4.64+0x500], R21 ;  /* 0x000500150400c986 */ /* 0x0001e8000c101906 */
[----:B------:R0:W-:Y:S04]  /*6000*/  @!P6 STG.E desc[UR6][R4.64+0x580], R19 ;  /* 0x000580130400e986 */ /* 0x0001e8000c101906 */
[----:B------:R0:W-:Y:S04]  /*6010*/  @!P5 STG.E desc[UR6][R4.64+0x600], R17 ;  /* 0x000600110400d986 */ /* 0x0001e8000c101906 */
[----:B------:R0:W-:Y:S04]  /*6020*/  @!P3 STG.E desc[UR6][R4.64+0x680], R15 ;  /* 0x0006800f0400b986 */ /* 0x0001e8000c101906 */
[----:B------:R0:W-:Y:S04]  /*6030*/  @!P2 STG.E desc[UR6][R4.64+0x700], R13 ;  /* 0x0007000d0400a986 */ /* 0x0001e8000c101906 */
[----:B------:R0:W-:Y:S01]  /*6040*/  @!P1 STG.E desc[UR6][R4.64+0x780], R11 ;  /* 0x0007800b04009986 */ /* 0x0001e2000c101906 */
[----:B------:R-:W-:Y:S05]  /*6050*/  @P0 EXIT ;  /* 0x000000000000094d */ /* 0x000fea0003800000 */
[----:B------:R-:W-:Y:S01]  /*6060*/  STG.E desc[UR6][R4.64+0x800], R9 ;  /* 0x0008000904007986 */ /* 0x000fe2000c101906 */
[----:B------:R-:W-:Y:S05]  /*6070*/  EXIT ;  /* 0x000000000000794d */ /* 0x000fea0003800000 */
.L_x_45:
        /* <DEDUP_REMOVED lines=9> */
[----:B------:R0:W-:Y:S04]  /*6110*/  STS [R20], R5 ;  /* 0x0000000514007388 */ /* 0x0001e80000000800 */
[----:B------:R-:W-:Y:S04]  /*6120*/  STS [R20+0x4], R6 ;  /* 0x0000040614007388 */ /* 0x000fe80000000800 */
[----:B------:R-:W-:Y:S01]  /*6130*/  STS [R20+0x8], R7 ;  /* 0x0000080714007388 */ /* 0x000fe20000000800 */
[----:B0-----:R-:W-:-:S03]  /*6140*/  IMAD.WIDE.U32 R4, R0, 0x1100, RZ ;  /* 0x0000110000047825 */ /* 0x001fc600078e00ff */
[----:B------:R-:W-:Y:S01]  /*6150*/  STS [R20+0xc], R8 ;  /* 0x00000c0814007388 */ /* 0x000fe20000000800 */
[----:B------:R-:W-:-:S03]  /*6160*/  LOP3.LUT R0, R4, 0x1f, R2, 0xf8, !PT ;  /* 0x0000001f04007812 */ /* 0x000fc600078ef802 */
        /* <DEDUP_REMOVED lines=16> */
[----:B------:R-:W-:Y:S04]  /*6270*/  LDS R10, [R22+0x80] ;  /* 0x00008000160a7984 */ /* 0x000fe80000000800 */
[----:B------:R-:W-:Y:S01]  /*6280*/  LDS R8, [R22+0x100] ;  /* 0x0001000016087984 */ /* 0x000fe20000000800 */
[----:B------:R-:W-:-:S03]  /*6290*/  IMAD R3, R3, 0x11, RZ ;  /* 0x0000001103037824 */ /* 0x000fc600078e02ff */
[----:B------:R-:W-:Y:S02]  /*62a0*/  LDS R37, [R22+0x180] ;  /* 0x0001800016257984 */ /* 0x000fe40000000800 */
[----:B------:R-:W-:Y:S02]  /*62b0*/  LOP3.LUT R33, R3, 0x1f, R2, 0xf8, !PT ;  /* 0x0000001f03217812 */ /* 0x000fe400078ef802 */
[----:B------:R-:W-:Y:S03]  /*62c0*/  LDS R35, [R22+0x200] ;  /* 0x0002000016237984 */ /* 0x000fe60000000800 */
        /* <DEDUP_REMOVED lines=13> */
[----:B------:R0:W-:Y:S01]  /*63a0*/  @!P0 STS [UR4+0x4400], R23 ;  /* 0x00440017ff008988 */ /* 0x0001e20008000804 */
[----:B------:R-:W-:Y:S01]  /*63b0*/  BAR.SYNC.DEFER_BLOCKING 0x0 ;  /* 0x0000000000007b1d */ /* 0x000fe20000010000 */
[----:B------:R-:W-:Y:S01]  /*63c0*/  IADD3 R0, P0, PT, R3, R0, RZ ;  /* 0x0000000003007210 */ /* 0x000fe20007f1e0ff */
[----:B0-----:R-:W-:-:S04]  /*63d0*/  VIADD R23, R33, 0x40 ;  /* 0x0000004021177836 */ /* 0x001fc80000000000 */
[----:B------:R-:W-:Y:S01]  /*63e0*/  IMAD.X R3, RZ, RZ, R5, P0 ;  /* 0x000000ffff037224 */ /* 0x000fe200000e0605 */
[----:B-1----:R-:W-:Y:S01]  /*63f0*/  LEA R2, P0, R0, UR8, 0x2 ;  /* 0x0000000800027c11 */ /* 0x002fe2000f8010ff */
[----:B------:R-:W-:-:S03]  /*6400*/  VIADD R5, R33, 0x20 ;  /* 0x0000002021057836 */ /* 0x000fc60000000000 */
        /* <DEDUP_REMOVED lines=8> */
[----:B------:R-:W-:-:S02]  /*6490*/  ISETP.GE.AND P0, PT, R0, R6, PT ;  /* 0x000000060000720c */ /* 0x000fc40003f06270 */
[-C--:B------:R-:W-:Y:S01]  /*64a0*/  ISETP.GE.AND P5, PT, R5, R6.reuse, PT ;  /* 0x000000060500720c */ /* 0x080fe20003fa6270 */
[----:B------:R-:W-:Y:S01]  /*64b0*/  VIADD R5, R33, 0xe0 ;  /* 0x000000e021057836 */ /* 0x000fe20000000000 */
[-C--:B------:R-:W-:Y:S01]  /*64c0*/  ISETP.GE.AND P6, PT, R23, R6.reuse, PT ;  /* 0x000000061700720c */ /* 0x080fe20003fc6270 */
[----:B------:R-:W-:Y:S01]  /*64d0*/  VIADD R23, R33, 0x100 ;  /* 0x0000010021177836 */ /* 0x000fe20000000000 */
[-C--:B------:R-:W-:Y:S01]  /*64e0*/  ISETP.GE.AND P1, PT, R4, R6.reuse, PT ;  /* 0x000000060400720c */ /* 0x080fe20003f26270 */
        /* <DEDUP_REMOVED lines=37> */
.L_x_46:
[----:B------:R-:W-:-:S00]  /*6740*/  BRA `(.L_x_46) ;  /* 0xfffffffc00fc7947 */ /* 0x000fc0000383ffff */
[----:B------:R-:W-:-:S00]  /*6750*/  NOP ;  /* 0x0000000000007918 */ /* 0x000fc00000000000 */
        /* <DEDUP_REMOVED lines=10> */
.L_x_125:


//--------------------- .text._ZN3cub18CUB_300001_SM_10006detail10merge_sort30DeviceMergeSortPartitionKernelIN6thrust24THRUST_300001_SM_1000_NS6detail15normal_iteratorINS5_10device_ptrIiEEEEm17IntegerComparatoriEEvbT_PT2_T0_SF_PSF_T1_SF_i --------------------------
	.section	.text._ZN3cub18CUB_300001_SM_10006detail10merge_sort30DeviceMergeSortPartitionKernelIN6thrust24THRUST_300001_SM_1000_NS6detail15normal_iteratorINS5_10device_ptrIiEEEEm17IntegerComparatoriEEvbT_PT2_T0_SF_PSF_T1_SF_i,"ax",@progbits
	.align	128
        .global         _ZN3cub18CUB_300001_SM_10006detail10merge_sort30DeviceMergeSortPartitionKernelIN6thrust24THRUST_300001_SM_1000_NS6detail15normal_iteratorINS5_10device_ptrIiEEEEm17IntegerComparatoriEEvbT_PT2_T0_SF_PSF_T1_SF_i
        .type           _ZN3cub18CUB_300001_SM_10006detail10merge_sort30DeviceMergeSortPartitionKernelIN6thrust24THRUST_300001_SM_1000_NS6detail15normal_iteratorINS5_10device_ptrIiEEEEm17IntegerComparatoriEEvbT_PT2_T0_SF_PSF_T1_SF_i,@function
        .size           _ZN3cub18CUB_300001_SM_10006detail10merge_sort30DeviceMergeSortPartitionKernelIN6thrust24THRUST_300001_SM_1000_NS6detail15normal_iteratorINS5_10device_ptrIiEEEEm17IntegerComparatoriEEvbT_PT2_T0_SF_PSF_T1_SF_i,(.L_x_126 - _ZN3cub18CUB_300001_SM_10006detail10merge_sort30DeviceMergeSortPartitionKernelIN6thrust24THRUST_300001_SM_1000_NS6detail15normal_iteratorINS5_10device_ptrIiEEEEm17IntegerComparatoriEEvbT_PT2_T0_SF_PSF_T1_SF_i)
        .other          _ZN3cub18CUB_300001_SM_10006detail10merge_sort30DeviceMergeSortPartitionKernelIN6thrust24THRUST_300001_SM_1000_NS6detail15normal_iteratorINS5_10device_ptrIiEEEEm17IntegerComparatoriEEvbT_PT2_T0_SF_PSF_T1_SF_i,@"STO_CUDA_ENTRY STV_DEFAULT"
_ZN3cub18CUB_300001_SM_10006detail10merge_sort30DeviceMergeSortPartitionKernelIN6thrust24THRUST_300001_SM_1000_NS6detail15normal_iteratorINS5_10device_ptrIiEEEEm17IntegerComparatoriEEvbT_PT2_T0_SF_PSF_T1_SF_i:
.text._ZN3cub18CUB_300001_SM_10006detail10merge_sort30DeviceMergeSortPartitionKernelIN6thrust24THRUST_300001_SM_1000_NS6detail15normal_iteratorINS5_10device_ptrIiEEEEm17IntegerComparatoriEEvbT_PT2_T0_SF_PSF_T1_SF_i:
[----:B------:R-:W-:Y:S01]  /*0000*/  LDC R1, c[0x0][0x37c] ;  /* 0x0000df00ff017b82 */ /* 0x000fe20000000800 */
[----:B------:R-:W0:Y:S01]  /*0010*/  S2R R0, SR_CTAID.X ;  /* 0x0000000000007919 */ /* 0x000e220000002500 */
[----:B------:R-:W0:Y:S01]  /*0020*/  LDCU UR4, c[0x0][0x360] ;  /* 0x00006c00ff0477ac */ /* 0x000e220008000800 */
[----:B------:R-:W0:Y:S01]  /*0030*/  S2R R3, SR_TID.X ;  /* 0x0000000000037919 */ /* 0x000e220000002100 */
[----:B------:R-:W1:Y:S01]  /*0040*/  LDCU.64 UR10, c[0x0][0x3a0] ;  /* 0x00007400ff0a77ac */ /* 0x000e620008000a00 */
[----:B0-----:R-:W-:-:S05]  /*0050*/  IMAD R0, R0, UR4, R3 ;  /* 0x0000000400007c24 */ /* 0x001fca000f8e0203 */
[----:B-1----:R-:W-:-:S04]  /*0060*/  ISETP.GE.U32.AND P0, PT, R0, UR10, PT ;  /* 0x0000000a00007c0c */ /* 0x002fc8000bf06070 */
[----:B------:R-:W-:-:S13]  /*0070*/  ISETP.GE.U32.AND.EX P0, PT, RZ, UR11, PT, P0 ;  /* 0x0000000bff007c0c */ /* 0x000fda000bf06100 */
[----:B------:R-:W-:Y:S05]  /*0080*/  @P0 EXIT ;  /* 0x000000000000094d */ /* 0x000fea0003800000 */
[----:B------:R-:W0:Y:S01]  /*0090*/  LDCU.64 UR6, c[0x0][0x3b8] ;  /* 0x00007700ff0677ac */ /* 0x000e220008000a00 */
[----:B------:R-:W1:Y:S01]  /*00a0*/  LDC R8, c[0x0][0x3c0] ;  /* 0x0000f000ff087b82 */ /* 0x000e620000000800 */
[----:B------:R-:W-:Y:S01]  /*00b0*/  ACQBULK ;  /* 0x000000000000782e */ /* 0x000fe20000000000 */
[----:B------:R-:W2:Y:S01]  /*00c0*/  LDCU.64 UR8, c[0x0][0x358] ;  /* 0x00006b00ff0877ac */ /* 0x000ea20008000a00 */
[----:B0-----:R-:W-:Y:S02]  /*00d0*/  UIADD3 UR4, UPT, UPT, -UR6, URZ, URZ ;  /* 0x000000ff06047290 */ /* 0x001fe4000fffe1ff */
[----:B------:R-:W-:-:S04]  /*00e0*/  USHF.R.U32.HI UR5, URZ, 0x1, UR7 ;  /* 0x00000001ff057899 */ /* 0x000fc80008011607 */
[----:B------:R-:W-:Y:S01]  /*00f0*/  LOP3.LUT R3, R0, UR4, RZ, 0xc0, !PT ;  /* 0x0000000400037c12 */ /* 0x000fe2000f8ec0ff */
[----:B------:R-:W-:Y:S01]  /*0100*/  USHF.R.U64 UR4, UR6, 0x1, UR7 ;  /* 0x0000000106047899 */ /* 0x000fe20008001207 */
[----:B-1----:R-:W-:Y:S01]  /*0110*/  SHF.R.S32.HI R9, RZ, 0x1f, R8 ;  /* 0x0000001fff097819 */ /* 0x002fe20000011408 */
[----:B------:R-:W-:Y:S02]  /*0120*/  IMAD R2, R8, UR5, RZ ;  /* 0x0000000508027c24 */ /* 0x000fe4000f8e02ff */
[----:B------:R-:W-:-:S04]  /*0130*/  IMAD.WIDE.U32 R4, R3, R8, RZ ;  /* 0x0000000803047225 */ /* 0x000fc800078e00ff */
[----:B------:R-:W-:-:S04]  /*0140*/  IMAD.WIDE.U32 R10, R8, UR4, RZ ;  /* 0x00000004080a7c25 */ /* 0x000fc8000f8e00ff */
[C---:B------:R-:W-:Y:S01]  /*0150*/  IMAD R7, R9.reuse, UR4, R2 ;  /* 0x0000000409077c24 */ /* 0x040fe2000f8e0202 */
[----:B------:R-:W-:Y:S01]  /*0160*/  IADD3 R2, P2, PT, R0, 0x1, RZ ;  /* 0x0000000100027810 */ /* 0x000fe20007f5e0ff */
[----:B------:R-:W-:Y:S01]  /*0170*/  IMAD R5, R9, R3, R5 ;  /* 0x0000000309057224 */ /* 0x000fe200078e0205 */
[----:B------:R-:W-:Y:S01]  /*0180*/  LOP3.LUT R3, RZ, R4, RZ, 0x33, !PT ;  /* 0x00000004ff037212 */ /* 0x000fe200078e33ff */
[----:B------:R-:W-:Y:S01]  /*0190*/  IMAD.IADD R11, R11, 0x1, R7 ;  /* 0x000000010b0b7824 */ /* 0x000fe200078e0207 */
[----:B------:R-:W0:Y:S01]  /*01a0*/  LDCU.64 UR4, c[0x0][0x398] ;  /* 0x00007300ff0477ac */ /* 0x000e220008000a00 */
[----:B------:R-:W-:Y:S01]  /*01b0*/  ISETP.NE.U32.AND P0, PT, R2, UR10, PT ;  /* 0x0000000a02007c0c */ /* 0x000fe2000bf05070 */
[----:B------:R-:W-:Y:S01]  /*01c0*/  IMAD.X R2, RZ, RZ, RZ, P2 ;  /* 0x000000ffff027224 */ /* 0x000fe200010e06ff */
[----:B------:R-:W-:Y:S02]  /*01d0*/  ISETP.LT.U32.AND P1, PT, R10, R3, PT ;  /* 0x000000030a00720c */ /* 0x000fe40003f21070 */
[----:B------:R-:W-:-:S02]  /*01e0*/  LOP3.LUT R6, RZ, R5, RZ, 0x33, !PT ;  /* 0x00000005ff067212 */ /* 0x000fc400078e33ff */
[----:B------:R-:W-:Y:S02]  /*01f0*/  ISETP.NE.AND.EX P0, PT, R2, UR11, PT, P0 ;  /* 0x0000000b02007c0c */ /* 0x000fe4000bf05300 */
[----:B------:R-:W-:-:S04]  /*0200*/  ISETP.LT.U32.AND.EX P1, PT, R11, R6, PT, P1 ;  /* 0x000000060b00720c */ /* 0x000fc80003f21110 */
[----:B------:R-:W-:Y:S02]  /*0210*/  SEL R3, R10, R3, P1 ;  /* 0x000000030a037207 */ /* 0x000fe40000800000 */
[----:B------:R-:W-:Y:S02]  /*0220*/  SEL R6, R11, R6, P1 ;  /* 0x000000060b067207 */ /* 0x000fe40000800000 */
[----:B------:R-:W-:-:S05]  /*0230*/  IADD3 R2, P1, PT, R3, R4, RZ ;  /* 0x0000000403027210 */ /* 0x000fca0007f3e0ff */
[----:B------:R-:W-:Y:S01]  /*0240*/  IMAD.X R3, R6, 0x1, R5, P1 ;  /* 0x0000000106037824 */ /* 0x000fe200008e0605 */
[----:B0-----:R-:W-:Y:S01]  /*0250*/  ISETP.LT.U32.AND P1, PT, R2, UR4, PT ;  /* 0x0000000402007c0c */ /* 0x001fe2000bf21070 */
[----:B------:R-:W0:Y:S03]  /*0260*/  @!P0 LDC.64 R6, c[0x0][0x3a8] ;  /* 0x0000ea00ff068b82 */ /* 0x000e260000000a00 */
[----:B------:R-:W-:-:S04]  /*0270*/  ISETP.LT.U32.AND.EX P1, PT, R3, UR5, PT, P1 ;  /* 0x0000000503007c0c */ /* 0x000fc8000bf21110 */
[----:B------:R-:W-:Y:S02]  /*0280*/  SEL R2, R2, UR4, P1 ;  /* 0x0000000402027c07 */ /* 0x000fe40008800000 */
[----:B------:R-:W-:Y:S02]  /*0290*/  SEL R3, R3, UR5, P1 ;  /* 0x0000000503037c07 */ /* 0x000fe40008800000 */
[----:B------:R-:W-:Y:S02]  /*02a0*/  LOP3.LUT R19, RZ, R2, RZ, 0x33, !PT ;  /* 0x00000002ff137212 */ /* 0x000fe400078e33ff */
[----:B------:R-:W-:Y:S02]  /*02b0*/  LOP3.LUT R21, RZ, R3, RZ, 0x33, !PT ;  /* 0x00000003ff157212 */ /* 0x000fe400078e33ff */
[----:B------:R-:W-:-:S04]  /*02c0*/  ISETP.LT.U32.AND P1, PT, R10, R19, PT ;  /* 0x000000130a00720c */ /* 0x000fc80003f21070 */
[----:B------:R-:W-:-:S04]  /*02d0*/  ISETP.LT.U32.AND.EX P1, PT, R11, R21, PT, P1 ;  /* 0x000000150b00720c */ /* 0x000fc80003f21110 */
[----:B------:R-:W-:Y:S02]  /*02e0*/  SEL R19, R10, R19, P1 ;  /* 0x000000130a137207 */ /* 0x000fe40000800000 */
[----:B------:R-:W-:Y:S02]  /*02f0*/  SEL R21, R11, R21, P1 ;  /* 0x000000150b157207 */ /* 0x000fe40000800000 */
[----:B------:R-:W-:Y:S02]  /*0300*/  IADD3 R19, P3, PT, R19, R2, RZ ;  /* 0x0000000213137210 */ /* 0x000fe40007f7e0ff */
[----:B0-----:R-:W-:Y:S02]  /*0310*/  @!P0 LEA R10, P2, R0, R6, 0x3 ;  /* 0x00000006000a8211 */ /* 0x001fe400078418ff */
[----:B------:R-:W-:Y:S01]  /*0320*/  ISETP.LT.U32.AND P1, PT, R4, UR4, PT ;  /* 0x0000000404007c0c */ /* 0x000fe2000bf21070 */
[----:B------:R-:W-:Y:S01]  /*0330*/  IMAD.X R21, R21, 0x1, R3, P3 ;  /* 0x0000000115157824 */ /* 0x000fe200018e0603 */
[----:B------:R-:W-:-:S02]  /*0340*/  @!P0 LEA.HI.X R11, R0, R7, RZ, 0x3, P2 ;  /* 0x00000007000b8211 */ /* 0x000fc400010f1cff */
[----:B------:R-:W-:Y:S02]  /*0350*/  ISETP.LT.U32.AND P2, PT, R19, UR4, PT ;  /* 0x0000000413007c0c */ /* 0x000fe4000bf41070 */
[----:B------:R-:W-:Y:S01]  /*0360*/  ISETP.LT.U32.AND.EX P1, PT, R5, UR5, PT, P1 ;  /* 0x0000000505007c0c */ /* 0x000fe2000bf21110 */
[----:B--2---:R0:W-:Y:S01]  /*0370*/  @!P0 STG.E.64 desc[UR8][R10.64], R2 ;  /* 0x000000020a008986 */ /* 0x0041e2000c101b08 */
[----:B------:R-:W-:Y:S02]  /*0380*/  ISETP.LT.U32.AND.EX P2, PT, R21, UR5, PT, P2 ;  /* 0x0000000515007c0c */ /* 0x000fe4000bf41120 */
[----:B------:R-:W-:Y:S02]  /*0390*/  SEL R7, R4, UR4, P1 ;  /* 0x0000000404077c07 */ /* 0x000fe40008800000 */
[----:B------:R-:W-:Y:S02]  /*03a0*/  SEL R5, R5, UR5, P1 ;  /* 0x0000000505057c07 */ /* 0x000fe40008800000 */
[----:B------:R-:W-:-:S02]  /*03b0*/  SEL R19, R19, UR4, P2 ;  /* 0x0000000413137c07 */ /* 0x000fc40009000000 */
[----:B------:R-:W-:Y:S01]  /*03c0*/  SEL R21, R21, UR5, P2 ;  /* 0x0000000515157c07 */ /* 0x000fe20009000000 */
[----:B------:R-:W-:Y:S06]  /*03d0*/  @!P0 EXIT ;  /* 0x000000000000894d */ /* 0x000fec0003800000 */
[----:B------:R-:W1:Y:S01]  /*03e0*/  LDCU.U8 UR5, c[0x0][0x380] ;  /* 0x00007000ff0577ac */ /* 0x000e620008000000 */
[----:B------:R-:W-:Y:S01]  /*03f0*/  IADD3 R15, P0, PT, R19, -R7, RZ ;  /* 0x80000007130f7210 */ /* 0x000fe20007f1e0ff */
[----:B------:R-:W-:Y:S01]  /*0400*/  BSSY.RECONVERGENT B0, `(.L_x_47) ;  /* 0x0000044000007945 */ /* 0x000fe20003800200 */
[----:B------:R-:W-:-:S03]  /*0410*/  UIADD3 UR4, UPT, UPT, UR6, -0x1, URZ ;  /* 0xffffffff06047890 */ /* 0x000fc6000fffe0ff */
[----:B------:R-:W-:-:S03]  /*0420*/  IMAD.X R17, R21, 0x1, ~R5, P0 ;  /* 0x0000000115117824 */ /* 0x000fc600000e0e05 */
[----:B------:R-:W-:-:S05]  /*0430*/  LOP3.LUT R13, R0, UR4, RZ, 0xc0, !PT ;  /* 0x00000004000d7c12 */ /* 0x000fca000f8ec0ff */
[----:B0-----:R-:W-:Y:S01]  /*0440*/  IMAD.WIDE.U32 R10, R13, R8, RZ ;  /* 0x000000080d0a7225 */ /* 0x001fe200078e00ff */
[----:B-1----:R-:W-:-:S03]  /*0450*/  UPRMT UR4, UR5, 0x8880, URZ ;  /* 0x0000888005047896 */ /* 0x002fc600080000ff */
[----:B------:R-:W-:Y:S01]  /*0460*/  IMAD R8, R9, R13, R11 ;  /* 0x0000000d09087224 */ /* 0x000fe200078e020b */
[----:B------:R-:W-:Y:S01]  /*0470*/  ISETP.LT.U32.AND P0, PT, R10, R15, PT ;  /* 0x0000000f0a00720c */ /* 0x000fe20003f01070 */
[----:B------:R-:W-:-:S03]  /*0480*/  UISETP.NE.AND UP0, UPT, UR4, URZ, UPT ;  /* 0x000000ff0400728c */ /* 0x000fc6000bf05270 */
[----:B------:R-:W-:-:S04]  /*0490*/  ISETP.LT.U32.AND.EX P0, PT, R8, R17, PT, P0 ;  /* 0x000000110800720c */ /* 0x000fc80003f01100 */
[----:B------:R-:W-:Y:S02]  /*04a0*/  SEL R10, R10, R15, P0 ;  /* 0x0000000f0a0a7207 */ /* 0x000fe40000000000 */
[----:B------:R-:W-:Y:S01]  /*04b0*/  SEL R8, R8, R17, P0 ;  /* 0x0000001108087207 */ /* 0x000fe20000000000 */
[----:B------:R-:W-:Y:S06]  /*04c0*/  BRA.U !UP0, `(.L_x_48) ;  /* 0x0000000108747547 */ /* 0x000fec000b800000 */
[----:B------:R-:W-:Y:S01]  /*04d0*/  IADD3 R9, P0, PT, R19, -R2, RZ ;  /* 0x8000000213097210 */ /* 0x000fe20007f1e0ff */
[----:B------:R-:W-:Y:S01]  /*04e0*/  BSSY.RECONVERGENT B1, `(.L_x_49) ;  /* 0x000001a000017945 */ /* 0x000fe20003800200 */
[----:B------:R-:W-:-:S03]  /*04f0*/  IADD3 R2, P1, PT, R2, -R7, RZ ;  /* 0x8000000702027210 */ /* 0x000fc60007f3e0ff */
[----:B------:R-:W-:Y:S01]  /*0500*/  IMAD.X R13, R21, 0x1, ~R3, P0 ;  /* 0x00000001150d7824 */ /* 0x000fe200000e0e03 */
[----:B------:R-:W-:Y:S01]  /*0510*/  ISETP.GT.U32.AND P0, PT, R10, R9, PT ;  /* 0x000000090a00720c */ /* 0x000fe20003f04070 */
[----:B------:R-:W-:Y:S01]  /*0520*/  IMAD.X R3, R3, 0x1, ~R5, P1 ;  /* 0x0000000103037824 */ /* 0x000fe200008e0e05 */
[----:B------:R-:W-:Y:S02]  /*0530*/  ISETP.LT.U32.AND P1, PT, R2, R10, PT ;  /* 0x0000000a0200720c */ /* 0x000fe40003f21070 */
[----:B------:R-:W-:Y:S02]  /*0540*/  ISETP.GT.U32.AND.EX P0, PT, R8, R13, PT, P0 ;  /* 0x0000000d0800720c */ /* 0x000fe40003f04100 */
[----:B------:R-:W-:Y:S02]  /*0550*/  ISETP.LT.U32.AND.EX P1, PT, R3, R8, PT, P1 ;  /* 0x000000080300720c */ /* 0x000fe40003f21110 */
[----:B------:R-:W-:Y:S02]  /*0560*/  SEL R4, R10, R9, P0 ;  /* 0x000000090a047207 */ /* 0x000fe40000000000 */
[----:B------:R-:W-:-:S02]  /*0570*/  SEL R6, R8, R13, P0 ;  /* 0x0000000d08067207 */ /* 0x000fc40000000000 */
[----:B------:R-:W-:Y:S02]  /*0580*/  IADD3 R4, P0, PT, R4, -R9, RZ ;  /* 0x8000000904047210 */ /* 0x000fe40007f1e0ff */
[----:B------:R-:W-:Y:S02]  /*0590*/  SEL R9, R2, R10, P1 ;  /* 0x0000000a02097207 */ /* 0x000fe40000800000 */
[----:B------:R-:W-:Y:S01]  /*05a0*/  SEL R11, R3, R8, P1 ;  /* 0x00000008030b7207 */ /* 0x000fe20000800000 */
[----:B------:R-:W-:Y:S01]  /*05b0*/  IMAD.X R6, R6, 0x1, ~R13, P0 ;  /* 0x0000000106067824 */ /* 0x000fe200000e0e0d */
[----:B------:R-:W-:-:S04]  /*05c0*/  ISETP.GE.U32.AND P0, PT, R4, R9, PT ;  /* 0x000000090400720c */ /* 0x000fc80003f06070 */
[----:B------:R-:W-:-:S13]  /*05d0*/  ISETP.GE.U32.AND.EX P0, PT, R6, R11, PT, P0 ;  /* 0x0000000b0600720c */ /* 0x000fda0003f06100 */
[----:B------:R-:W-:Y:S05]  /*05e0*/  @P0 BRA `(.L_x_50) ;  /* 0x0000000000240947 */ /* 0x000fea0003800000 */
.L_x_51:
[----:B------:R-:W-:-:S05]  /*05f0*/  IADD3 R2, P0, PT, -R4, R9, RZ ;  /* 0x0000000904027210 */ /* 0x000fca0007f1e1ff */
[----:B------:R-:W-:-:S05]  /*0600*/  IMAD.X R3, R11, 0x1, ~R6, P0 ;  /* 0x000000010b037824 */ /* 0x000fca00000e0e06 */
[--C-:B------:R-:W-:Y:S02]  /*0610*/  SHF.R.U64 R2, R2, 0x1, R3.reuse ;  /* 0x0000000102027819 */ /* 0x100fe40000001203 */
[----:B------:R-:W-:Y:S02]  /*0620*/  SHF.R.U32.HI R3, RZ, 0x1, R3 ;  /* 0x00000001ff037819 */ /* 0x000fe40000011603 */
[----:B------:R-:W-:-:S04]  /*0630*/  IADD3 R4, P0, P1, R4, 0x1, R2 ;  /* 0x0000000104047810 */ /* 0x000fc8000791e002 */
[----:B------:R-:W-:Y:S02]  /*0640*/  IADD3.X R6, PT, PT, R6, RZ, R3, P0, P1 ;  /* 0x000000ff06067210 */ /* 0x000fe400007e2403 */
[----:B------:R-:W-:-:S04]  /*0650*/  ISETP.GE.U32.AND P0, PT, R4, R9, PT ;  /* 0x000000090400720c */ /* 0x000fc80003f06070 */
[----:B------:R-:W-:-:S13]  /*0660*/  ISETP.GE.U32.AND.EX P0, PT, R6, R11, PT, P0 ;  /* 0x0000000b0600720c */ /* 0x000fda0003f06100 */
[----:B------:R-:W-:Y:S05]  /*0670*/  @!P0 BRA `(.L_x_51) ;  /* 0xfffffffc00dc8947 */ /* 0x000fea000383ffff */
.L_x_50:
[----:B------:R-:W-:Y:S05]  /*0680*/  BSYNC.RECONVERGENT B1 ;  /* 0x0000000000017941 */ /* 0x000fea0003800200 */
.L_x_49:
[----:B------:R-:W-:Y:S05]  /*0690*/  BRA `(.L_x_52) ;  /* 0x0000000000687947 */ /* 0x000fea0003800000 */
.L_x_48:
[----:B------:R-:W-:Y:S02]  /*06a0*/  IADD3 R19, P0, PT, R19, -R2, RZ ;  /* 0x8000000213137210 */ /* 0x000fe40007f1e0ff */
        /* <DEDUP_REMOVED lines=16> */
.L_x_53:
        /* <DEDUP_REMOVED lines=9> */
.L_x_52:
[----:B------:R-:W-:Y:S05]  /*0840*/  BSYNC.RECONVERGENT B0 ;  /* 0x0000000000007941 */ /* 0x000fea0003800200 */
.L_x_47:
[----:B------:R-:W0:Y:S01]  /*0850*/  LDCU.64 UR4, c[0x0][0x3a8] ;  /* 0x00007500ff0477ac */ /* 0x000e220008000a00 */
[----:B------:R-:W-:-:S05]  /*0860*/  IADD3 R2, P0, PT, R4, R7, RZ ;  /* 0x0000000704027210 */ /* 0x000fca0007f1e0ff */
[----:B------:R-:W-:Y:S01]  /*0870*/  IMAD.X R3, R6, 0x1, R5, P0 ;  /* 0x0000000106037824 */ /* 0x000fe200000e0605 */
[----:B0-----:R-:W-:-:S04]  /*0880*/  LEA R4, P1, R0, UR4, 0x3 ;  /* 0x0000000400047c11 */ /* 0x001fc8000f8218ff */
[----:B------:R-:W-:-:S05]  /*0890*/  LEA.HI.X R5, R0, UR5, RZ, 0x3, P1 ;  /* 0x0000000500057c11 */ /* 0x000fca00088f1cff */
[----:B------:R-:W-:Y:S01]  /*08a0*/  STG.E.64 desc[UR8][R4.64], R2 ;  /* 0x0000000204007986 */ /* 0x000fe2000c101b08 */
[----:B------:R-:W-:Y:S05]  /*08b0*/  EXIT ;  /* 0x000000000000794d */ /* 0x000fea0003800000 */
.L_x_54:
        /* <DEDUP_REMOVED lines=12> */
.L_x_126:


//--------------------- .text._ZN3cub18CUB_300001_SM_10006detail10merge_sort30DeviceMergeSortBlockSortKernelINS2_10policy_hubIN6thrust24THRUST_300001_SM_1000_NS6detail15normal_iteratorINS6_10device_ptrIiEEEEE9Policy600ESB_PNS0_8NullTypeESB_SF_m17IntegerComparatoriSE_EEvbT0_T1_T2_T3_T4_PT6_PT7_T5_NS1_7vsmem_tE --------------------------
	.section	.text._ZN3cub18CUB_300001_SM_10006detail10merge_sort30DeviceMergeSortBlockSortKernelINS2_10policy_hubIN6thrust24THRUST_300001_SM_1000_NS6detail15normal_iteratorINS6_10device_ptrIiEEEEE9Policy600ESB_PNS0_8NullTypeESB_SF_m17IntegerComparatoriSE_EEvbT0_T1_T2_T3_T4_PT6_PT7_T5_NS1_7vsmem_tE,"ax",@progbits
	.align	128
        .global         _ZN3cub18CUB_300001_SM_10006detail10merge_sort30DeviceMergeSortBlockSortKernelINS2_10policy_hubIN6thrust24THRUST_300001_SM_1000_NS6detail15normal_iteratorINS6_10device_ptrIiEEEEE9Policy600ESB_PNS0_8NullTypeESB_SF_m17IntegerComparatoriSE_EEvbT0_T1_T2_T3_T4_PT6_PT7_T5_NS1_7vsmem_tE
        .type           _ZN3cub18CUB_300001_SM_10006detail10merge_sort30DeviceMergeSortBlockSortKernelINS2_10policy_hubIN6thrust24THRUST_300001_SM_1000_NS6detail15normal_iteratorINS6_10device_ptrIiEEEEE9Policy600ESB_PNS0_8NullTypeESB_SF_m17IntegerComparatoriSE_EEvbT0_T1_T2_T3_T4_PT6_PT7_T5_NS1_7vsmem_tE,@function
        .size           _ZN3cub18CUB_300001_SM_10006detail10merge_sort30DeviceMergeSortBlockSortKernelINS2_10policy_hubIN6thrust24THRUST_300001_SM_1000_NS6detail15normal_iteratorINS6_10device_ptrIiEEEEE9Policy600ESB_PNS0_8NullTypeESB_SF_m17IntegerComparatoriSE_EEvbT0_T1_T2_T3_T4_PT6_PT7_T5_NS1_7vsmem_tE,(.L_x_127 - _ZN3cub18CUB_300001_SM_10006detail10merge_sort30DeviceMergeSortBlockSortKernelINS2_10policy_hubIN6thrust24THRUST_300001_SM_1000_NS6detail15normal_iteratorINS6_10device_ptrIiEEEEE9Policy600ESB_PNS0_8NullTypeESB_SF_m17IntegerComparatoriSE_EEvbT0_T1_T2_T3_T4_PT6_PT7_T5_NS1_7vsmem_tE)
        .other          _ZN3cub18CUB_300001_SM_10006detail10merge_sort30DeviceMergeSortBlockSortKernelINS2_10policy_hubIN6thrust24THRUST_300001_SM_1000_NS6detail15normal_iteratorINS6_10device_ptrIiEEEEE9Policy600ESB_PNS0_8NullTypeESB_SF_m17IntegerComparatoriSE_EEvbT0_T1_T2_T3_T4_PT6_PT7_T5_NS1_7vsmem_tE,@"STO_CUDA_ENTRY STV_DEFAULT"
_ZN3cub18CUB_300001_SM_10006detail10merge_sort30DeviceMergeSortBlockSortKernelINS2_10policy_hubIN6thrust24THRUST_300001_SM_1000_NS6detail15normal_iteratorINS6_10device_ptrIiEEEEE9Policy600ESB_PNS0_8NullTypeESB_SF_m17IntegerComparatoriSE_EEvbT0_T1_T2_T3_T4_PT6_PT7_T5_NS1_7vsmem_tE:
.text._ZN3cub18CUB_300001_SM_10006detail10merge_sort30DeviceMergeSortBlockSortKernelINS2_10policy_hubIN6thrust24THRUST_300001_SM_1000_NS6detail15normal_iteratorINS6_10device_ptrIiEEEEE9Policy600ESB_PNS0_8NullTypeESB_SF_m17IntegerComparatoriSE_EEvbT0_T1_T2_T3_T4_PT6_PT7_T5_NS1_7vsmem_tE:
[----:B------:R-:W-:Y:S01]  /*0000*/  LDC R1, c[0x0][0x37c] ;  /* 0x0000df00ff017b82 */ /* 0x000fe20000000800 */
[----:B------:R-:W0:Y:S01]  /*0010*/  S2R R5, SR_CTAID.X ;  /* 0x0000000000057919 */ /* 0x000e220000002500 */
[----:B------:R-:W1:Y:S06]  /*0020*/  LDCU UR4, c[0x0][0x370] ;  /* 0x00006e00ff0477ac */ /* 0x000e6c0008000800 */
[----:B------:R-:W2:Y:S01]  /*0030*/  LDC.64 R2, c[0x0][0x388] ;  /* 0x0000e200ff027b82 */ /* 0x000ea20000000a00 */
[----:B------:R-:W3:Y:S01]  /*0040*/  LDCU.64 UR10, c[0x0][0x358] ;  /* 0x00006b00ff0a77ac */ /* 0x000ee20008000a00 */
[----:B-1----:R-:W-:-:S04]  /*0050*/  UIADD3 UR4, UP0, UPT, UR4, -0x1, URZ ;  /* 0xffffffff04047890 */ /* 0x002fc8000ff1e0ff */
[----:B------:R-:W-:-:S06]  /*0060*/  UIADD3.X UR5, UPT, UPT, URZ, -0x1, URZ, UP0, !UPT ;  /* 0xffffffffff057890 */ /* 0x000fcc00087fe4ff */
[----:B------:R-:W-:Y:S01]  /*0070*/  IMAD.U32 R0, RZ, RZ, UR5 ;  /* 0x00000005ff007e24 */ /* 0x000fe2000f8e00ff */
[C---:B0-----:R-:W-:Y:S01]  /*0080*/  ISETP.LT.U32.AND P0, PT, R5.reuse, UR4, PT ;  /* 0x0000000405007c0c */ /* 0x041fe2000bf01070 */
[----:B--2---:R-:W-:-:S03]  /*0090*/  IMAD.WIDE.U32 R2, R5, 0x4400, R2 ;  /* 0x0000440005027825 */ /* 0x004fc600078e0002 */
[----:B------:R-:W-:Y:S01]  /*00a0*/  ISETP.GT.U32.AND.EX P0, PT, R0, RZ, PT, P0 ;  /* 0x000000ff0000720c */ /* 0x000fe20003f04100 */
[----:B------:R-:W-:-:S12]  /*00b0*/  IMAD.WIDE.U32 R4, R5, 0x1100, RZ ;  /* 0x0000110005047825 */ /* 0x000fd800078e00ff */
[----:B---3--:R-:W-:Y:S05]  /*00c0*/  @!P0 BRA `(.L_x_55) ;  /* 0x0000000000d88947 */ /* 0x008fea0003800000 */
[----:B------:R-:W0:Y:S01]  /*00d0*/  S2R R24, SR_TID.X ;  /* 0x0000000000187919 */ /* 0x000e220000002100 */
[----:B------:R-:W1:Y:S01]  /*00e0*/  LDCU.64 UR4, c[0x0][0x388] ;  /* 0x00007100ff0477ac */ /* 0x000e620008000a00 */
[----:B------:R-:W-:Y:S01]  /*00f0*/  ACQBULK ;  /* 0x000000000000782e */ /* 0x000fe20000000000 */
[C---:B0-----:R-:W-:Y:S02]  /*0100*/  LOP3.LUT R0, R24.reuse, 0x1f, RZ, 0xc0, !PT ;  /* 0x0000001f18007812 */ /* 0x041fe400078ec0ff */
[----:B------:R-:W-:-:S05]  /*0110*/  LOP3.LUT R7, R24, 0x3e0, RZ, 0xc0, !PT ;  /* 0x000003e018077812 */ /* 0x000fca00078ec0ff */
[----:B------:R-:W-:-:S05]  /*0120*/  IMAD R7, R7, 0x11, R0 ;  /* 0x0000001107077824 */ /* 0x000fca00078e0200 */
[----:B------:R-:W-:-:S05]  /*0130*/  IADD3 R7, P0, PT, R4, R7, RZ ;  /* 0x0000000704077210 */ /* 0x000fca0007f1e0ff */
[----:B------:R-:W-:Y:S01]  /*0140*/  IMAD.X R0, RZ, RZ, R5, P0 ;  /* 0x000000ffff007224 */ /* 0x000fe200000e0605 */
[----:B-1----:R-:W-:-:S04]  /*0150*/  LEA R6, P0, R7, UR4, 0x2 ;  /* 0x0000000407067c11 */ /* 0x002fc8000f8010ff */
[----:B------:R-:W-:-:S05]  /*0160*/  LEA.HI.X R7, R7, UR5, R0, 0x2, P0 ;  /* 0x0000000507077c11 */ /* 0x000fca00080f1400 */
[----:B------:R-:W2:Y:S04]  /*0170*/  LDG.E R0, desc[UR10][R6.64] ;  /* 0x0000000a06007981 */ /* 0x000ea8000c1e1900 */
[----:B------:R-:W3:Y:S04]  /*0180*/  LDG.E R8, desc[UR10][R6.64+0x80] ;  /* 0x0000800a06087981 */ /* 0x000ee8000c1e1900 */
[----:B------:R-:W4:Y:S04]  /*0190*/  LDG.E R9, desc[UR10][R6.64+0x100] ;  /* 0x0001000a06097981 */ /* 0x000f28000c1e1900 */
[----:B------:R-:W5:Y:S04]  /*01a0*/  LDG.E R10, desc[UR10][R6.64+0x180] ;  /* 0x0001800a060a7981 */ /* 0x000f68000c1e1900 */
        /* <DEDUP_REMOVED lines=12> */
[----:B------:R-:W5:Y:S01]  /*0270*/  LDG.E R23, desc[UR10][R6.64+0x800] ;  /* 0x0008000a06177981 */ /* 0x000f62000c1e1900 */
[----:B------:R-:W0:Y:S01]  /*0280*/  S2UR UR5, SR_CgaCtaId ;  /* 0x00000000000579c3 */ /* 0x000e220000008800 */
[----:B------:R-:W-:Y:S01]  /*0290*/  SHF.R.U32.HI R24, RZ, 0x5, R24 ;  /* 0x00000005ff187819 */ /* 0x000fe20000011618 */
[----:B------:R-:W-:Y:S01]  /*02a0*/  UMOV UR4, 0x400 ;  /* 0x0000040000047882 */ /* 0x000fe20000000000 */
[----:B------:R-:W1:Y:S01]  /*02b0*/  S2R R25, SR_LANEID ;  /* 0x0000000000197919 */ /* 0x000e620000000000 */
[----:B0-----:R-:W-:-:S02]  /*02c0*/  ULEA UR4, UR5, UR4, 0x18 ;  /* 0x0000000405047291 */ /* 0x001fc4000f8ec0ff */
[----:B-1----:R-:W-:-:S05]  /*02d0*/  IMAD R24, R24, 0x220, R25 ;  /* 0x0000022018187824 */ /* 0x002fca00078e0219 */
[----:B------:R-:W-:-:S05]  /*02e0*/  LEA R25, R24, UR4, 0x2 ;  /* 0x0000000418197c11 */ /* 0x000fca000f8e10ff */
[----:B--2---:R0:W-:Y:S04]  /*02f0*/  STS [R25], R0 ;  /* 0x0000000019007388 */ /* 0x0041e80000000800 */
[----:B---3--:R0:W-:Y:S04]  /*0300*/  STS [R25+0x80], R8 ;  /* 0x0000800819007388 */ /* 0x0081e80000000800 */
[----:B----4-:R0:W-:Y:S04]  /*0310*/  STS [R25+0x100], R9 ;  /* 0x0001000919007388 */ /* 0x0101e80000000800 */
[----:B-----5:R0:W-:Y:S04]  /*0320*/  STS [R25+0x180], R10 ;  /* 0x0001800a19007388 */ /* 0x0201e80000000800 */
        /* <DEDUP_REMOVED lines=13> */
[----:B------:R-:W-:Y:S01]  /*0400*/  NOP ;  /* 0x0000000000007918 */ /* 0x000fe20000000000 */
[----:B------:R-:W-:Y:S08]  /*0410*/  BAR.SYNC.DEFER_BLOCKING 0x0 ;  /* 0x0000000000007b1d */ /* 0x000ff00000010000 */
[----:B0-----:R-:W-:Y:S01]  /*0420*/  PREEXIT ;  /* 0x000000000000782d */ /* 0x001fe20000000000 */
.L_x_55:
[----:B------:R-:W-:Y:S01]  /*0430*/  ACQBULK ;  /* 0x000000000000782e */ /* 0x000fe20000000000 */
[----:B------:R-:W2:Y:S01]  /*0440*/  LDG.E R0, desc[UR10][R2.64] ;  /* 0x0000000a02007981 */ /* 0x000ea2000c1e1900 */
[----:B------:R-:W0:Y:S01]  /*0450*/  LDC R5, c[0x0][0x3a8] ;  /* 0x0000ea00ff057b82 */ /* 0x000e220000000800 */
[----:B------:R-:W-:Y:S01]  /*0460*/  IMAD.MOV R4, RZ, RZ, -R4 ;  /* 0x000000ffff047224 */ /* 0x000fe200078e0a04 */
[----:B------:R-:W1:Y:S04]  /*0470*/  S2R R16, SR_TID.X ;  /* 0x0000000000107919 */ /* 0x000e680000002100 */
[----:B0-----:R-:W-:-:S04]  /*0480*/  VIADDMNMX R4, R4, R5, 0x1100, PT ;  /* 0x0000110004047446 */ /* 0x001fc80003800105 */
[----:B------:R-:W-:Y:S02]  /*0490*/  R2UR UR8, R4 ;  /* 0x00000000040872ca */ /* 0x000fe400000e0000 */
[----:B-1----:R-:W-:-:S05]  /*04a0*/  LOP3.LUT R5, R16, 0x3e0, RZ, 0xc0, !PT ;  /* 0x000003e010057812 */ /* 0x002fca00078ec0ff */
[----:B------:R-:W-:-:S05]  /*04b0*/  IMAD R5, R5, 0x11, RZ ;  /* 0x0000001105057824 */ /* 0x000fca00078e02ff */
[----:B------:R-:W-:-:S04]  /*04c0*/  LOP3.LUT R17, R5, 0x1f, R16, 0xf8, !PT ;  /* 0x0000001f05117812 */ /* 0x000fc800078ef810 */
[C---:B------:R-:W-:Y:S02]  /*04d0*/  ISETP.GE.AND P0, PT, R17.reuse, UR8, PT ;  /* 0x0000000811007c0c */ /* 0x040fe4000bf06270 */
[----:B------:R-:W-:-:S05]  /*04e0*/  LEA R18, P1, R17, R2, 0x2 ;  /* 0x0000000211127211 */ /* 0x000fca00078210ff */
[----:B------:R-:W-:Y:S02]  /*04f0*/  IMAD.X R19, RZ, RZ, R3, P1 ;  /* 0x000000ffff137224 */ /* 0x000fe400008e0603 */
[----:B--2---:R-:W-:-:S04]  /*0500*/  IMAD.MOV.U32 R2, RZ, RZ, R0 ;  /* 0x000000ffff027224 */ /* 0x004fc800078e0000 */
[----:B------:R-:W2:Y:S01]  /*0510*/  @!P0 LDG.E R0, desc[UR10][R18.64] ;  /* 0x0000000a12008981 */ /* 0x000ea2000c1e1900 */
[----:B------:R-:W0:Y:S01]  /*0520*/  S2UR UR5, SR_CgaCtaId ;  /* 0x00000000000579c3 */ /* 0x000e220000008800 */
[C---:B------:R-:W-:Y:S01]  /*0530*/  VIADD R4, R17.reuse, 0x20 ;  /* 0x0000002011047836 */ /* 0x040fe20000000000 */
[----:B------:R-:W-:Y:S01]  /*0540*/  SHF.R.U32.HI R3, RZ, 0x5, R16 ;  /* 0x00000005ff037819 */ /* 0x000fe20000011610 */
[----:B------:R-:W1:Y:S01]  /*0550*/  S2R R20, SR_LANEID ;  /* 0x0000000000147919 */ /* 0x000e620000000000 */
[----:B------:R-:W-:Y:S01]  /*0560*/  VIADD R5, R17, 0x40 ;  /* 0x0000004011057836 */ /* 0x000fe20000000000 */
[----:B------:R-:W-:Y:S01]  /*0570*/  UMOV UR4, 0x400 ;  /* 0x0000040000047882 */ /* 0x000fe20000000000 */
[----:B------:R-:W-:Y:S01]  /*0580*/  ISETP.GE.AND P2, PT, R4, UR8, PT ;  /* 0x0000000804007c0c */ /* 0x000fe2000bf46270 */
[--C-:B------:R-:W-:Y:S02]  /*0590*/  IMAD.MOV.U32 R22, RZ, RZ, R2.reuse ;  /* 0x000000ffff167224 */ /* 0x100fe400078e0002 */
[----:B------:R-:W-:Y:S01]  /*05a0*/  ISETP.GE.AND P1, PT, R5, UR8, PT ;  /* 0x0000000805007c0c */ /* 0x000fe2000bf26270 */
[----:B------:R-:W-:-:S02]  /*05b0*/  IMAD.MOV.U32 R24, RZ, RZ, R2 ;  /* 0x000000ffff187224 */ /* 0x000fc400078e0002 */
[C---:B------:R-:W-:Y:S02]  /*05c0*/  VIADD R6, R17.reuse, 0x60 ;  /* 0x0000006011067836 */ /* 0x040fe40000000000 */
[C---:B------:R-:W-:Y:S02]  /*05d0*/  VIADD R15, R17.reuse, 0x80 ;  /* 0x00000080110f7836 */ /* 0x040fe40000000000 */
[C---:B------:R-:W-:Y:S01]  /*05e0*/  VIADD R14, R17.reuse, 0xa0 ;  /* 0x000000a0110e7836 */ /* 0x040fe20000000000 */
[----:B------:R-:W-:Y:S01]  /*05f0*/  ISETP.GE.AND P0, PT, R6, UR8, PT ;  /* 0x0000000806007c0c */ /* 0x000fe2000bf06270 */
[C---:B------:R-:W-:Y:S01]  /*0600*/  VIADD R13, R17.reuse, 0xc0 ;  /* 0x000000c0110d7836 */ /* 0x040fe20000000000 */
[----:B------:R-:W3:Y:S01]  /*0610*/  @!P2 LDG.E R22, desc[UR10][R18.64+0x80] ;  /* 0x0000800a1216a981 */ /* 0x000ee2000c1e1900 */
[----:B------:R-:W-:Y:S01]  /*0620*/  VIADD R12, R17, 0xe0 ;  /* 0x000000e0110c7836 */ /* 0x000fe20000000000 */
[----:B------:R-:W-:Y:S01]  /*0630*/  ISETP.GE.AND P4, PT, R15, UR8, PT ;  /* 0x000000080f007c0c */ /* 0x000fe2000bf86270 */
[C---:B------:R-:W-:Y:S01]  /*0640*/  VIADD R11, R17.reuse, 0x100 ;  /* 0x00000100110b7836 */ /* 0x040fe20000000000 */
[----:B------:R-:W4:Y:S01]  /*0650*/  @!P1 LDG.E R24, desc[UR10][R18.64+0x100] ;  /* 0x0001000a12189981 */ /* 0x000f22000c1e1900 */
[----:B0-----:R-:W-:Y:S01]  /*0660*/  ULEA UR4, UR5, UR4, 0x18 ;  /* 0x0000000405047291 */ /* 0x001fe2000f8ec0ff */
[C---:B------:R-:W-:Y:S01]  /*0670*/  VIADD R10, R17.reuse, 0x120 ;  /* 0x00000120110a7836 */ /* 0x040fe20000000000 */
[----:B------:R-:W-:Y:S01]  /*0680*/  ISETP.GE.AND P6, PT, R14, UR8, PT ;  /* 0x000000080e007c0c */ /* 0x000fe2000bfc6270 */
[----:B------:R-:W-:Y:S01]  /*0690*/  VIADD R9, R17, 0x140 ;  /* 0x0000014011097836 */ /* 0x000fe20000000000 */
[----:B------:R-:W-:Y:S01]  /*06a0*/  ISETP.GE.AND P5, PT, R13, UR8, PT ;  /* 0x000000080d007c0c */ /* 0x000fe2000bfa6270 */
[C---:B------:R-:W-:Y:S01]  /*06b0*/  VIADD R8, R17.reuse, 0x160 ;  /* 0x0000016011087836 */ /* 0x040fe20000000000 */
[----:B------:R-:W-:Y:S01]  /*06c0*/  ISETP.GE.AND P3, PT, R12, UR8, PT ;  /* 0x000000080c007c0c */ /* 0x000fe2000bf66270 */
[----:B------:R-:W-:-:S02]  /*06d0*/  VIADD R7, R17, 0x180 ;  /* 0x0000018011077836 */ /* 0x000fc40000000000 */
[----:B------:R-:W-:Y:S02]  /*06e0*/  IMAD.MOV.U32 R26, RZ, RZ, R2 ;  /* 0x000000ffff1a7224 */ /* 0x000fe400078e0002 */
[----:B-1----:R-:W-:Y:S01]  /*06f0*/  IMAD R3, R3, 0x220, R20 ;  /* 0x0000022003037824 */ /* 0x002fe200078e0214 */
[----:B------:R-:W-:Y:S01]  /*0700*/  ISETP.GE.AND P2, PT, R11, UR8, PT ;  /* 0x000000080b007c0c */ /* 0x000fe2000bf46270 */
[C---:B------:R-:W-:Y:S01]  /*0710*/  VIADD R6, R17.reuse, 0x1a0 ;  /* 0x000001a011067836 */ /* 0x040fe20000000000 */
[----:B------:R-:W-:Y:S01]  /*0720*/  ISETP.GE.AND P1, PT, R10, UR8, PT ;  /* 0x000000080a007c0c */ /* 0x000fe2000bf26270 */
[----:B------:R-:W-:Y:S01]  /*0730*/  VIADD R5, R17, 0x1c0 ;  /* 0x000001c011057836 */ /* 0x000fe20000000000 */
[----:B------:R-:W-:Y:S01]  /*0740*/  LEA R3, R3, UR4, 0x2 ;  /* 0x0000000403037c11 */ /* 0x000fe2000f8e10ff */
[----:B------:R-:W-:Y:S01]  /*0750*/  VIADD R4, R17, 0x1e0 ;  /* 0x000001e011047836 */ /* 0x000fe20000000000 */
[----:B------:R-:W5:Y:S01]  /*0760*/  @!P0 LDG.E R26, desc[UR10][R18.64+0x180] ;  /* 0x0001800a121a8981 */ /* 0x000f62000c1e1900 */
[----:B------:R-:W-:-:S02]  /*0770*/  IMAD.MOV.U32 R28, RZ, RZ, R2 ;  /* 0x000000ffff1c7224 */ /* 0x000fc400078e0002 */
[--C-:B------:R-:W-:Y:S02]  /*0780*/  IMAD.MOV.U32 R30, RZ, RZ, R2.reuse ;  /* 0x000000ffff1e7224 */ /* 0x100fe400078e0002 */
[--C-:B------:R-:W-:Y:S02]  /*0790*/  IMAD.MOV.U32 R32, RZ, RZ, R2.reuse ;  /* 0x000000ffff207224 */ /* 0x100fe400078e0002 */
[--C-:B------:R-:W-:Y:S01]  /*07a0*/  IMAD.MOV.U32 R34, RZ, RZ, R2.reuse ;  /* 0x000000ffff227224 */ /* 0x100fe200078e0002 */
[----:B------:R-:W5:Y:S01]  /*07b0*/  @!P4 LDG.E R28, desc[UR10][R18.64+0x200] ;  /* 0x0002000a121cc981 */ /* 0x000f62000c1e1900 */
[----:B------:R-:W-:Y:S01]  /*07c0*/  IMAD.MOV.U32 R36, RZ, RZ, R2 ;  /* 0x000000ffff247224 */ /* 0x000fe200078e0002 */
[----:B------:R-:W-:Y:S02]  /*07d0*/  ISETP.GE.AND P0, PT, R9, UR8, PT ;  /* 0x0000000809007c0c */ /* 0x000fe4000bf06270 */
[----:B------:R-:W5:Y:S01]  /*07e0*/  @!P6 LDG.E R30, desc[UR10][R18.64+0x280] ;  /* 0x0002800a121ee981 */ /* 0x000f62000c1e1900 */
[----:B------:R-:W-:-:S02]  /*07f0*/  ISETP.GE.AND P4, PT, R8, UR8, PT ;  /* 0x0000000808007c0c */ /* 0x000fc4000bf86270 */
[----:B------:R-:W-:Y:S01]  /*0800*/  ISETP.GE.AND P6, PT, R7, UR8, PT ;  /* 0x0000000807007c0c */ /* 0x000fe2000bfc6270 */
[----:B------:R-:W5:Y:S01]  /*0810*/  @!P5 LDG.E R32, desc[UR10][R18.64+0x300] ;  /* 0x0003000a1220d981 */ /* 0x000f62000c1e1900 */
[----:B------:R-:W-:-:S03]  /*0820*/  ISETP.GE.AND P5, PT, R6, UR8, PT ;  /* 0x0000000806007c0c */ /* 0x000fc6000bfa6270 */
[----:B------:R-:W5:Y:S01]  /*0830*/  @!P3 LDG.E R34, desc[UR10][R18.64+0x380] ;  /* 0x0003800a1222b981 */ /* 0x000f62000c1e1900 */
[----:B------:R-:W-:-:S03]  /*0840*/  ISETP.GE.AND P3, PT, R5, UR8, PT ;  /* 0x0000000805007c0c */ /* 0x000fc6000bf66270 */
[----:B------:R-:W5:Y:S01]  /*0850*/  @!P2 LDG.E R36, desc[UR10][R18.64+0x400] ;  /* 0x0004000a1224a981 */ /* 0x000f62000c1e1900 */
[----:B------:R-:W-:Y:S01]  /*0860*/  ISETP.GE.AND P2, PT, R4, UR8, PT ;  /* 0x0000000804007c0c */ /* 0x000fe2000bf46270 */
[--C-:B------:R-:W-:Y:S02]  /*0870*/  IMAD.MOV.U32 R21, RZ, RZ, R2.reuse ;  /* 0x000000ffff157224 */ /* 0x100fe400078e0002 */
[--C-:B------:R-:W-:Y:S02]  /*0880*/  IMAD.MOV.U32 R23, RZ, RZ, R2.reuse ;  /* 0x000000ffff177224 */ /* 0x100fe400078e0002 */
[--C-:B------:R-:W-:Y:S02]  /*0890*/  IMAD.MOV.U32 R25, RZ, RZ, R2.reuse ;  /* 0x000000ffff197224 */ /* 0x100fe400078e0002 */
[--C-:B------:R-:W-:Y:S01]  /*08a0*/  IMAD.MOV.U32 R27, RZ, RZ, R2.reuse ;  /* 0x000000ffff1b7224 */ /* 0x100fe200078e0002 */
[----:B------:R-:W5:Y:S01]  /*08b0*/  @!P0 LDG.E R21, desc[UR10][R18.64+0x500] ;  /* 0x0005000a12158981 */ /* 0x000f62000c1e1900 */
[----:B------:R-:W-:-:S02]  /*08c0*/  IMAD.MOV.U32 R29, RZ, RZ, R2 ;  /* 0x000000ffff1d7224 */ /* 0x000fc400078e0002 */
[----:B------:R-:W-:Y:S01]  /*08d0*/  IMAD.MOV.U32 R31, RZ, RZ, R2 ;  /* 0x000000ffff1f7224 */ /* 0x000fe200078e0002 */
[----:B------:R-:W5:Y:S04]  /*08e0*/  @!P4 LDG.E R23, desc[UR10][R18.64+0x580] ;  /* 0x0005800a1217c981 */ /* 0x000f68000c1e1900 */
[----:B------:R-:W5:Y:S04]  /*08f0*/  @!P6 LDG.E R25, desc[UR10][R18.64+0x600] ;  /* 0x0006000a1219e981 */ /* 0x000f68000c1e1900 */
[----:B------:R-:W5:Y:S04]  /*0900*/  @!P5 LDG.E R27, desc[UR10][R18.64+0x680] ;  /* 0x0006800a121bd981 */ /* 0x000f68000c1e1900 */
[----:B------:R-:W5:Y:S04]  /*0910*/  @!P3 LDG.E R29, desc[UR10][R18.64+0x700] ;  /* 0x0007000a121db981 */ /* 0x000f68000c1e1900 */
[----:B------:R-:W5:Y:S04]  /*0920*/  @!P2 LDG.E R31, desc[UR10][R18.64+0x780] ;  /* 0x0007800a121fa981 */ /* 0x000f68000c1e1900 */
[----:B--2---:R0:W-:Y:S02]  /*0930*/  STS [R3], R0 ;  /* 0x0000000003007388 */ /* 0x0041e40000000800 */
[----:B0-----:R-:W-:-:S02]  /*0940*/  VIADD R0, R17, 0x200 ;  /* 0x0000020011007836 */ /* 0x001fc40000000000 */
[----:B------:R-:W-:-:S06]  /*0950*/  IMAD.MOV.U32 R17, RZ, RZ, R2 ;  /* 0x000000ffff117224 */ /* 0x000fcc00078e0002 */
[----:B------:R-:W2:Y:S01]  /*0960*/  @!P1 LDG.E R17, desc[UR10][R18.64+0x480] ;  /* 0x0004800a12119981 */ /* 0x000ea2000c1e1900 */
[----:B------:R-:W-:-:S13]  /*0970*/  ISETP.GE.AND P1, PT, R0, UR8, PT ;  /* 0x0000000800007c0c */ /* 0x000fda000bf26270 */
[----:B------:R-:W2:Y:S01]  /*0980*/  @!P1 LDG.E R2, desc[UR10][R18.64+0x800] ;  /* 0x0008000a12029981 */ /* 0x000ea2000c1e1900 */
[----:B------:R-:W-:-:S03]  /*0990*/  IMAD R33, R20, 0x40, R3 ;  /* 0x0000004014217824 */ /* 0x000fc600078e0203 */
[----:B---3--:R-:W-:Y:S04]  /*09a0*/  STS [R3+0x80], R22 ;  /* 0x0000801603007388 */ /* 0x008fe80000000800 */
[----:B----4-:R-:W-:Y:S04]  /*09b0*/  STS [R3+0x100], R24 ;  /* 0x0001001803007388 */ /* 0x010fe80000000800 */
[----:B-----5:R-:W-:Y:S04]  /*09c0*/  STS [R3+0x180], R26 ;  /* 0x0001801a03007388 */ /* 0x020fe80000000800 */
        /* <DEDUP_REMOVED lines=11> */
[----:B--2---:R-:W-:Y:S04]  /*0a80*/  STS [R3+0x480], R17 ;  /* 0x0004801103007388 */ /* 0x004fe80000000800 */
[----:B------:R0:W-:Y:S01]  /*0a90*/  STS [R3+0x800], R2 ;  /* 0x0008000203007388 */ /* 0x0001e20000000800 */
[----:B------:R-:W-:-:S03]  /*0aa0*/  NOP ;  /* 0x0000000000007918 */ /* 0x000fc60000000000 */
[----:B------:R-:W-:Y:S04]  /*0ab0*/  LDS R19, [R33] ;  /* 0x0000000021137984 */ /* 0x000fe80000000800 */
        /* <DEDUP_REMOVED lines=15> */
[----:B------:R5:W5:Y:S01]  /*0bb0*/  LDS R34, [R33+0x40] ;  /* 0x0000400021227984 */ /* 0x000b620000000800 */
[----:B------:R-:W-:Y:S01]  /*0bc0*/  BAR.SYNC.DEFER_BLOCKING 0x0 ;  /* 0x0000000000007b1d */ /* 0x000fe20000010000 */
[----:B0-----:R-:W-:-:S07]  /*0bd0*/  IMAD R3, R16, 0x11, RZ ;  /* 0x0000001110037824 */ /* 0x001fce00078e02ff */
[----:B------:R-:W-:Y:S01]  /*0be0*/  PREEXIT ;  /* 0x000000000000782d */ /* 0x000fe20000000000 */
[----:B------:R-:W-:Y:S01]  /*0bf0*/  UMOV UR4, 0x2 ;  /* 0x0000000200047882 */ /* 0x000fe20000000000 */
[----:B------:R-:W-:-:S05]  /*0c00*/  VIADD R17, R3, 0x1 ;  /* 0x0000000103117836 */ /* 0x000fca0000000000 */
[----:B------:R-:W-:Y:S01]  /*0c10*/  ISETP.GE.U32.AND P2, PT, R17, UR8, PT ;  /* 0x0000000811007c0c */ /* 0x000fe2000bf46070 */
[----:B------:R-:W-:-:S03]  /*0c20*/  VIADD R17, R3, 0x2 ;  /* 0x0000000203117836 */ /* 0x000fc60000000000 */
[----:B-1----:R-:W-:Y:S02]  /*0c30*/  SEL R20, R20, R19, !P2 ;  /* 0x0000001314147207 */ /* 0x002fe40005000000 */
[----:B------:R-:W-:Y:S01]  /*0c40*/  ISETP.GE.U32.AND P1, PT, R17, UR8, PT ;  /* 0x0000000811007c0c */ /* 0x000fe2000bf26070 */
[----:B------:R-:W-:-:S03]  /*0c50*/  VIADD R17, R3, 0x3 ;  /* 0x0000000303117836 */ /* 0x000fc60000000000 */
[----:B--2---:R-:W-:Y:S02]  /*0c60*/  SEL R21, R21, R19, !P1 ;  /* 0x0000001315157207 */ /* 0x004fe40004800000 */
[----:B------:R-:W-:Y:S01]  /*0c70*/  ISETP.GE.U32.AND P0, PT, R17, UR8, PT ;  /* 0x0000000811007c0c */ /* 0x000fe2000bf06070 */
[----:B------:R-:W-:-:S03]  /*0c80*/  VIADD R17, R3, 0x4 ;  /* 0x0000000403117836 */ /* 0x000fc60000000000 */
[----:B---3--:R-:W-:Y:S02]  /*0c90*/  SEL R22, R22, R19, !P0 ;  /* 0x0000001316167207 */ /* 0x008fe40004000000 */
[----:B------:R-:W-:Y:S01]  /*0ca0*/  ISETP.GE.U32.AND P4, PT, R17, UR8, PT ;  /* 0x0000000811007c0c */ /* 0x000fe2000bf86070 */
[----:B------:R-:W-:-:S03]  /*0cb0*/  VIADD R17, R3, 0x5 ;  /* 0x0000000503117836 */ /* 0x000fc60000000000 */
[----:B----4-:R-:W-:Y:S02]  /*0cc0*/  SEL R23, R23, R19, !P4 ;  /* 0x0000001317177207 */ /* 0x010fe40006000000 */
[----:B------:R-:W-:Y:S01]  /*0cd0*/  ISETP.GE.U32.AND P6, PT, R17, UR8, PT ;  /* 0x0000000811007c0c */ /* 0x000fe2000bfc6070 */
[----:B------:R-:W-:-:S03]  /*0ce0*/  VIADD R17, R3, 0x6 ;  /* 0x0000000603117836 */ /* 0x000fc60000000000 */
[----:B-----5:R-:W-:Y:S02]  /*0cf0*/  SEL R24, R24, R19, !P6 ;  /* 0x0000001318187207 */ /* 0x020fe40007000000 */
[----:B------:R-:W-:Y:S01]  /*0d00*/  ISETP.GE.U32.AND P5, PT, R17, UR8, PT ;  /* 0x0000000811007c0c */ /* 0x000fe2000bfa6070 */
[----:B------:R-:W-:-:S03]  /*0d10*/  VIADD R17, R3, 0x7 ;  /* 0x0000000703117836 */ /* 0x000fc60000000000 */
[----:B------:R-:W-:Y:S02]  /*0d20*/  SEL R25, R25, R19, !P5 ;  /* 0x0000001319197207 */ /* 0x000fe40006800000 */
        /* <DEDUP_REMOVED lines=22> */
[C---:B------:R-:W-:Y:S02]  /*0e90*/  VIADD R17, R3.reuse, 0xf ;  /* 0x0000000f03117836 */ /* 0x040fe40000000000 */
[----:B------:R-:W-:-:S03]  /*0ea0*/  VIADD R3, R3, 0x10 ;  /* 0x0000001003037836 */ /* 0x000fc60000000000 */
[----:B------:R-:W-:Y:S02]  /*0eb0*/  ISETP.GE.U32.AND P2, PT, R17, UR8, PT ;  /* 0x0000000811007c0c */ /* 0x000fe4000bf46070 */
[----:B------:R-:W-:Y:S02]  /*0ec0*/  ISETP.GE.U32.AND P1, PT, R3, UR8, PT ;  /* 0x0000000803007c0c */ /* 0x000fe4000bf26070 */
[-C--:B------:R-:W-:Y:S02]  /*0ed0*/  SEL R17, R18, R19.reuse, !P3 ;  /* 0x0000001312117207 */ /* 0x080fe40005800000 */
[-C--:B------:R-:W-:Y:S02]  /*0ee0*/  SEL R33, R2, R19.reuse, !P2 ;  /* 0x0000001302217207 */ /* 0x080fe40005000000 */
[----:B------:R-:W-:-:S07]  /*0ef0*/  SEL R34, R34, R19, !P1 ;  /* 0x0000001322227207 */ /* 0x000fce0004800000 */
.L_x_59:
[----:B------:R-:W0:Y:S01]  /*0f00*/  S2UR UR6, SR_CgaCtaId ;  /* 0x00000000000679c3 */ /* 0x000e220000008800 */
[----:B------:R-:W-:-:S07]  /*0f10*/  UIADD3 UR7, UPT, UPT, -UR4, URZ, URZ ;  /* 0x000000ff04077290 */ /* 0x000fce000fffe1ff */
[----:B------:R-:W-:Y:S01]  /*0f20*/  BAR.SYNC.DEFER_BLOCKING 0x0 ;  /* 0x0000000000007b1d */ /* 0x000fe20000010000 */
[----:B------:R-:W-:Y:S01]  /*0f30*/  IMAD.MOV.U32 R3, RZ, RZ, 0x44 ;  /* 0x00000044ff037424 */ /* 0x000fe200078e00ff */
[----:B------:R-:W-:-:S04]  /*0f40*/  LOP3.LUT R2, R16, UR7, RZ, 0xc0, !PT ;  /* 0x0000000710027c12 */ /* 0x000fc8000f8ec0ff */
[----:B------:R-:W-:Y:S01]  /*0f50*/  UMOV UR5, 0x400 ;  /* 0x0000040000057882 */ /* 0x000fe20000000000 */
[----:B------:R-:W-:Y:S01]  /*0f60*/  USHF.R.U32.HI UR7, URZ, 0x1, UR4 ;  /* 0x00000001ff077899 */ /* 0x000fe20008011604 */
[----:B------:R-:W-:Y:S01]  /*0f70*/  BSSY.RECONVERGENT B0, `(.L_x_56) ;  /* 0x000002e000007945 */ /* 0x000fe20003800200 */
[----:B------:R-:W-:-:S04]  /*0f80*/  IMAD R2, R2, 0x11, RZ ;  /* 0x0000001102027824 */ /* 0x000fc800078e02ff */
[----:B------:R-:W-:Y:S01]  /*0f90*/  IMAD.U32 R36, RZ, RZ, UR7 ;  /* 0x00000007ff247e24 */ /* 0x000fe2000f8e00ff */
[----:B0-----:R-:W-:Y:S02]  /*0fa0*/  ULEA UR6, UR6, UR5, 0x18 ;  /* 0x0000000506067291 */ /* 0x001fe4000f8ec0ff */
[----:B------:R-:W-:-:S04]  /*0fb0*/  UIADD3 UR5, UPT, UPT, UR4, -0x1, URZ ;  /* 0xffffffff04057890 */ /* 0x000fc8000fffe0ff */
[----:B------:R-:W-:Y:S01]  /*0fc0*/  IMAD R18, R16, R3, UR6 ;  /* 0x0000000610127e24 */ /* 0x000fe2000f8e0203 */
[----:B------:R-:W-:Y:S01]  /*0fd0*/  VIMNMX R3, PT, PT, R2, UR8, PT ;  /* 0x0000000802037c48 */ /* 0x000fe2000bfe0100 */
[----:B------:R-:W-:-:S03]  /*0fe0*/  IMAD.U32 R2, RZ, RZ, UR7 ;  /* 0x00000007ff027e24 */ /* 0x000fc6000f8e00ff */
[----:B------:R0:W-:Y:S01]  /*0ff0*/  STS [R18], R19 ;  /* 0x0000001312007388 */ /* 0x0001e20000000800 */
[----:B------:R-:W-:Y:S01]  /*1000*/  IMAD R35, R2, 0x11, R3 ;  /* 0x0000001102237824 */ /* 0x000fe200078e0203 */
[----:B------:R-:W-:Y:S02]  /*1010*/  LOP3.LUT R2, R16, UR5, RZ, 0xc0, !PT ;  /* 0x0000000510027c12 */ /* 0x000fe4000f8ec0ff */
[----:B------:R1:W-:Y:S02]  /*1020*/  STS [R18+0x4], R20 ;  /* 0x0000041412007388 */ /* 0x0003e40000000800 */
[----:B------:R-:W-:Y:S02]  /*1030*/  VIMNMX R35, PT, PT, R35, UR8, PT ;  /* 0x0000000823237c48 */ /* 0x000fe4000bfe0100 */
[----:B------:R2:W-:Y:S01]  /*1040*/  STS [R18+0x8], R21 ;  /* 0x0000081512007388 */ /* 0x0005e20000000800 */
[----:B0-----:R-:W-:Y:S02]  /*1050*/  IMAD R19, R2, 0x11, RZ ;  /* 0x0000001102137824 */ /* 0x001fe400078e02ff */
[----:B------:R-:W-:Y:S01]  /*1060*/  IMAD R36, R36, 0x11, R35 ;  /* 0x0000001124247824 */ /* 0x000fe200078e0223 */
[----:B------:R0:W-:Y:S02]  /*1070*/  STS [R18+0xc], R22 ;  /* 0x00000c1612007388 */ /* 0x0001e40000000800 */
[----:B-1----:R-:W-:-:S02]  /*1080*/  VIMNMX R20, PT, PT, R19, UR8, PT ;  /* 0x0000000813147c48 */ /* 0x002fc4000bfe0100 */
[----:B------:R-:W-:Y:S01]  /*1090*/  VIMNMX R2, PT, PT, R36, UR8, PT ;  /* 0x0000000824027c48 */ /* 0x000fe2000bfe0100 */
[----:B------:R1:W-:Y:S01]  /*10a0*/  STS [R18+0x10], R23 ;  /* 0x0000101712007388 */ /* 0x0003e20000000800 */
[----:B--2---:R-:W-:-:S03]  /*10b0*/  VIADDMNMX R21, R35, -R3, R20, PT ;  /* 0x8000000323157246 */ /* 0x004fc60003800114 */
[----:B------:R-:W-:Y:S01]  /*10c0*/  IMAD.IADD R19, R2, 0x1, -R35 ;  /* 0x0000000102137824 */ /* 0x000fe200078e0a23 */
[----:B------:R1:W-:Y:S04]  /*10d0*/  STS [R18+0x14], R24 ;  /* 0x0000141812007388 */ /* 0x0003e80000000800 */
[C---:B------:R-:W-:Y:S01]  /*10e0*/  ISETP.GE.AND P0, PT, R20.reuse, R19, PT ;  /* 0x000000131400720c */ /* 0x040fe20003f06270 */
[----:B------:R-:W-:Y:S01]  /*10f0*/  IMAD.IADD R19, R20, 0x1, -R19 ;  /* 0x0000000114137824 */ /* 0x000fe200078e0a13 */
[----:B------:R1:W-:Y:S04]  /*1100*/  STS [R18+0x18], R25 ;  /* 0x0000181912007388 */ /* 0x0003e80000000800 */
[----:B0-----:R-:W-:Y:S01]  /*1110*/  SEL R22, R19, RZ, P0 ;  /* 0x000000ff13167207 */ /* 0x001fe20000000000 */
[----:B------:R1:W-:Y:S03]  /*1120*/  STS [R18+0x1c], R26 ;  /* 0x00001c1a12007388 */ /* 0x0003e60000000800 */
[----:B------:R-:W-:Y:S01]  /*1130*/  ISETP.GE.AND P0, PT, R22, R21, PT ;  /* 0x000000151600720c */ /* 0x000fe20003f06270 */
        /* <DEDUP_REMOVED lines=9> */
[----:B------:R-:W-:Y:S06]  /*11d0*/  BAR.SYNC.DEFER_BLOCKING 0x0 ;  /* 0x0000000000007b1d */ /* 0x000fec0000010000 */
[----:B------:R-:W-:Y:S05]  /*11e0*/  @P0 BRA `(.L_x_57) ;  /* 0x0000000000180947 */ /* 0x000fea0003800000 */
.L_x_58:
[----:B-1----:R-:W-:-:S05]  /*11f0*/  IMAD.IADD R17, R21, 0x1, -R22 ;  /* 0x0000000115117824 */ /* 0x002fca00078e0a16 */
[----:B------:R-:W-:-:S04]  /*1200*/  LEA.HI R17, R17, R17, RZ, 0x1 ;  /* 0x0000001111117211 */ /* 0x000fc800078f08ff */
[----:B------:R-:W-:-:S05]  /*1210*/  LEA.HI.SX32 R17, R17, R22, 0x1f ;  /* 0x0000001611117211 */ /* 0x000fca00078ffaff */
[----:B------:R-:W-:-:S05]  /*1220*/  VIADD R22, R17, 0x1 ;  /* 0x0000000111167836 */ /* 0x000fca0000000000 */
[----:B------:R-:W-:-:S13]  /*1230*/  ISETP.GE.AND P0, PT, R22, R21, PT ;  /* 0x000000151600720c */ /* 0x000fda0003f06270 */
[----:B------:R-:W-:Y:S05]  /*1240*/  @!P0 BRA `(.L_x_58) ;  /* 0xfffffffc00e88947 */ /* 0x000fea000383ffff */
.L_x_57:
[----:B------:R-:W-:Y:S05]  /*1250*/  BSYNC.RECONVERGENT B0 ;  /* 0x0000000000007941 */ /* 0x000fea0003800200 */
.L_x_56:
[----:B-1----:R-:W-:Y:S01]  /*1260*/  IMAD.IADD R17, R3, 0x1, R22 ;  /* 0x0000000103117824 */ /* 0x002fe200078e0216 */
[----:B------:R-:W-:Y:S01]  /*1270*/  IADD3 R35, PT, PT, -R22, R35, R20 ;  /* 0x0000002316237210 */ /* 0x000fe20007ffe114 */
[----:B------:R-:W-:Y:S02]  /*1280*/  UISETP.GE.U32.AND UP0, UPT, UR4, 0x81, UPT ;  /* 0x000000810400788c */ /* 0x000fe4000bf06070 */
[C---:B------:R-:W-:Y:S01]  /*1290*/  VIADD R18, R17.reuse, 0x1 ;  /* 0x0000000111127836 */ /* 0x040fe20000000000 */
[----:B------:R-:W-:Y:S01]  /*12a0*/  LEA R20, R17, UR6, 0x2 ;  /* 0x0000000611147c11 */ /* 0x000fe2000f8e10ff */
[C---:B------:R-:W-:Y:S01]  /*12b0*/  VIADD R21, R35.reuse, 0x1 ;  /* 0x0000000123157836 */ /* 0x040fe20000000000 */
[C---:B------:R-:W-:Y:S01]  /*12c0*/  LEA R23, R35.reuse, UR6, 0x2 ;  /* 0x0000000623177c11 */ /* 0x040fe2000f8e10ff */
[----:B------:R-:W-:Y:S01]  /*12d0*/  USHF.L.U32 UR5, UR4, 0x1, URZ ;  /* 0x0000000104057899 */ /* 0x000fe200080006ff */
[CC--:B------:R-:W-:Y:S01]  /*12e0*/  ISETP.GE.AND P0, PT, R35.reuse, R2.reuse, PT ;  /* 0x000000022300720c */ /* 0x0c0fe20003f06270 */
[----:B------:R-:W-:Y:S01]  /*12f0*/  LDS R34, [R20] ;  /* 0x0000000014227984 */ /* 0x000fe20000000800 */
[----:B------:R-:W-:-:S03]  /*1300*/  ISETP.GE.AND P1, PT, R35, R2, PT ;  /* 0x000000022300720c */ /* 0x000fc60003f26270 */
[----:B------:R-:W0:Y:S01]  /*1310*/  LDS R3, [R23] ;  /* 0x0000000017037984 */ /* 0x000e220000000800 */
[----:B------:R-:W-:-:S07]  /*1320*/  UMOV UR4, UR5 ;  /* 0x0000000500047c82 */ /* 0x000fce0008000000 */
[----:B------:R-:W-:Y:S02]  /*1330*/  @!P0 IMAD.MOV R18, RZ, RZ, R17 ;  /* 0x000000ffff128224 */ /* 0x000fe400078e0211 */
[----:B------:R-:W-:Y:S02]  /*1340*/  @P1 IMAD.MOV R21, RZ, RZ, R35 ;  /* 0x000000ffff151224 */ /* 0x000fe400078e0223 */
[----:B------:R-:W-:Y:S02]  /*1350*/  VIADD R22, R18, 0x1 ;  /* 0x0000000112167836 */ /* 0x000fe40000000000 */
[C---:B------:R-:W-:Y:S01]  /*1360*/  VIADD R17, R21.reuse, 0x1 ;  /* 0x0000000115117836 */ /* 0x040fe20000000000 */
[----:B------:R-:W-:-:S13]  /*1370*/  ISETP.GE.AND P2, PT, R21, R2, PT ;  /* 0x000000021500720c */ /* 0x000fda0003f46270 */
[----:B------:R-:W-:-:S04]  /*1380*/  @P2 IMAD.MOV R17, RZ, RZ, R21 ;  /* 0x000000ffff112224 */ /* 0x000fc800078e0215 */
[----:B------:R-:W-:Y:S01]  /*1390*/  VIADD R25, R17, 0x1 ;  /* 0x0000000111197836 */ /* 0x000fe20000000000 */
[----:B0-----:R-:W-:Y:S02]  /*13a0*/  SEL R19, R3, R34, !P1 ;  /* 0x0000002203137207 */ /* 0x001fe40004800000 */
[----:B------:R0:W-:Y:S01]  /*13b0*/  @!P0 LDS R3, [R23+0x4] ;  /* 0x0000040017038984 */ /* 0x0001e20000000800 */
[----:B------:R-:W-:-:S03]  /*13c0*/  ISETP.GE.AND P1, PT, R21, R2, PT ;  /* 0x000000021500720c */ /* 0x000fc60003f26270 */
[----:B------:R-:W1:Y:S01]  /*13d0*/  @P0 LDS R34, [R20+0x4] ;  /* 0x0000040014220984 */ /* 0x000e620000000800 */
[C---:B------:R-:W-:Y:S02]  /*13e0*/  ISETP.GE.AND P0, PT, R17.reuse, R2, PT ;  /* 0x000000021100720c */ /* 0x040fe40003f06270 */
[----:B0-----:R-:W-:-:S07]  /*13f0*/  @!P2 LEA R23, R17, UR6, 0x2 ;  /* 0x000000061117ac11 */ /* 0x001fce000f8e10ff */
[----:B------:R-:W-:Y:S01]  /*1400*/  @!P1 IMAD.MOV R22, RZ, RZ, R18 ;  /* 0x000000ffff169224 */ /* 0x000fe200078e0212 */
[----:B------:R-:W-:-:S03]  /*1410*/  ISETP.GE.AND P1, PT, R17, R2, PT ;  /* 0x000000021100720c */ /* 0x000fc60003f26270 */
[C---:B------:R-:W-:Y:S01]  /*1420*/  VIADD R24, R22.reuse, 0x1 ;  /* 0x0000000116187836 */ /* 0x040fe20000000000 */
[----:B------:R-:W-:Y:S01]  /*1430*/  @P2 LEA R18, R22, UR6, 0x2 ;  /* 0x0000000616122c11 */ /* 0x000fe2000f8e10ff */
[----:B------:R-:W-:-:S08]  /*1440*/  @!P0 IMAD.MOV R24, RZ, RZ, R22 ;  /* 0x000000ffff188224 */ /* 0x000fd000078e0216 */
[----:B------:R-:W-:Y:S01]  /*1450*/  @P1 IMAD.MOV R25, RZ, RZ, R17 ;  /* 0x000000ffff191224 */ /* 0x000fe200078e0211 */
[----:B------:R-:W-:-:S04]  /*1460*/  @P1 LEA R17, R24, UR6, 0x2 ;  /* 0x0000000618111c11 */ /* 0x000fc8000f8e10ff */
[C---:B------:R-:W-:Y:S02]  /*1470*/  @!P1 LEA R26, R25.reuse, UR6, 0x2 ;  /* 0x00000006191a9c11 */ /* 0x040fe4000f8e10ff */
[----:B------:R-:W-:Y:S02]  /*1480*/  ISETP.GE.AND P0, PT, R25, R2, PT ;  /* 0x000000021900720c */ /* 0x000fe40003f06270 */
[----:B-1----:R-:W-:Y:S02]  /*1490*/  SEL R20, R3, R34, !P2 ;  /* 0x0000002203147207 */ /* 0x002fe40005000000 */
[----:B------:R0:W-:Y:S04]  /*14a0*/  @P2 LDS R34, [R18] ;  /* 0x0000000012222984 */ /* 0x0001e80000000800 */
[----:B------:R1:W2:Y:S01]  /*14b0*/  @!P2 LDS R3, [R23] ;  /* 0x000000001703a984 */ /* 0x0002a20000000800 */
[----:B0-----:R-:W-:-:S04]  /*14c0*/  VIADD R18, R24, 0x1 ;  /* 0x0000000118127836 */ /* 0x001fc80000000000 */
[----:B------:R-:W-:Y:S02]  /*14d0*/  @!P0 IMAD.MOV R18, RZ, RZ, R24 ;  /* 0x000000ffff128224 */ /* 0x000fe400078e0218 */
[----:B-1----:R-:W-:Y:S01]  /*14e0*/  VIADD R23, R25, 0x1 ;  /* 0x0000000119177836 */ /* 0x002fe20000000000 */
        /* <DEDUP_REMOVED lines=10> */
[----:B------:R-:W-:-:S04]  /*1590*/  @!P0 IMAD.MOV R26, RZ, RZ, R18 ;  /* 0x000000ffff1a8224 */ /* 0x000fc800078e0212 */
[----:B------:R-:W-:Y:S01]  /*15a0*/  VIADD R28, R26, 0x1 ;  /* 0x000000011a1c7836 */ /* 0x000fe20000000000 */
[----:B-1----:R-:W-:Y:S02]  /*15b0*/  SEL R22, R3, R34, !P1 ;  /* 0x0000002203167207 */ /* 0x002fe40004800000 */
[----:B------:R-:W-:Y:S04]  /*15c0*/  @P1 LDS R34, [R24] ;  /* 0x0000000018221984 */ /* 0x000fe80000000800 */
[----:B------:R0:W1:Y:S01]  /*15d0*/  @!P1 LDS R3, [R25] ;  /* 0x0000000019039984 */ /* 0x0000620000000800 */
[----:B------:R-:W-:-:S13]  /*15e0*/  ISETP.GE.AND P1, PT, R23, R2, PT ;  /* 0x000000021700720c */ /* 0x000fda0003f26270 */
[----:B------:R-:W-:Y:S01]  /*15f0*/  @P1 IMAD.MOV R17, RZ, RZ, R23 ;  /* 0x000000ffff111224 */ /* 0x000fe200078e0217 */
[----:B------:R-:W-:-:S03]  /*1600*/  @P1 LEA R18, R26, UR6, 0x2 ;  /* 0x000000061a121c11 */ /* 0x000fc6000f8e10ff */
[C---:B0-----:R-:W-:Y:S01]  /*1610*/  VIADD R25, R17.reuse, 0x1 ;  /* 0x0000000111197836 */ /* 0x041fe20000000000 */
        /* <DEDUP_REMOVED lines=13> */
[----:B------:R-:W-:-:S04]  /*16f0*/  @!P0 IMAD.MOV R18, RZ, RZ, R28 ;  /* 0x000000ffff128224 */ /* 0x000fc800078e021c */
[----:B------:R-:W-:Y:S01]  /*1700*/  VIADD R30, R18, 0x1 ;  /* 0x00000001121e7836 */ /* 0x000fe20000000000 */
[----:B--2---:R-:W-:Y:S02]  /*1710*/  SEL R24, R3, R34, !P1 ;  /* 0x0000002203187207 */ /* 0x004fe40004800000 */
[----:B------:R0:W-:Y:S04]  /*1720*/  @P1 LDS R34, [R17] ;  /* 0x0000000011221984 */ /* 0x0001e80000000800 */
[----:B------:R-:W1:Y:S01]  /*1730*/  @!P1 LDS R3, [R26] ;  /* 0x000000001a039984 */ /* 0x000e620000000800 */
        /* <DEDUP_REMOVED lines=53> */
[----:B------:R-:W1:Y:S01]  /*1a90*/  @!P1 LDS R3, [R31] ;  /* 0x000000001f039984 */ /* 0x000e620000000800 */
        /* <DEDUP_REMOVED lines=21> */
[----:B------:R0:W-:Y:S04]  /*1bf0*/  @P1 LDS R34, [R36] ;  /* 0x0000000024221984 */ /* 0x0001e80000000800 */
[----:B------:R-:W1:Y:S01]  /*1c00*/  @!P1 LDS R3, [R32] ;  /* 0x0000000020039984 */ /* 0x000e620000000800 */
[----:B------:R-:W-:-:S13]  /*1c10*/  ISETP.GE.AND P1, PT, R37, R2, PT ;  /* 0x000000022500720c */ /* 0x000fda0003f26270 */
[----:B------:R-:W-:Y:S01]  /*1c20*/  @P1 IMAD.MOV R33, RZ, RZ, R37 ;  /* 0x000000ffff211224 */ /* 0x000fe200078e0225 */
[----:B------:R-:W-:-:S03]  /*1c30*/  @P1 LEA R37, R17, UR6, 0x2 ;  /* 0x0000000611251c11 */ /* 0x000fc6000f8e10ff */
[C---:B------:R-:W-:Y:S01]  /*1c40*/  VIADD R35, R33.reuse, 0x1 ;  /* 0x0000000121237836 */ /* 0x040fe20000000000 */
[C---:B0-----:R-:W-:Y:S02]  /*1c50*/  @!P1 LEA R36, R33.reuse, UR6, 0x2 ;  /* 0x0000000621249c11 */ /* 0x041fe4000f8e10ff */
        /* <DEDUP_REMOVED lines=8> */
[----:B------:R-:W-:-:S04]  /*1ce0*/  @P1 LEA R33, R18, UR6, 0x2 ;  /* 0x0000000612211c11 */ /* 0x000fc8000f8e10ff */
[C---:B------:R-:W-:Y:S02]  /*1cf0*/  @!P1 LEA R37, R35.reuse, UR6, 0x2 ;  /* 0x0000000623259c11 */ /* 0x040fe4000f8e10ff */
[----:B------:R-:W-:-:S13]  /*1d00*/  ISETP.GE.AND P0, PT, R35, R2, PT ;  /* 0x000000022300720c */ /* 0x000fda0003f06270 */
[----:B------:R-:W-:Y:S01]  /*1d10*/  @!P0 IMAD.MOV R36, RZ, RZ, R18 ;  /* 0x000000ffff248224 */ /* 0x000fe200078e0212 */
[C---:B------:R-:W-:Y:S01]  /*1d20*/  ISETP.GE.AND P0, PT, R35.reuse, R2, PT ;  /* 0x000000022300720c */ /* 0x040fe20003f06270 */
[----:B------:R-:W-:Y:S01]  /*1d30*/  VIADD R18, R35, 0x1 ;  /* 0x0000000123127836 */ /* 0x000fe20000000000 */
[----:B-1----:R-:W-:Y:S02]  /*1d40*/  SEL R17, R3, R34, !P1 ;  /* 0x0000002203117207 */ /* 0x002fe40004800000 */
[----:B------:R-:W-:Y:S04]  /*1d50*/  @P1 LDS R34, [R33] ;  /* 0x0000000021221984 */ /* 0x000fe80000000800 */
[----:B------:R-:W0:Y:S05]  /*1d60*/  @!P1 LDS R3, [R37] ;  /* 0x0000000025039984 */ /* 0x000e2a0000000800 */
[----:B------:R-:W-:Y:S01]  /*1d70*/  @P0 IMAD.MOV R18, RZ, RZ, R35 ;  /* 0x000000ffff120224 */ /* 0x000fe200078e0223 */
[----:B------:R-:W-:-:S04]  /*1d80*/  @P0 LEA R36, R36, UR6, 0x2 ;  /* 0x0000000624240c11 */ /* 0x000fc8000f8e10ff */
[C---:B------:R-:W-:Y:S02]  /*1d90*/  @!P0 LEA R35, R18.reuse, UR6, 0x2 ;  /* 0x0000000612238c11 */ /* 0x040fe4000f8e10ff */
[----:B0-----:R-:W-:Y:S02]  /*1da0*/  SEL R33, R3, R34, !P0 ;  /* 0x0000002203217207 */ /* 0x001fe40004000000 */
[----:B------:R-:W-:Y:S04]  /*1db0*/  @P0 LDS R34, [R36] ;  /* 0x0000000024220984 */ /* 0x000fe80000000800 */
[----:B------:R-:W0:Y:S01]  /*1dc0*/  @!P0 LDS R3, [R35] ;  /* 0x0000000023038984 */ /* 0x000e220000000800 */
[----:B------:R-:W-:-:S04]  /*1dd0*/  ISETP.GE.AND P0, PT, R18, R2, PT ;  /* 0x000000021200720c */ /* 0x000fc80003f06270 */
[----:B0-----:R-:W-:Y:S01]  /*1de0*/  SEL R34, R3, R34, !P0 ;  /* 0x0000002203227207 */ /* 0x001fe20004000000 */
[----:B------:R-:W-:Y:S08]  /*1df0*/  BRA.U !UP0, `(.L_x_59) ;  /* 0xfffffff108407547 */ /* 0x000ff0000b83ffff */
[----:B------:R-:W0:Y:S01]  /*1e00*/  S2R R35, SR_LANEID ;  /* 0x0000000000237919 */ /* 0x000e220000000000 */
[----:B------:R-:W1:Y:S01]  /*1e10*/  S2UR UR7, SR_CgaCtaId ;  /* 0x00000000000779c3 */ /* 0x000e620000008800 */
[----:B------:R-:W2:Y:S01]  /*1e20*/  LDCU.U8 UR4, c[0x0][0x380] ;  /* 0x00007000ff0477ac */ /* 0x000ea20008000000 */
[----:B------:R-:W-:Y:S01]  /*1e30*/  SHF.R.U32.HI R18, RZ, 0x5, R16 ;  /* 0x00000005ff127819 */ /* 0x000fe20000011610 */
[----:B------:R-:W3:Y:S01]  /*1e40*/  S2R R2, SR_TID.X ;  /* 0x0000000000027919 */ /* 0x000ee20000002100 */
[----:B------:R-:W-:Y:S01]  /*1e50*/  UMOV UR5, 0x400 ;  /* 0x0000040000057882 */ /* 0x000fe20000000000 */
[----:B--2---:R-:W-:-:S04]  /*1e60*/  UPRMT UR4, UR4, 0x8880, URZ ;  /* 0x0000888004047896 */ /* 0x004fc800080000ff */
[----:B------:R-:W-:Y:S02]  /*1e70*/  UISETP.NE.AND UP0, UPT, UR4, URZ, UPT ;  /* 0x000000ff0400728c */ /* 0x000fe4000bf05270 */
[----:B-1----:R-:W-:Y:S01]  /*1e80*/  ULEA UR5, UR7, UR5, 0x18 ;  /* 0x0000000507057291 */ /* 0x002fe2000f8ec0ff */
[----:B0-----:R-:W-:Y:S01]  /*1e90*/  IMAD R18, R18, 0x220, R35 ;  /* 0x0000022012127824 */ /* 0x001fe200078e0223 */
[----:B---3--:R-:W-:-:S04]  /*1ea0*/  LOP3.LUT R3, R2, 0x3e0, RZ, 0xc0, !PT ;  /* 0x000003e002037812 */ /* 0x008fc800078ec0ff */
[----:B------:R-:W-:Y:S01]  /*1eb0*/  LEA R18, R18, UR5, 0x2 ;  /* 0x0000000512127c11 */ /* 0x000fe2000f8e10ff */
[----:B------:R-:W-:-:S04]  /*1ec0*/  IMAD R3, R3, 0x11, RZ ;  /* 0x0000001103037824 */ /* 0x000fc800078e02ff */
[----:B------:R-:W-:Y:S01]  /*1ed0*/  IMAD R36, R35, 0x40, R18 ;  /* 0x0000004023247824 */ /* 0x000fe200078e0212 */
[----:B------:R-:W-:Y:S01]  /*1ee0*/  LOP3.LUT R2, R3, 0x1f, R2, 0xf8, !PT ;  /* 0x0000001f03027812 */ /* 0x000fe200078ef802 */
[----:B------:R-:W-:Y:S06]  /*1ef0*/  BAR.SYNC.DEFER_BLOCKING 0x0 ;  /* 0x0000000000007b1d */ /* 0x000fec0000010000 */
[----:B------:R-:W-:Y:S05]  /*1f00*/  BRA.U !UP0, `(.L_x_60) ;  /* 0x0000000508607547 */ /* 0x000fea000b800000 */
[----:B------:R-:W-:Y:S01]  /*1f10*/  ISETP.NE.AND P0, PT, R16, RZ, PT ;  /* 0x000000ff1000720c */ /* 0x000fe20003f05270 */
[----:B------:R0:W-:Y:S01]  /*1f20*/  STS [R36+0x40], R34 ;  /* 0x0000402224007388 */ /* 0x0001e20000000800 */
[----:B------:R-:W1:Y:S01]  /*1f30*/  LDCU.64 UR4, c[0x0][0x398] ;  /* 0x00007300ff0477ac */ /* 0x000e620008000a00 */
[----:B------:R-:W2:Y:S02]  /*1f40*/  S2R R16, SR_CTAID.X ;  /* 0x0000000000107919 */ /* 0x000ea40000002500 */
[----:B------:R-:W-:Y:S01]  /*1f50*/  STS [R36], R19 ;  /* 0x0000001324007388 */ /* 0x000fe20000000800 */
[----:B0-----:R-:W-:-:S03]  /*1f60*/  IMAD.U32 R34, RZ, RZ, UR8 ;  /* 0x00000008ff227e24 */ /* 0x001fc6000f8e00ff */
        /* <DEDUP_REMOVED lines=13> */
[----:B------:R2:W-:Y:S04]  /*2040*/  STS [R36+0x38], R17 ;  /* 0x0000381124007388 */ /* 0x0005e80000000800 */
[----:B------:R-:W-:Y:S01]  /*2050*/  STS [R36+0x3c], R33 ;  /* 0x00003c2124007388 */ /* 0x000fe20000000800 */
[----:B------:R-:W-:-:S03]  /*2060*/  NOP ;  /* 0x0000000000007918 */ /* 0x000fc60000000000 */
[----:B------:R-:W-:Y:S01]  /*2070*/  LDS R19, [R18] ;  /* 0x0000000012137984 */ /* 0x000fe20000000800 */
[----:B--2---:R-:W-:-:S03]  /*2080*/  IMAD.WIDE.U32 R16, R16, 0x1100, RZ ;  /* 0x0000110010107825 */ /* 0x004fc600078e00ff */
        /* <DEDUP_REMOVED lines=15> */
[----:B------:R0:W-:Y:S04]  /*2180*/  LDS R32, [R18+0x800] ;  /* 0x0008000012207984 */ /* 0x0001e80000000800 */
[----:B------:R2:W-:Y:S01]  /*2190*/  @!P0 STS [UR6+0x4400], R34 ;  /* 0x00440022ff008988 */ /* 0x0005e20008000806 */
[----:B0-----:R-:W-:Y:S01]  /*21a0*/  VIADD R18, R2, 0x20 ;  /* 0x0000002002127836 */ /* 0x001fe20000000000 */
[----:B--2---:R-:W0:Y:S02]  /*21b0*/  S2R R34, SR_TID.X ;  /* 0x0000000000227919 */ /* 0x004e240000002100 */
[----:B0-----:R-:W-:Y:S01]  /*21c0*/  LOP3.LUT R16, R16, 0x1f, R34, 0xf8, !PT ;  /* 0x0000001f10107812 */ /* 0x001fe200078ef822 */
[----:B------:R-:W-:Y:S03]  /*21d0*/  BAR.SYNC.DEFER_BLOCKING 0x0 ;  /* 0x0000000000007b1d */ /* 0x000fe60000010000 */
[----:B------:R-:W-:-:S05]  /*21e0*/  IADD3 R3, P0, PT, R3, R16, RZ ;  /* 0x0000001003037210 */ /* 0x000fca0007f1e0ff */
[----:B------:R-:W-:Y:S01]  /*21f0*/  IMAD.X R34, RZ, RZ, R17, P0 ;  /* 0x000000ffff227224 */ /* 0x000fe200000e0611 */
[----:B-1----:R-:W-:-:S04]  /*2200*/  LEA R16, P0, R3, UR4, 0x2 ;  /* 0x0000000403107c11 */ /* 0x002fc8000f8010ff */
[----:B------:R-:W-:Y:S02]  /*2210*/  LEA.HI.X R17, R3, UR5, R34, 0x2, P0 ;  /* 0x0000000503117c11 */ /* 0x000fe400080f1422 */
[----:B------:R-:W0:Y:S02]  /*2220*/  LDS R3, [UR6+0x4400] ;  /* 0x00440006ff037984 */ /* 0x000e240008000800 */
[-C--:B0-----:R-:W-:Y:S02]  /*2230*/  ISETP.GE.AND P0, PT, R2, R3.reuse, PT ;  /* 0x000000030200720c */ /* 0x081fe40003f06270 */
[-C--:B------:R-:W-:Y:S01]  /*2240*/  ISETP.GE.AND P3, PT, R18, R3.reuse, PT ;  /* 0x000000031200720c */ /* 0x080fe20003f66270 */
[C---:B------:R-:W-:Y:S01]  /*2250*/  VIADD R18, R2.reuse, 0x40 ;  /* 0x0000004002127836 */ /* 0x040fe20000000000 */
[-C--:B------:R-:W-:Y:S01]  /*2260*/  ISETP.GE.AND P6, PT, R15, R3.reuse, PT ;  /* 0x000000030f00720c */ /* 0x080fe20003fc6270 */
[----:B------:R-:W-:Y:S01]  /*2270*/  VIADD R2, R2, 0x60 ;  /* 0x0000006002027836 */ /* 0x000fe20000000000 */
[----:B------:R-:W-:-:S02]  /*2280*/  ISETP.GE.AND P1, PT, R13, R3, PT ;  /* 0x000000030d00720c */ /* 0x000fc40003f26270 */
[-C--:B------:R-:W-:Y:S02]  /*2290*/  ISETP.GE.AND P4, PT, R18, R3.reuse, PT ;  /* 0x000000031200720c */ /* 0x080fe40003f86270 */
[-C--:B------:R-:W-:Y:S02]  /*22a0*/  ISETP.GE.AND P5, PT, R2, R3.reuse, PT ;  /* 0x000000030200720c */ /* 0x080fe40003fa6270 */
[-C--:B------:R-:W-:Y:S01]  /*22b0*/  ISETP.GE.AND P2, PT, R12, R3.reuse, PT ;  /* 0x000000030c00720c */ /* 0x080fe20003f46270 */
[----:B------:R0:W-:Y:S01]  /*22c0*/  @!P0 STG.E desc[UR10][R16.64], R19 ;  /* 0x0000001310008986 */ /* 0x0001e2000c10190a */
[----:B------:R-:W-:-:S03]  /*22d0*/  ISETP.GE.AND P0, PT, R14, R3, PT ;  /* 0x000000030e00720c */ /* 0x000fc60003f06270 */
        /* <DEDUP_REMOVED lines=27> */
.L_x_60:
[----:B------:R-:W-:Y:S01]  /*2490*/  ISETP.NE.AND P0, PT, R16, RZ, PT ;  /* 0x000000ff1000720c */ /* 0x000fe20003f05270 */
[----:B------:R0:W-:Y:S01]  /*24a0*/  STS [R36+0x8], R21 ;  /* 0x0000081524007388 */ /* 0x0001e20000000800 */
[----:B------:R-:W-:Y:S01]  /*24b0*/  IMAD.U32 R3, RZ, RZ, UR8 ;  /* 0x00000008ff037e24 */ /* 0x000fe2000f8e00ff */
[----:B------:R-:W1:Y:S02]  /*24c0*/  LDCU.64 UR4, c[0x0][0x3b0] ;  /* 0x00007600ff0477ac */ /* 0x000e640008000a00 */
[----:B------:R-:W-:Y:S04]  /*24d0*/  STS [R36], R19 ;  /* 0x0000001324007388 */ /* 0x000fe80000000800 */
[----:B------:R-:W-:Y:S01]  /*24e0*/  STS [R36+0x4], R20 ;  /* 0x0000041424007388 */ /* 0x000fe20000000800 */
[----:B0-----:R-:W0:Y:S03]  /*24f0*/  S2R R21, SR_CTAID.X ;  /* 0x0000000000157919 */ /* 0x001e260000002500 */
        /* <DEDUP_REMOVED lines=15> */
[----:B------:R-:W-:Y:S04]  /*25f0*/  LDS R19, [R18] ;  /* 0x0000000012137984 */ /* 0x000fe80000000800 */
        /* <DEDUP_REMOVED lines=17> */
[----:B--2---:R-:W-:-:S02]  /*2710*/  VIADD R18, R2, 0x40 ;  /* 0x0000004002127836 */ /* 0x004fc40000000000 */
[----:B---3--:R-:W-:Y:S02]  /*2720*/  IMAD.MOV.U32 R3, RZ, RZ, RZ ;  /* 0x000000ffff037224 */ /* 0x008fe400078e00ff */
[----:B0-----:R-:W-:Y:S01]  /*2730*/  IMAD.WIDE.U32 R20, R21, 0x1100, R2 ;  /* 0x0000110015147825 */ /* 0x001fe200078e0002 */
[----:B------:R-:W-:Y:S02]  /*2740*/  BAR.SYNC.DEFER_BLOCKING 0x0 ;  /* 0x0000000000007b1d */ /* 0x000fe40000010000 */
[----:B-1----:R-:W-:-:S04]  /*2750*/  LEA R16, P0, R20, UR4, 0x2 ;  /* 0x0000000414107c11 */ /* 0x002fc8000f8010ff */
[----:B------:R-:W-:Y:S01]  /*2760*/  LEA.HI.X R17, R20, UR5, R21, 0x2, P0 ;  /* 0x0000000514117c11 */ /* 0x000fe200080f1415 */
[C---:B------:R-:W-:Y:S01]  /*2770*/  VIADD R20, R2.reuse, 0x20 ;  /* 0x0000002002147836 */ /* 0x040fe20000000000 */
[----:B------:R-:W0:Y:S02]  /*2780*/  LDS R3, [UR6+0x4400] ;  /* 0x00440006ff037984 */ /* 0x000e240008000800 */
[CC--:B0-----:R-:W-:Y:S01]  /*2790*/  ISETP.GE.AND P0, PT, R2.reuse, R3.reuse, PT ;  /* 0x000000030200720c */ /* 0x0c1fe20003f06270 */
[----:B------:R-:W-:Y:S01]  /*27a0*/  VIADD R2, R2, 0x60 ;  /* 0x0000006002027836 */ /* 0x000fe20000000000 */
[-C--:B------:R-:W-:Y:S02]  /*27b0*/  ISETP.GE.AND P2, PT, R20, R3.reuse, PT ;  /* 0x000000031400720c */ /* 0x080fe40003f46270 */
[-C--:B------:R-:W-:Y:S02]  /*27c0*/  ISETP.GE.AND P1, PT, R18, R3.reuse, PT ;  /* 0x000000031200720c */ /* 0x080fe40003f26270 */
        /* <DEDUP_REMOVED lines=33> */
.L_x_61:
        /* <DEDUP_REMOVED lines=10> */
.L_x_127:


//--------------------- .text._ZN3cub18CUB_300001_SM_10006detail10merge_sort26DeviceMergeSortMergeKernelINS2_10policy_hubIN6thrust24THRUST_300001_SM_1000_NS6detail15normal_iteratorINS6_10device_ptrIiEEEEE9Policy600ESB_PNS0_8NullTypeESB_SF_j17IntegerComparatoriSE_EEvbT2_T3_T4_PT6_PT7_T5_PSJ_SJ_NS1_7vsmem_tE --------------------------
	.section	.text._ZN3cub18CUB_300001_SM_10006detail10merge_sort26DeviceMergeSortMergeKernelINS2_10policy_hubIN6thrust24THRUST_300001_SM_1000_NS6detail15normal_iteratorINS6_10device_ptrIiEEEEE9Policy600ESB_PNS0_8NullTypeESB_SF_j17IntegerComparatoriSE_EEvbT2_T3_T4_PT6_PT7_T5_PSJ_SJ_NS1_7vsmem_tE,"ax",@progbits
	.align	128
        .global         _ZN3cub18CUB_300001_SM_10006detail10merge_sort26DeviceMergeSortMergeKernelINS2_10policy_hubIN6thrust24THRUST_300001_SM_1000_NS6detail15normal_iteratorINS6_10device_ptrIiEEEEE9Policy600ESB_PNS0_8NullTypeESB_SF_j17IntegerComparatoriSE_EEvbT2_T3_T4_PT6_PT7_T5_PSJ_SJ_NS1_7vsmem_tE
        .type           _ZN3cub18CUB_300001_SM_10006detail10merge_sort26DeviceMergeSortMergeKernelINS2_10policy_hubIN6thrust24THRUST_300001_SM_1000_NS6detail15normal_iteratorINS6_10device_ptrIiEEEEE9Policy600ESB_PNS0_8NullTypeESB_SF_j17IntegerComparatoriSE_EEvbT2_T3_T4_PT6_PT7_T5_PSJ_SJ_NS1_7vsmem_tE,@function
        .size           _ZN3cub18CUB_300001_SM_10006detail10merge_sort26DeviceMergeSortMergeKernelINS2_10policy_hubIN6thrust24THRUST_300001_SM_1000_NS6detail15normal_iteratorINS6_10device_ptrIiEEEEE9Policy600ESB_PNS0_8NullTypeESB_SF_j17IntegerComparatoriSE_EEvbT2_T3_T4_PT6_PT7_T5_PSJ_SJ_NS1_7vsmem_tE,(.L_x_128 - _ZN3cub18CUB_300001_SM_10006detail10merge_sort26DeviceMergeSortMergeKernelINS2_10policy_hubIN6thrust24THRUST_300001_SM_1000_NS6detail15normal_iteratorINS6_10device_ptrIiEEEEE9Policy600ESB_PNS0_8NullTypeESB_SF_j17IntegerComparatoriSE_EEvbT2_T3_T4_PT6_PT7_T5_PSJ_SJ_NS1_7vsmem_tE)
        .other          _ZN3cub18CUB_300001_SM_10006detail10merge_sort26DeviceMergeSortMergeKernelINS2_10policy_hubIN6thrust24THRUST_300001_SM_1000_NS6detail15normal_iteratorINS6_10device_ptrIiEEEEE9Policy600ESB_PNS0_8NullTypeESB_SF_j17IntegerComparatoriSE_EEvbT2_T3_T4_PT6_PT7_T5_PSJ_SJ_NS1_7vsmem_tE,@"STO_CUDA_ENTRY STV_DEFAULT"
_ZN3cub18CUB_300001_SM_10006detail10merge_sort26DeviceMergeSortMergeKernelINS2_10policy_hubIN6thrust24THRUST_300001_SM_1000_NS6detail15normal_iteratorINS6_10device_ptrIiEEEEE9Policy600ESB_PNS0_8NullTypeESB_SF_j17IntegerComparatoriSE_EEvbT2_T3_T4_PT6_PT7_T5_PSJ_SJ_NS1_7vsmem_tE:
.text._ZN3cub18CUB_300001_SM_10006detail10merge_sort26DeviceMergeSortMergeKernelINS2_10policy_hubIN6thrust24THRUST_300001_SM_1000_NS6detail15normal_iteratorINS6_10device_ptrIiEEEEE9Policy600ESB_PNS0_8NullTypeESB_SF_j17IntegerComparatoriSE_EEvbT2_T3_T4_PT6_PT7_T5_PSJ_SJ_NS1_7vsmem_tE:
[----:B------:R-:W-:Y:S08]  /*0000*/  LDC R1, c[0x0][0x37c] ;  /* 0x0000df00ff017b82 */ /* 0x000ff00000000800 */
[----:B------:R-:W0:Y:S01]  /*0010*/  S2UR UR7, SR_CTAID.X ;  /* 0x00000000000779c3 */ /* 0x000e220000002500 */
[----:B------:R-:W1:Y:S01]  /*0020*/  LDCU UR4, c[0x0][0x370] ;  /* 0x00006e00ff0477ac */ /* 0x000e620008000800 */
[----:B------:R-:W2:Y:S01]  /*0030*/  S2R R0, SR_TID.X ;  /* 0x0000000000007919 */ /* 0x000ea20000002100 */
[----:B------:R-:W3:Y:S01]  /*0040*/  LDCU.64 UR10, c[0x0][0x358] ;  /* 0x00006b00ff0a77ac */ /* 0x000ee20008000a00 */
[----:B-1----:R-:W-:-:S04]  /*0050*/  UIADD3 UR4, UPT, UPT, UR4, -0x1, URZ ;  /* 0xffffffff04047890 */ /* 0x002fc8000fffe0ff */
[----:B0-----:R-:W-:-:S09]  /*0060*/  UISETP.GE.U32.AND UP0, UPT, UR7, UR4, UPT ;  /* 0x000000040700728c */ /* 0x001fd2000bf06070 */
[----:B---3--:R-:W-:Y:S05]  /*0070*/  BRA.U UP0, `(.L_x_62) ;  /* 0x0000002d00087547 */ /* 0x008fea000b800000 */
[----:B------:R-:W0:Y:S01]  /*0080*/  LDCU.64 UR4, c[0x0][0x3b8] ;  /* 0x00007700ff0477ac */ /* 0x000e220008000a00 */
[----:B------:R-:W1:Y:S08]  /*0090*/  LDC R9, c[0x0][0x3c0] ;  /* 0x0000f000ff097b82 */ /* 0x000e700000000800 */
[----:B------:R-:W3:Y:S01]  /*00a0*/  LDC R11, c[0x0][0x398] ;  /* 0x0000e600ff0b7b82 */ /* 0x000ee20000000800 */
[----:B0-----:R-:W-:-:S06]  /*00b0*/  UIMAD.WIDE.U32 UR4, UR7, 0x4, UR4 ;  /* 0x00000004070478a5 */ /* 0x001fcc000f8e0004 */
[----:B------:R-:W-:Y:S02]  /*00c0*/  IMAD.U32 R2, RZ, RZ, UR4 ;  /* 0x00000004ff027e24 */ /* 0x000fe4000f8e00ff */
[----:B------:R-:W-:Y:S02]  /*00d0*/  IMAD.U32 R3, RZ, RZ, UR5 ;  /* 0x00000005ff037e24 */ /* 0x000fe4000f8e00ff */
[----:B-1----:R-:W-:Y:S01]  /*00e0*/  IMAD.MOV R7, RZ, RZ, -R9 ;  /* 0x000000ffff077224 */ /* 0x002fe200078e0a09 */
[----:B------:R-:W0:Y:S02]  /*00f0*/  LDCU.U8 UR5, c[0x0][0x380] ;  /* 0x00007000ff0577ac */ /* 0x000e240008000000 */
[----:B------:R-:W4:Y:S04]  /*0100*/  LDG.E R5, desc[UR10][R2.64+0x4] ;  /* 0x0000040a02057981 */ /* 0x000f28000c1e1900 */
[----:B------:R3:W5:Y:S01]  /*0110*/  LDG.E R4, desc[UR10][R2.64] ;  /* 0x0000000a02047981 */ /* 0x000762000c1e1900 */
[C---:B------:R-:W-:Y:S01]  /*0120*/  LOP3.LUT R6, R7.reuse, UR7, RZ, 0xc0, !PT ;  /* 0x0000000707067c12 */ /* 0x040fe2000f8ec0ff */
[----:B------:R-:W-:Y:S01]  /*0130*/  ACQBULK ;  /* 0x000000000000782e */ /* 0x000fe20000000000 */
[----:B------:R-:W-:-:S03]  /*0140*/  LOP3.LUT R7, R7, UR7, RZ, 0xfc, !PT ;  /* 0x0000000707077c12 */ /* 0x000fc6000f8efcff */
[C---:B------:R-:W-:Y:S01]  /*0150*/  IMAD R8, R6.reuse, 0x1100, RZ ;  /* 0x0000110006087824 */ /* 0x040fe200078e02ff */
[----:B------:R-:W-:Y:S02]  /*0160*/  IADD3 R6, PT, PT, -R6, UR7, RZ ;  /* 0x0000000706067c10 */ /* 0x000fe4000fffe1ff */
[----:B------:R-:W-:Y:S01]  /*0170*/  ISETP.NE.AND P0, PT, R7, -0x1, PT ;  /* 0xffffffff0700780c */ /* 0x000fe20003f05270 */
[----:B---3--:R-:W-:Y:S01]  /*0180*/  IMAD.IADD R3, R11, 0x1, -R8 ;  /* 0x000000010b037824 */ /* 0x008fe200078e0a08 */
[----:B------:R-:W-:Y:S01]  /*0190*/  SHF.R.U32.HI R2, RZ, 0x1, R9 ;  /* 0x00000001ff027819 */ /* 0x000fe20000011609 */
[----:B------:R-:W-:Y:S01]  /*01a0*/  IMAD R6, R6, 0x1100, RZ ;  /* 0x0000110006067824 */ /* 0x000fe200078e02ff */
[----:B0-----:R-:W-:-:S03]  /*01b0*/  UPRMT UR5, UR5, 0x8880, URZ ;  /* 0x0000888005057896 */ /* 0x001fc600080000ff */
[----:B------:R-:W-:Y:S01]  /*01c0*/  IMAD R2, R2, 0x1100, RZ ;  /* 0x0000110002027824 */ /* 0x000fe200078e02ff */
[----:B------:R-:W-:-:S05]  /*01d0*/  UISETP.NE.AND UP0, UPT, UR5, URZ, UPT ;  /* 0x000000ff0500728c */ /* 0x000fca000bf05270 */
[CC--:B------:R-:W-:Y:S02]  /*01e0*/  @!P0 VIMNMX.U32 R7, PT, PT, R2.reuse, R3.reuse, PT ;  /* 0x0000000302078248 */ /* 0x0c0fe40003fe0000 */
[----:B------:R-:W-:-:S05]  /*01f0*/  VIMNMX.U32 R3, PT, PT, R2, R3, !PT ;  /* 0x0000000302037248 */ /* 0x000fca0007fe0000 */
[----:B------:R-:W-:Y:S02]  /*0200*/  IMAD.IADD R3, R3, 0x1, -R2 ;  /* 0x0000000103037824 */ /* 0x000fe400078e0a02 */
[--C-:B----4-:R-:W-:Y:S02]  /*0210*/  IMAD.IADD R5, R5, 0x1, -R8.reuse ;  /* 0x0000000105057824 */ /* 0x110fe400078e0a08 */
[----:B-----5:R-:W-:-:S03]  /*0220*/  IMAD.IADD R4, R4, 0x1, -R8 ;  /* 0x0000000104047824 */ /* 0x020fc600078e0a08 */
[----:B------:R-:W-:Y:S02]  /*0230*/  R2UR UR4, R5 ;  /* 0x00000000050472ca */ /* 0x000fe400000e0000 */
[----:B------:R-:W-:Y:S02]  /*0240*/  VIMNMX.U32 R5, PT, PT, R6, -0x1101, !PT ;  /* 0xffffeeff06057848 */ /* 0x000fe40007fe0000 */
[----:B------:R-:W-:Y:S02]  /*0250*/  R2UR UR6, R4 ;  /* 0x00000000040672ca */ /* 0x000fe400000e0000 */
[----:B------:R-:W-:-:S07]  /*0260*/  LOP3.LUT R5, RZ, R5, RZ, 0x33, !PT ;  /* 0x00000005ff057212 */ /* 0x000fce00078e33ff */
[----:B------:R-:W-:Y:S02]  /*0270*/  IADD3 R5, PT, PT, R6, -UR4, R5 ;  /* 0x8000000406057c10 */ /* 0x000fe4000fffe005 */
[----:B------:R-:W-:Y:S02]  /*0280*/  @!P0 R2UR UR4, R7 ;  /* 0x00000000070482ca */ /* 0x000fe400000e0000 */
[----:B------:R-:W-:Y:S02]  /*0290*/  SEL R20, R2, R5, !P0 ;  /* 0x0000000502147207 */ /* 0x000fe40004000000 */
[----:B------:R-:W-:Y:S02]  /*02a0*/  VIADDMNMX.U32 R19, R6, -UR6, R3, PT ;  /* 0x8000000606137c46 */ /* 0x000fe4000b800003 */
[----:B------:R-:W-:-:S07]  /*02b0*/  VIMNMX.U32 R20, PT, PT, R3, R20, PT ;  /* 0x0000001403147248 */ /* 0x000fce0003fe0000 */
[----:B------:R-:W-:Y:S01]  /*02c0*/  UIADD3 UR4, UPT, UPT, -UR6, UR4, URZ ;  /* 0x0000000406047290 */ /* 0x000fe2000fffe1ff */
[----:B------:R-:W-:Y:S11]  /*02d0*/  BRA.U !UP0, `(.L_x_63) ;  /* 0x0000000508407547 */ /* 0x000ff6000b800000 */
[----:B------:R-:W0:Y:S01]  /*02e0*/  LDCU.64 UR8, c[0x0][0x388] ;  /* 0x00007100ff0877ac */ /* 0x000e220008000a00 */
[----:B------:R-:W-:Y:S01]  /*02f0*/  IADD3 R3, P1, P2, R19, R8, R2 ;  /* 0x0000000813037210 */ /* 0x000fe20007a3e002 */
[C---:B--2---:R-:W-:Y:S01]  /*0300*/  VIADD R4, R0.reuse, 0x100 ;  /* 0x0000010000047836 */ /* 0x044fe20000000000 */
[C---:B------:R-:W-:Y:S01]  /*0310*/  IADD3 R8, P4, P5, R0.reuse, UR6, R8 ;  /* 0x0000000600087c10 */ /* 0x040fe2000fd9e008 */
[----:B------:R-:W-:Y:S01]  /*0320*/  VIADD R2, R0, -UR4 ;  /* 0x8000000400027c36 */ /* 0x000fe20008000000 */
[----:B------:R-:W-:Y:S02]  /*0330*/  IADD3.X R7, PT, PT, RZ, RZ, RZ, P1, P2 ;  /* 0x000000ffff077210 */ /* 0x000fe40000fe44ff */
[----:B------:R-:W-:Y:S01]  /*0340*/  ISETP.GE.AND P2, PT, R4, UR4, PT ;  /* 0x0000000404007c0c */ /* 0x000fe2000bf46270 */
[C---:B------:R-:W-:Y:S01]  /*0350*/  VIADD R4, R0.reuse, 0x200 ;  /* 0x0000020000047836 */ /* 0x040fe20000000000 */
[----:B------:R-:W-:Y:S02]  /*0360*/  ISETP.GE.AND P3, PT, R0, UR4, PT ;  /* 0x0000000400007c0c */ /* 0x000fe4000bf66270 */
[----:B------:R-:W-:-:S02]  /*0370*/  IADD3.X R5, PT, PT, RZ, RZ, RZ, P4, P5 ;  /* 0x000000ffff057210 */ /* 0x000fc400027ea4ff */
[----:B------:R-:W-:Y:S02]  /*0380*/  IADD3 R3, P0, PT, R2, R3, RZ ;  /* 0x0000000302037210 */ /* 0x000fe40007f1e0ff */
[----:B------:R-:W-:Y:S02]  /*0390*/  ISETP.GE.AND P1, PT, R4, UR4, PT ;  /* 0x0000000404007c0c */ /* 0x000fe4000bf26270 */
[----:B------:R-:W-:Y:S02]  /*03a0*/  LEA.HI.X.SX32 R2, R2, R7, 0x1, P0 ;  /* 0x0000000702027211 */ /* 0x000fe400000f0eff */
[C---:B0-----:R-:W-:Y:S02]  /*03b0*/  LEA R14, P4, R8.reuse, UR8, 0x2 ;  /* 0x00000008080e7c11 */ /* 0x041fe4000f8810ff */
[----:B------:R-:W-:Y:S02]  /*03c0*/  LEA R12, P0, R3, UR8, 0x2 ;  /* 0x00000008030c7c11 */ /* 0x000fe4000f8010ff */
[----:B------:R-:W-:-:S02]  /*03d0*/  LEA.HI.X R15, R8, UR9, R5, 0x2, P4 ;  /* 0x00000009080f7c11 */ /* 0x000fc4000a0f1405 */
[----:B------:R-:W-:-:S03]  /*03e0*/  LEA.HI.X R13, R3, UR9, R2, 0x2, P0 ;  /* 0x00000009030d7c11 */ /* 0x000fc600080f1402 */
[----:B------:R0:W5:Y:S04]  /*03f0*/  @!P3 LDG.E R18, desc[UR10][R14.64] ;  /* 0x0000000a0e12b981 */ /* 0x000168000c1e1900 */
[----:B------:R0:W5:Y:S04]  /*0400*/  @P2 LDG.E R11, desc[UR10][R12.64+0x400] ;  /* 0x0004000a0c0b2981 */ /* 0x000168000c1e1900 */
[----:B------:R0:W5:Y:S01]  /*0410*/  @P1 LDG.E R10, desc[UR10][R12.64+0x800] ;  /* 0x0008000a0c0a1981 */ /* 0x000162000c1e1900 */
[C---:B------:R-:W-:Y:S01]  /*0420*/  VIADD R2, R0.reuse, 0x300 ;  /* 0x0000030000027836 */ /* 0x040fe20000000000 */
[C---:B------:R-:W-:Y:S01]  /*0430*/  LOP3.LUT R3, R0.reuse, 0x400, RZ, 0xfc, !PT ;  /* 0x0000040000037812 */ /* 0x040fe200078efcff */
[----:B------:R-:W-:-:S03]  /*0440*/  VIADD R4, R0, 0x700 ;  /* 0x0000070000047836 */ /* 0x000fc60000000000 */
[----:B------:R-:W-:Y:S01]  /*0450*/  ISETP.GE.AND P0, PT, R2, UR4, PT ;  /* 0x0000000402007c0c */ /* 0x000fe2000bf06270 */
[C---:B------:R-:W-:Y:S01]  /*0460*/  VIADD R2, R0.reuse, 0x500 ;  /* 0x0000050000027836 */ /* 0x040fe20000000000 */
[----:B------:R-:W-:Y:S01]  /*0470*/  ISETP.GE.AND P6, PT, R3, UR4, PT ;  /* 0x0000000403007c0c */ /* 0x000fe2000bfc6270 */
[----:B------:R-:W-:-:S03]  /*0480*/  VIADD R3, R0, 0x600 ;  /* 0x0000060000037836 */ /* 0x000fc60000000000 */
[----:B------:R-:W-:Y:S02]  /*0490*/  ISETP.GE.AND P5, PT, R2, UR4, PT ;  /* 0x0000000402007c0c */ /* 0x000fe4000bfa6270 */
[----:B------:R-:W-:Y:S01]  /*04a0*/  ISETP.GE.AND P4, PT, R3, UR4, PT ;  /* 0x0000000403007c0c */ /* 0x000fe2000bf86270 */
[C---:B------:R-:W-:Y:S01]  /*04b0*/  VIADD R3, R0.reuse, 0x900 ;  /* 0x0000090000037836 */ /* 0x040fe20000000000 */
[----:B------:R-:W-:-:S03]  /*04c0*/  LOP3.LUT R2, R0, 0x800, RZ, 0xfc, !PT ;  /* 0x0000080000027812 */ /* 0x000fc600078efcff */
[----:B------:R0:W5:Y:S04]  /*04d0*/  @P0 LDG.E R9, desc[UR10][R12.64+0xc00] ;  /* 0x000c000a0c090981 */ /* 0x000168000c1e1900 */
[----:B------:R0:W5:Y:S04]  /*04e0*/  @P6 LDG.E R8, desc[UR10][R12.64+0x1000] ;  /* 0x0010000a0c086981 */ /* 0x000168000c1e1900 */
[----:B------:R0:W5:Y:S04]  /*04f0*/  @P5 LDG.E R7, desc[UR10][R12.64+0x1400] ;  /* 0x0014000a0c075981 */ /* 0x000168000c1e1900 */
[----:B------:R0:W5:Y:S04]  /*0500*/  @P4 LDG.E R6, desc[UR10][R12.64+0x1800] ;  /* 0x0018000a0c064981 */ /* 0x000168000c1e1900 */
[----:B------:R0:W5:Y:S01]  /*0510*/  @P3 LDG.E R18, desc[UR10][R12.64] ;  /* 0x0000000a0c123981 */ /* 0x000162000c1e1900 */
[----:B------:R-:W-:-:S03]  /*0520*/  ISETP.GE.AND P3, PT, R4, UR4, PT ;  /* 0x0000000404007c0c */ /* 0x000fc6000bf66270 */
[----:B------:R0:W5:Y:S01]  /*0530*/  @!P2 LDG.E R11, desc[UR10][R14.64+0x400] ;  /* 0x0004000a0e0ba981 */ /* 0x000162000c1e1900 */
[----:B------:R-:W-:-:S03]  /*0540*/  ISETP.GE.AND P2, PT, R2, UR4, PT ;  /* 0x0000000402007c0c */ /* 0x000fc6000bf46270 */
[----:B------:R0:W5:Y:S01]  /*0550*/  @!P1 LDG.E R10, desc[UR10][R14.64+0x800] ;  /* 0x0008000a0e0a9981 */ /* 0x000162000c1e1900 */
[----:B------:R-:W-:-:S05]  /*0560*/  ISETP.GE.AND P1, PT, R3, UR4, PT ;  /* 0x0000000403007c0c */ /* 0x000fca000bf26270 */
[----:B------:R0:W5:Y:S04]  /*0570*/  @P3 LDG.E R5, desc[UR10][R12.64+0x1c00] ;  /* 0x001c000a0c053981 */ /* 0x000168000c1e1900 */
[----:B------:R0:W5:Y:S04]  /*0580*/  @P2 LDG.E R4, desc[UR10][R12.64+0x2000] ;  /* 0x0020000a0c042981 */ /* 0x000168000c1e1900 */
[----:B------:R0:W5:Y:S01]  /*0590*/  @P1 LDG.E R3, desc[UR10][R12.64+0x2400] ;  /* 0x0024000a0c031981 */ /* 0x000162000c1e1900 */
[C---:B------:R-:W-:Y:S02]  /*05a0*/  VIADD R2, R0.reuse, 0xa00 ;  /* 0x00000a0000027836 */ /* 0x040fe40000000000 */
[----:B------:R-:W-:Y:S01]  /*05b0*/  VIADD R16, R0, 0xb00 ;  /* 0x00000b0000107836 */ /* 0x000fe20000000000 */
[----:B------:R0:W5:Y:S02]  /*05c0*/  @!P0 LDG.E R9, desc[UR10][R14.64+0xc00] ;  /* 0x000c000a0e098981 */ /* 0x000164000c1e1900 */
[----:B------:R-:W-:-:S02]  /*05d0*/  ISETP.GE.AND P0, PT, R2, UR4, PT ;  /* 0x0000000402007c0c */ /* 0x000fc4000bf06270 */
[----:B------:R-:W-:Y:S01]  /*05e0*/  LOP3.LUT R2, R0, 0xc00, RZ, 0xfc, !PT ;  /* 0x00000c0000027812 */ /* 0x000fe200078efcff */
[----:B------:R0:W5:Y:S01]  /*05f0*/  @!P6 LDG.E R8, desc[UR10][R14.64+0x1000] ;  /* 0x0010000a0e08e981 */ /* 0x000162000c1e1900 */
[----:B------:R-:W-:Y:S01]  /*0600*/  ISETP.GE.AND P6, PT, R16, UR4, PT ;  /* 0x0000000410007c0c */ /* 0x000fe2000bfc6270 */
[----:B------:R-:W-:Y:S02]  /*0610*/  VIADD R16, R0, 0xd00 ;  /* 0x00000d0000107836 */ /* 0x000fe40000000000 */
[----:B------:R0:W5:Y:S01]  /*0620*/  @!P5 LDG.E R7, desc[UR10][R14.64+0x1400] ;  /* 0x0014000a0e07d981 */ /* 0x000162000c1e1900 */
[----:B------:R-:W-:Y:S01]  /*0630*/  ISETP.GE.AND P5, PT, R2, UR4, PT ;  /* 0x0000000402007c0c */ /* 0x000fe2000bfa6270 */
[----:B------:R-:W-:Y:S02]  /*0640*/  VIADD R2, R0, 0xe00 ;  /* 0x00000e0000027836 */ /* 0x000fe40000000000 */
[----:B------:R0:W5:Y:S01]  /*0650*/  @!P4 LDG.E R6, desc[UR10][R14.64+0x1800] ;  /* 0x0018000a0e06c981 */ /* 0x000162000c1e1900 */
[----:B------:R-:W-:Y:S01]  /*0660*/  ISETP.GE.AND P4, PT, R16, UR4, PT ;  /* 0x0000000410007c0c */ /* 0x000fe2000bf86270 */
[----:B------:R-:W-:-:S04]  /*0670*/  VIADD R16, R0, 0xf00 ;  /* 0x00000f0000107836 */ /* 0x000fc80000000000 */
[----:B------:R0:W5:Y:S04]  /*0680*/  @P6 LDG.E R21, desc[UR10][R12.64+0x2c00] ;  /* 0x002c000a0c156981 */ /* 0x000168000c1e1900 */
[----:B------:R0:W5:Y:S04]  /*0690*/  @P5 LDG.E R26, desc[UR10][R12.64+0x3000] ;  /* 0x0030000a0c1a5981 */ /* 0x000168000c1e1900 */
[----:B------:R0:W5:Y:S04]  /*06a0*/  @P4 LDG.E R27, desc[UR10][R12.64+0x3400] ;  /* 0x0034000a0c1b4981 */ /* 0x000168000c1e1900 */
[----:B------:R0:W5:Y:S01]  /*06b0*/  @!P3 LDG.E R5, desc[UR10][R14.64+0x1c00] ;  /* 0x001c000a0e05b981 */ /* 0x000162000c1e1900 */
[----:B------:R-:W-:-:S02]  /*06c0*/  ISETP.GE.AND P3, PT, R2, UR4, PT ;  /* 0x0000000402007c0c */ /* 0x000fc4000bf66270 */
[----:B------:R-:W-:Y:S01]  /*06d0*/  LOP3.LUT R2, R0, 0x1000, RZ, 0xfc, !PT ;  /* 0x0000100000027812 */ /* 0x000fe200078efcff */
[----:B------:R0:W5:Y:S01]  /*06e0*/  @!P2 LDG.E R4, desc[UR10][R14.64+0x2000] ;  /* 0x0020000a0e04a981 */ /* 0x000162000c1e1900 */
[----:B------:R-:W-:-:S03]  /*06f0*/  ISETP.GE.AND P2, PT, R16, UR4, PT ;  /* 0x0000000410007c0c */ /* 0x000fc6000bf46270 */
[----:B------:R0:W5:Y:S01]  /*0700*/  @!P1 LDG.E R3, desc[UR10][R14.64+0x2400] ;  /* 0x0024000a0e039981 */ /* 0x000162000c1e1900 */
[----:B------:R-:W-:-:S03]  /*0710*/  ISETP.GE.AND P1, PT, R2, UR4, PT ;  /* 0x0000000402007c0c */ /* 0x000fc6000bf26270 */
        /* <DEDUP_REMOVED lines=12> */
.L_x_63:
[----:B------:R-:W0:Y:S01]  /*07e0*/  LDCU.64 UR8, c[0x0][0x3a0] ;  /* 0x00007400ff0877ac */ /* 0x000e220008000a00 */
[C---:B--2---:R-:W-:Y:S01]  /*07f0*/  VIADD R3, R0.reuse, -UR4 ;  /* 0x8000000400037c36 */ /* 0x044fe20008000000 */
[C---:B------:R-:W-:Y:S01]  /*0800*/  ISETP.GE.AND P0, PT, R0.reuse, UR4, PT ;  /* 0x0000000400007c0c */ /* 0x040fe2000bf06270 */
[----:B------:R-:W-:Y:S01]  /*0810*/  VIADD R10, R0, 0x200 ;  /* 0x00000200000a7836 */ /* 0x000fe20000000000 */
[----:B------:R-:W-:Y:S01]  /*0820*/  IADD3 R23, P1, PT, R8, UR6, RZ ;  /* 0x0000000608177c10 */ /* 0x000fe2000ff3e0ff */
[----:B------:R-:W-:Y:S01]  /*0830*/  VIADD R5, R0, 0x300 ;  /* 0x0000030000057836 */ /* 0x000fe20000000000 */
[----:B------:R-:W-:Y:S01]  /*0840*/  IADD3 R22, P2, P3, R19, R8, R2 ;  /* 0x0000000813167210 */ /* 0x000fe20007b5e002 */
[----:B------:R-:W-:Y:S01]  /*0850*/  VIADD R7, R10, -UR4 ;  /* 0x800000040a077c36 */ /* 0x000fe20008000000 */
[----:B------:R-:W-:Y:S01]  /*0860*/  SHF.R.S32.HI R11, RZ, 0x1f, R3 ;  /* 0x0000001fff0b7819 */ /* 0x000fe20000011403 */
[----:B------:R-:W-:Y:S01]  /*0870*/  IMAD.X R24, RZ, RZ, RZ, P1 ;  /* 0x000000ffff187224 */ /* 0x000fe200008e06ff */
[C---:B------:R-:W-:Y:S01]  /*0880*/  SEL R2, R0.reuse, R3, !P0 ;  /* 0x0000000300027207 */ /* 0x040fe20004000000 */
[----:B------:R-:W-:Y:S01]  /*0890*/  VIADD R6, R5, -UR4 ;  /* 0x8000000405067c36 */ /* 0x000fe20008000000 */
[----:B------:R-:W-:Y:S01]  /*08a0*/  SEL R3, R23, R22, !P0 ;  /* 0x0000001617037207 */ /* 0x000fe20004000000 */
[C---:B------:R-:W-:Y:S01]  /*08b0*/  VIADD R21, R0.reuse, 0x600 ;  /* 0x0000060000157836 */ /* 0x040fe20000000000 */
[----:B------:R-:W-:Y:S01]  /*08c0*/  IADD3.X R25, PT, PT, RZ, RZ, RZ, P2, P3 ;  /* 0x000000ffff197210 */ /* 0x000fe200017e64ff */
[----:B------:R-:W-:Y:S01]  /*08d0*/  VIADD R15, R0, 0x700 ;  /* 0x00000700000f7836 */ /* 0x000fe20000000000 */
[----:B------:R-:W-:Y:S01]  /*08e0*/  IADD3 R2, P1, PT, R2, R3, RZ ;  /* 0x0000000302027210 */ /* 0x000fe20007f3e0ff */
[----:B------:R-:W-:Y:S01]  /*08f0*/  VIADD R3, R0, 0x100 ;  /* 0x0000010000037836 */ /* 0x000fe20000000000 */
[----:B------:R-:W-:Y:S01]  /*0900*/  SEL R11, R11, RZ, P0 ;  /* 0x000000ff0b0b7207 */ /* 0x000fe20000000000 */
[----:B------:R-:W-:Y:S01]  /*0910*/  VIADD R16, R21, -UR4 ;  /* 0x8000000415107c36 */ /* 0x000fe20008000000 */
[----:B------:R-:W-:Y:S01]  /*0920*/  SEL R4, R24, R25, !P0 ;  /* 0x0000001918047207 */ /* 0x000fe20004000000 */
[----:B------:R-:W-:Y:S01]  /*0930*/  VIADD R8, R3, -UR4 ;  /* 0x8000000403087c36 */ /* 0x000fe20008000000 */
[----:B------:R-:W-:-:S02]  /*0940*/  ISETP.GE.AND P3, PT, R10, UR4, PT ;  /* 0x000000040a007c0c */ /* 0x000fc4000bf66270 */
[----:B------:R-:W-:Y:S01]  /*0950*/  ISETP.GE.AND P6, PT, R3, UR4, PT ;  /* 0x0000000403007c0c */ /* 0x000fe2000bfc6270 */
[----:B------:R-:W-:Y:S01]  /*0960*/  IMAD.X R11, R11, 0x1, R4, P1 ;  /* 0x000000010b0b7824 */ /* 0x000fe200008e0604 */
[----:B------:R-:W-:Y:S02]  /*0970*/  ISETP.GE.AND P0, PT, R5, UR4, PT ;  /* 0x0000000405007c0c */ /* 0x000fe4000bf06270 */
[----:B0-----:R-:W-:Y:S02]  /*0980*/  LEA R28, P5, R2, UR8, 0x2 ;  /* 0x00000008021c7c11 */ /* 0x001fe4000f8a10ff */
[----:B------:R-:W-:Y:S02]  /*0990*/  SEL R4, R10, R7, !P3 ;  /* 0x000000070a047207 */ /* 0x000fe40005800000 */
[----:B------:R-:W-:Y:S02]  /*09a0*/  SEL R3, R3, R8, !P6 ;  /* 0x0000000803037207 */ /* 0x000fe40007000000 */
[----:B------:R-:W-:-:S02]  /*09b0*/  SEL R5, R5, R6, !P0 ;  /* 0x0000000605057207 */ /* 0x000fc40004000000 */
[CC--:B------:R-:W-:Y:S02]  /*09c0*/  SEL R9, R23.reuse, R22.reuse, !P3 ;  /* 0x0000001617097207 */ /* 0x0c0fe40005800000 */
[CC--:B------:R-:W-:Y:S02]  /*09d0*/  SEL R10, R23.reuse, R22.reuse, !P0 ;  /* 0x00000016170a7207 */ /* 0x0c0fe40004000000 */
[----:B------:R-:W-:Y:S02]  /*09e0*/  SEL R12, R23, R22, !P6 ;  /* 0x00000016170c7207 */ /* 0x000fe40007000000 */
[----:B------:R-:W-:Y:S01]  /*09f0*/  LEA.HI.X R29, R2, UR9, R11, 0x2, P5 ;  /* 0x00000009021d7c11 */ /* 0x000fe2000a8f140b */
[----:B------:R-:W-:Y:S01]  /*0a00*/  VIADD R11, R0, 0x500 ;  /* 0x00000500000b7836 */ /* 0x000fe20000000000 */
[----:B------:R-:W-:Y:S02]  /*0a10*/  SHF.R.S32.HI R8, RZ, 0x1f, R8 ;  /* 0x0000001fff087819 */ /* 0x000fe40000011408 */
[----:B------:R-:W-:Y:S01]  /*0a20*/  IADD3 R4, P1, PT, R4, R9, RZ ;  /* 0x0000000904047210 */ /* 0x000fe20007f3e0ff */
[----:B------:R-:W-:Y:S01]  /*0a30*/  VIADD R2, R11, -UR4 ;  /* 0x800000040b027c36 */ /* 0x000fe20008000000 */
[----:B------:R-:W-:-:S02]  /*0a40*/  IADD3 R5, P2, PT, R5, R10, RZ ;  /* 0x0000000a05057210 */ /* 0x000fc40007f5e0ff */
[----:B------:R-:W-:Y:S02]  /*0a50*/  IADD3 R3, P4, PT, R3, R12, RZ ;  /* 0x0000000c03037210 */ /* 0x000fe40007f9e0ff */
[----:B------:R-:W-:Y:S02]  /*0a60*/  LOP3.LUT R10, R0, 0x400, RZ, 0xfc, !PT ;  /* 0x00000400000a7812 */ /* 0x000fe400078efcff */
[----:B------:R-:W-:Y:S02]  /*0a70*/  SEL R9, R24, R25, !P6 ;  /* 0x0000001918097207 */ /* 0x000fe40007000000 */
[----:B------:R-:W-:Y:S01]  /*0a80*/  SEL R8, R8, RZ, P6 ;  /* 0x000000ff08087207 */ /* 0x000fe20003000000 */
[----:B------:R-:W-:Y:S01]  /*0a90*/  VIADD R13, R10, -UR4 ;  /* 0x800000040a0d7c36 */ /* 0x000fe20008000000 */
[----:B------:R-:W-:Y:S02]  /*0aa0*/  ISETP.GE.AND P6, PT, R11, UR4, PT ;  /* 0x000000040b007c0c */ /* 0x000fe4000bfc6270 */
[----:B------:R-:W-:Y:S01]  /*0ab0*/  SHF.R.S32.HI R7, RZ, 0x1f, R7 ;  /* 0x0000001fff077819 */ /* 0x000fe20000011407 */
[----:B------:R-:W-:Y:S01]  /*0ac0*/  IMAD.X R12, R8, 0x1, R9, P4 ;  /* 0x00000001080c7824 */ /* 0x000fe200020e0609 */
[----:B------:R-:W-:-:S02]  /*0ad0*/  ISETP.GE.AND P5, PT, R10, UR4, PT ;  /* 0x000000040a007c0c */ /* 0x000fc4000bfa6270 */
[----:B------:R-:W-:Y:S02]  /*0ae0*/  SEL R8, R11, R2, !P6 ;  /* 0x000000020b087207 */ /* 0x000fe40007000000 */
[----:B------:R-:W-:Y:S02]  /*0af0*/  SEL R14, R24, R25, !P3 ;  /* 0x00000019180e7207 */ /* 0x000fe40005800000 */
[----:B------:R-:W-:Y:S02]  /*0b00*/  SEL R11, R23, R22, !P6 ;  /* 0x00000016170b7207 */ /* 0x000fe40007000000 */
[----:B------:R-:W-:Y:S02]  /*0b10*/  SEL R7, R7, RZ, P3 ;  /* 0x000000ff07077207 */ /* 0x000fe40001800000 */
[----:B------:R-:W-:Y:S02]  /*0b20*/  SHF.R.S32.HI R6, RZ, 0x1f, R6 ;  /* 0x0000001fff067819 */ /* 0x000fe40000011406 */
[----:B------:R-:W-:-:S02]  /*0b30*/  SEL R9, R10, R13, !P5 ;  /* 0x0000000d0a097207 */ /* 0x000fc40006800000 */
[----:B------:R-:W-:Y:S02]  /*0b40*/  SEL R10, R23, R22, !P5 ;  /* 0x00000016170a7207 */ /* 0x000fe40006800000 */
[----:B------:R-:W-:Y:S01]  /*0b50*/  IADD3 R8, P3, PT, R8, R11, RZ ;  /* 0x0000000b08087210 */ /* 0x000fe20007f7e0ff */
[----:B------:R-:W-:Y:S01]  /*0b60*/  IMAD.X R11, R7, 0x1, R14, P1 ;  /* 0x00000001070b7824 */ /* 0x000fe200008e060e */
[----:B------:R-:W-:Y:S02]  /*0b70*/  SEL R17, R24, R25, !P0 ;  /* 0x0000001918117207 */ /* 0x000fe40004000000 */
[----:B------:R-:W-:Y:S02]  /*0b80*/  SEL R6, R6, RZ, P0 ;  /* 0x000000ff06067207 */ /* 0x000fe40000000000 */
[----:B------:R-:W-:Y:S02]  /*0b90*/  ISETP.GE.AND P1, PT, R21, UR4, PT ;  /* 0x0000000415007c0c */ /* 0x000fe4000bf26270 */
[----:B------:R-:W-:Y:S01]  /*0ba0*/  IADD3 R9, P4, PT, R9, R10, RZ ;  /* 0x0000000a09097210 */ /* 0x000fe20007f9e0ff */
[----:B------:R-:W-:Y:S01]  /*0bb0*/  IMAD.X R10, R6, 0x1, R17, P2 ;  /* 0x00000001060a7824 */ /* 0x000fe200010e0611 */
[----:B------:R-:W-:Y:S01]  /*0bc0*/  SEL R7, R21, R16, !P1 ;  /* 0x0000001015077207 */ /* 0x000fe20004800000 */
[----:B------:R-:W-:Y:S01]  /*0bd0*/  VIADD R6, R15, -UR4 ;  /* 0x800000040f067c36 */ /* 0x000fe20008000000 */
[----:B------:R-:W-:-:S02]  /*0be0*/  SEL R14, R23, R22, !P1 ;  /* 0x00000016170e7207 */ /* 0x000fc40004800000 */
[----:B------:R-:W-:Y:S02]  /*0bf0*/  SHF.R.S32.HI R2, RZ, 0x1f, R2 ;  /* 0x0000001fff027819 */ /* 0x000fe40000011402 */
[----:B------:R-:W-:Y:S02]  /*0c00*/  ISETP.GE.AND P0, PT, R15, UR4, PT ;  /* 0x000000040f007c0c */ /* 0x000fe4000bf06270 */
[----:B------:R-:W-:Y:S02]  /*0c10*/  SHF.R.S32.HI R13, RZ, 0x1f, R13 ;  /* 0x0000001fff0d7819 */ /* 0x000fe4000001140d */
[----:B------:R-:W-:Y:S02]  /*0c20*/  IADD3 R7, P2, PT, R7, R14, RZ ;  /* 0x0000000e07077210 */ /* 0x000fe40007f5e0ff */
[----:B------:R-:W-:Y:S02]  /*0c30*/  SEL R2, R2, RZ, P6 ;  /* 0x000000ff02027207 */ /* 0x000fe40003000000 */
[----:B------:R-:W-:-:S02]  /*0c40*/  SEL R27, R24, R25, !P6 ;  /* 0x00000019181b7207 */ /* 0x000fc40007000000 */
[----:B------:R-:W-:Y:S02]  /*0c50*/  SEL R21, R15, R6, !P0 ;  /* 0x000000060f157207 */ /* 0x000fe40004000000 */
[----:B------:R-:W-:Y:S01]  /*0c60*/  SEL R18, R24, R25, !P5 ;  /* 0x0000001918127207 */ /* 0x000fe20006800000 */
[----:B------:R-:W-:Y:S01]  /*0c70*/  IMAD.X R27, R2, 0x1, R27, P3 ;  /* 0x00000001021b7824 */ /* 0x000fe200018e061b */
[----:B------:R-:W-:Y:S02]  /*0c80*/  SEL R13, R13, RZ, P5 ;  /* 0x000000ff0d0d7207 */ /* 0x000fe40002800000 */
[----:B------:R-:W-:-:S03]  /*0c90*/  SEL R14, R23, R22, !P0 ;  /* 0x00000016170e7207 */ /* 0x000fc60004000000 */
[----:B------:R-:W-:Y:S01]  /*0ca0*/  IMAD.X R18, R13, 0x1, R18, P4 ;  /* 0x000000010d127824 */ /* 0x000fe200020e0612 */
[----:B------:R-:W-:Y:S02]  /*0cb0*/  IADD3 R21, P5, PT, R21, R14, RZ ;  /* 0x0000000e15157210 */ /* 0x000fe40007fbe0ff */
[C---:B------:R-:W-:Y:S02]  /*0cc0*/  LEA R14, P3, R3.reuse, UR8, 0x2 ;  /* 0x00000008030e7c11 */ /* 0x040fe4000f8610ff */
[C---:B------:R-:W-:Y:S02]  /*0cd0*/  LEA R2, P4, R4.reuse, UR8, 0x2 ;  /* 0x0000000804027c11 */ /* 0x040fe4000f8810ff */
[----:B------:R-:W-:Y:S02]  /*0ce0*/  LEA.HI.X R15, R3, UR9, R12, 0x2, P3 ;  /* 0x00000009030f7c11 */ /* 0x000fe400098f140c */
[----:B------:R-:W-:Y:S02]  /*0cf0*/  LEA.HI.X R3, R4, UR9, R11, 0x2, P4 ;  /* 0x0000000904037c11 */ /* 0x000fe4000a0f140b */
[----:B------:R-:W-:Y:S01]  /*0d00*/  LOP3.LUT R26, R0, 0x800, RZ, 0xfc, !PT ;  /* 0x00000800001a7812 */ /* 0x000fe200078efcff */
[----:B------:R0:W5:Y:S01]  /*0d10*/  LDG.E R11, desc[UR10][R14.64] ;  /* 0x0000000a0e0b7981 */ /* 0x000162000c1e1900 */
[----:B------:R-:W-:-:S02]  /*0d20*/  LEA R4, P3, R5, UR8, 0x2 ;  /* 0x0000000805047c11 */ /* 0x000fc4000f8610ff */
[----:B------:R-:W-:Y:S01]  /*0d30*/  LEA R12, P4, R9, UR8, 0x2 ;  /* 0x00000008090c7c11 */ /* 0x000fe2000f8810ff */
[C---:B------:R-:W-:Y:S01]  /*0d40*/  VIADD R17, R26.reuse, -UR4 ;  /* 0x800000041a117c36 */ /* 0x040fe20008000000 */
[----:B------:R-:W-:Y:S02]  /*0d50*/  LEA.HI.X R5, R5, UR9, R10, 0x2, P3 ;  /* 0x0000000905057c11 */ /* 0x000fe400098f140a */
[----:B------:R-:W-:Y:S01]  /*0d60*/  LEA.HI.X R13, R9, UR9, R18, 0x2, P4 ;  /* 0x00000009090d7c11 */ /* 0x000fe2000a0f1412 */
[----:B------:R1:W5:Y:S01]  /*0d70*/  LDG.E R10, desc[UR10][R2.64] ;  /* 0x0000000a020a7981 */ /* 0x000362000c1e1900 */
[C---:B------:R-:W-:Y:S02]  /*0d80*/  ISETP.GE.AND P4, PT, R26.reuse, UR4, PT ;  /* 0x000000041a007c0c */ /* 0x040fe4000bf86270 */
[----:B------:R-:W-:Y:S01]  /*0d90*/  SHF.R.S32.HI R16, RZ, 0x1f, R16 ;  /* 0x0000001fff107819 */ /* 0x000fe20000011410 */
[----:B------:R2:W5:Y:S01]  /*0da0*/  LDG.E R18, desc[UR10][R28.64] ;  /* 0x0000000a1c127981 */ /* 0x000562000c1e1900 */
[----:B------:R-:W-:-:S02]  /*0db0*/  SEL R26, R26, R17, !P4 ;  /* 0x000000111a1a7207 */ /* 0x000fc40006000000 */
[----:B0-----:R-:W-:Y:S01]  /*0dc0*/  SEL R15, R16, RZ, P1 ;  /* 0x000000ff100f7207 */ /* 0x001fe20000800000 */
[----:B------:R0:W5:Y:S01]  /*0dd0*/  LDG.E R9, desc[UR10][R4.64] ;  /* 0x0000000a04097981 */ /* 0x000162000c1e1900 */
[----:B-1----:R-:W-:Y:S01]  /*0de0*/  VIADD R3, R0, 0x900 ;  /* 0x0000090000037836 */ /* 0x002fe20000000000 */
[----:B------:R-:W-:Y:S02]  /*0df0*/  LEA R2, P6, R8, UR8, 0x2 ;  /* 0x0000000808027c11 */ /* 0x000fe4000f8c10ff */
[----:B--2---:R-:W-:Y:S01]  /*0e00*/  SEL R29, R23, R22, !P4 ;  /* 0x00000016171d7207 */ /* 0x004fe20006000000 */
[C---:B------:R-:W-:Y:S01]  /*0e10*/  VIADD R14, R3.reuse, -UR4 ;  /* 0x80000004030e7c36 */ /* 0x040fe20008000000 */
[----:B------:R-:W-:Y:S02]  /*0e20*/  SEL R28, R24, R25, !P1 ;  /* 0x00000019181c7207 */ /* 0x000fe40004800000 */
[----:B------:R-:W-:Y:S02]  /*0e30*/  ISETP.GE.AND P3, PT, R3, UR4, PT ;  /* 0x0000000403007c0c */ /* 0x000fe4000bf66270 */
[----:B------:R-:W-:Y:S01]  /*0e40*/  IADD3 R16, P1, PT, R26, R29, RZ ;  /* 0x0000001d1a107210 */ /* 0x000fe20007f3e0ff */
[----:B------:R-:W-:Y:S01]  /*0e50*/  IMAD.X R26, R15, 0x1, R28, P2 ;  /* 0x000000010f1a7824 */ /* 0x000fe200010e061c */
[----:B------:R-:W-:-:S02]  /*0e60*/  SEL R15, R3, R14, !P3 ;  /* 0x0000000e030f7207 */ /* 0x000fc40005800000 */
[----:B------:R-:W-:Y:S01]  /*0e70*/  LEA.HI.X R3, R8, UR9, R27, 0x2, P6 ;  /* 0x0000000908037c11 */ /* 0x000fe2000b0f141b */
[----:B------:R-:W-:Y:S01]  /*0e80*/  VIADD R27, R0, 0xa00 ;  /* 0x00000a00001b7836 */ /* 0x000fe20000000000 */
[----:B0-----:R-:W-:Y:S01]  /*0e90*/  LEA R4, P2, R7, UR8, 0x2 ;  /* 0x0000000807047c11 */ /* 0x001fe2000f8410ff */
[----:B------:R-:W5:Y:S01]  /*0ea0*/  LDG.E R8, desc[UR10][R12.64] ;  /* 0x0000000a0c087981 */ /* 0x000f62000c1e1900 */
[----:B------:R-:W-:Y:S02]  /*0eb0*/  SEL R28, R23, R22, !P3 ;  /* 0x00000016171c7207 */ /* 0x000fe40005800000 */
[----:B------:R-:W-:Y:S01]  /*0ec0*/  LEA.HI.X R5, R7, UR9, R26, 0x2, P2 ;  /* 0x0000000907057c11 */ /* 0x000fe200090f141a */
[C---:B------:R-:W-:Y:S01]  /*0ed0*/  VIADD R26, R27.reuse, -UR4 ;  /* 0x800000041b1a7c36 */ /* 0x040fe20008000000 */
[----:B------:R-:W-:Y:S01]  /*0ee0*/  ISETP.GE.AND P2, PT, R27, UR4, PT ;  /* 0x000000041b007c0c */ /* 0x000fe2000bf46270 */
[----:B------:R0:W5:Y:S01]  /*0ef0*/  LDG.E R7, desc[UR10][R2.64] ;  /* 0x0000000a02077981 */ /* 0x000162000c1e1900 */
[----:B------:R-:W-:-:S02]  /*0f00*/  SHF.R.S32.HI R6, RZ, 0x1f, R6 ;  /* 0x0000001fff067819 */ /* 0x000fc40000011406 */
[----:B------:R-:W-:Y:S02]  /*0f10*/  IADD3 R15, P6, PT, R15, R28, RZ ;  /* 0x0000001c0f0f7210 */ /* 0x000fe40007fde0ff */
[----:B------:R-:W-:Y:S02]  /*0f20*/  SEL R28, R27, R26, !P2 ;  /* 0x0000001a1b1c7207 */ /* 0x000fe40005000000 */
[----:B------:R-:W-:Y:S02]  /*0f30*/  SEL R29, R23, R22, !P2 ;  /* 0x00000016171d7207 */ /* 0x000fe40005000000 */
[----:B------:R-:W-:Y:S02]  /*0f40*/  SHF.R.S32.HI R27, RZ, 0x1f, R17 ;  /* 0x0000001fff1b7819 */ /* 0x000fe40000011411 */
[----:B0-----:R-:W-:Y:S02]  /*0f50*/  SEL R3, R24, R25, !P0 ;  /* 0x0000001918037207 */ /* 0x001fe40004000000 */
[----:B------:R-:W-:-:S02]  /*0f60*/  SEL R2, R6, RZ, P0 ;  /* 0x000000ff06027207 */ /* 0x000fc40000000000 */
[----:B------:R-:W-:Y:S02]  /*0f70*/  IADD3 R17, P0, PT, R28, R29, RZ ;  /* 0x0000001d1c117210 */ /* 0x000fe40007f1e0ff */
[----:B------:R-:W-:Y:S01]  /*0f80*/  SEL R6, R24, R25, !P4 ;  /* 0x0000001918067207 */ /* 0x000fe20006000000 */
[----:B------:R-:W-:Y:S01]  /*0f90*/  IMAD.X R28, R2, 0x1, R3, P5 ;  /* 0x00000001021c7824 */ /* 0x000fe200028e0603 */
[----:B------:R-:W-:Y:S01]  /*0fa0*/  SEL R27, R27, RZ, P4 ;  /* 0x000000ff1b1b7207 */ /* 0x000fe20002000000 */
[----:B------:R-:W-:Y:S01]  /*0fb0*/  VIADD R2, R0, 0xb00 ;  /* 0x00000b0000027836 */ /* 0x000fe20000000000 */
[----:B------:R-:W-:-:S03]  /*0fc0*/  LEA R12, P4, R21, UR8, 0x2 ;  /* 0x00000008150c7c11 */ /* 0x000fc6000f8810ff */
[----:B------:R-:W-:Y:S01]  /*0fd0*/  IMAD.X R3, R27, 0x1, R6, P1 ;  /* 0x000000011b037824 */ /* 0x000fe200008e0606 */
[C---:B------:R-:W-:Y:S01]  /*0fe0*/  ISETP.GE.AND P1, PT, R2.reuse, UR4, PT ;  /* 0x0000000402007c0c */ /* 0x040fe2000bf26270 */
[C---:B------:R-:W-:Y:S01]  /*0ff0*/  VIADD R27, R2.reuse, -UR4 ;  /* 0x80000004021b7c36 */ /* 0x040fe20008000000 */
[----:B------:R-:W-:Y:S01]  /*1000*/  LEA.HI.X R13, R21, UR9, R28, 0x2, P4 ;  /* 0x00000009150d7c11 */ /* 0x000fe2000a0f141c */
[----:B------:R-:W5:Y:S01]  /*1010*/  LDG.E R6, desc[UR10][R4.64] ;  /* 0x0000000a04067981 */ /* 0x000f62000c1e1900 */
[----:B------:R-:W-:Y:S02]  /*1020*/  SEL R28, R23, R22, !P1 ;  /* 0x00000016171c7207 */ /* 0x000fe40004800000 */
[----:B------:R-:W-:Y:S02]  /*1030*/  SEL R21, R2, R27, !P1 ;  /* 0x0000001b02157207 */ /* 0x000fe40004800000 */
[----:B------:R-:W-:Y:S02]  /*1040*/  SHF.R.S32.HI R14, RZ, 0x1f, R14 ;  /* 0x0000001fff0e7819 */ /* 0x000fe4000001140e */
[----:B------:R-:W-:-:S02]  /*1050*/  SHF.R.S32.HI R26, RZ, 0x1f, R26 ;  /* 0x0000001fff1a7819 */ /* 0x000fc4000001141a */
[----:B------:R-:W-:Y:S01]  /*1060*/  LEA R2, P5, R16, UR8, 0x2 ;  /* 0x0000000810027c11 */ /* 0x000fe2000f8a10ff */
[----:B------:R0:W5:Y:S01]  /*1070*/  LDG.E R5, desc[UR10][R12.64] ;  /* 0x0000000a0c057981 */ /* 0x000162000c1e1900 */
[----:B------:R-:W-:Y:S02]  /*1080*/  IADD3 R21, P4, PT, R21, R28, RZ ;  /* 0x0000001c15157210 */ /* 0x000fe40007f9e0ff */
[-C--:B------:R-:W-:Y:S02]  /*1090*/  SEL R29, R24, R25.reuse, !P3 ;  /* 0x00000019181d7207 */ /* 0x080fe40005800000 */
[----:B------:R-:W-:Y:S02]  /*10a0*/  SEL R14, R14, RZ, P3 ;  /* 0x000000ff0e0e7207 */ /* 0x000fe40001800000 */
[----:B------:R-:W-:Y:S02]  /*10b0*/  SEL R26, R26, RZ, P2 ;  /* 0x000000ff1a1a7207 */ /* 0x000fe40001000000 */
[----:B------:R-:W-:-:S02]  /*10c0*/  SEL R28, R24, R25, !P2 ;  /* 0x00000019181c7207 */ /* 0x000fc40005000000 */
[----:B------:R-:W-:Y:S01]  /*10d0*/  LEA.HI.X R3, R16, UR9, R3, 0x2, P5 ;  /* 0x0000000910037c11 */ /* 0x000fe2000a8f1403 */
[----:B------:R-:W-:Y:S01]  /*10e0*/  IMAD.X R16, R14, 0x1, R29, P6 ;  /* 0x000000010e107824 */ /* 0x000fe200030e061d */
[----:B------:R-:W-:Y:S01]  /*10f0*/  LOP3.LUT R29, R0, 0xc00, RZ, 0xfc, !PT ;  /* 0x00000c00001d7812 */ /* 0x000fe200078efcff */
[----:B------:R-:W-:Y:S01]  /*1100*/  IMAD.X R28, R26, 0x1, R28, P0 ;  /* 0x000000011a1c7824 */ /* 0x000fe200000e061c */
[----:B------:R-:W-:Y:S01]  /*1110*/  LEA R14, P0, R15, UR8, 0x2 ;  /* 0x000000080f0e7c11 */ /* 0x000fe2000f8010ff */
[----:B------:R-:W5:Y:S01]  /*1120*/  LDG.E R4, desc[UR10][R2.64] ;  /* 0x0000000a02047981 */ /* 0x000f62000c1e1900 */
[C---:B------:R-:W-:Y:S01]  /*1130*/  ISETP.GE.AND P3, PT, R29.reuse, UR4, PT ;  /* 0x000000041d007c0c */ /* 0x040fe2000bf66270 */
[----:B0-----:R-:W-:Y:S01]  /*1140*/  VIADD R12, R29, -UR4 ;  /* 0x800000041d0c7c36 */ /* 0x001fe20008000000 */
[----:B------:R-:W-:Y:S02]  /*1150*/  LEA.HI.X R15, R15, UR9, R16, 0x2, P0 ;  /* 0x000000090f0f7c11 */ /* 0x000fe400080f1410 */
[----:B------:R-:W-:-:S02]  /*1160*/  LEA R16, P0, R17, UR8, 0x2 ;  /* 0x0000000811107c11 */ /* 0x000fc4000f8010ff */
[----:B------:R-:W-:Y:S02]  /*1170*/  SHF.R.S32.HI R27, RZ, 0x1f, R27 ;  /* 0x0000001fff1b7819 */ /* 0x000fe4000001141b */
[----:B------:R-:W-:Y:S01]  /*1180*/  SEL R26, R29, R12, !P3 ;  /* 0x0000000c1d1a7207 */ /* 0x000fe20005800000 */
[----:B------:R0:W5:Y:S01]  /*1190*/  LDG.E R3, desc[UR10][R14.64] ;  /* 0x0000000a0e037981 */ /* 0x000162000c1e1900 */
[----:B------:R-:W-:Y:S02]  /*11a0*/  LEA.HI.X R17, R17, UR9, R28, 0x2, P0 ;  /* 0x0000000911117c11 */ /* 0x000fe400080f141c */
[----:B------:R-:W-:Y:S02]  /*11b0*/  SEL R13, R23, R22, !P3 ;  /* 0x00000016170d7207 */ /* 0x000fe40005800000 */
[----:B------:R-:W-:Y:S01]  /*11c0*/  SHF.R.S32.HI R12, RZ, 0x1f, R12 ;  /* 0x0000001fff0c7819 */ /* 0x000fe2000001140c */
[----:B------:R1:W5:Y:S01]  /*11d0*/  LDG.E R2, desc[UR10][R16.64] ;  /* 0x0000000a10027981 */ /* 0x000362000c1e1900 */
[----:B------:R-:W-:-:S02]  /*11e0*/  SEL R28, R24, R25, !P1 ;  /* 0x00000019181c7207 */ /* 0x000fc40004800000 */
[----:B------:R-:W-:Y:S02]  /*11f0*/  SEL R27, R27, RZ, P1 ;  /* 0x000000ff1b1b7207 */ /* 0x000fe40000800000 */
[----:B------:R-:W-:Y:S02]  /*1200*/  IADD3 R26, P2, PT, R26, R13, RZ ;  /* 0x0000000d1a1a7210 */ /* 0x000fe40007f5e0ff */
[----:B------:R-:W-:Y:S01]  /*1210*/  SEL R12, R12, RZ, P3 ;  /* 0x000000ff0c0c7207 */ /* 0x000fe20001800000 */
[----:B------:R-:W-:Y:S01]  /*1220*/  IMAD.X R28, R27, 0x1, R28, P4 ;  /* 0x000000011b1c7824 */ /* 0x000fe200020e061c */
[----:B------:R-:W-:Y:S01]  /*1230*/  SEL R29, R24, R25, !P3 ;  /* 0x00000019181d7207 */ /* 0x000fe20005800000 */
[----:B------:R-:W-:-:S04]  /*1240*/  VIADD R27, R0, 0xd00 ;  /* 0x00000d00001b7836 */ /* 0x000fc80000000000 */
[----:B------:R-:W-:Y:S01]  /*1250*/  IMAD.X R29, R12, 0x1, R29, P2 ;  /* 0x000000010c1d7824 */ /* 0x000fe200010e061d */
[----:B------:R-:W-:Y:S01]  /*1260*/  LEA R12, P0, R21, UR8, 0x2 ;  /* 0x00000008150c7c11 */ /* 0x000fe2000f8010ff */
[C---:B0-----:R-:W-:Y:S01]  /*1270*/  VIADD R14, R27.reuse, -UR4 ;  /* 0x800000041b0e7c36 */ /* 0x041fe20008000000 */
[----:B------:R-:W-:Y:S02]  /*1280*/  ISETP.GE.AND P2, PT, R27, UR4, PT ;  /* 0x000000041b007c0c */ /* 0x000fe4000bf46270 */
[----:B------:R-:W-:Y:S02]  /*1290*/  LEA.HI.X R13, R21, UR9, R28, 0x2, P0 ;  /* 0x00000009150d7c11 */ /* 0x000fe400080f141c */
[----:B------:R-:W-:Y:S02]  /*12a0*/  SEL R27, R27, R14, !P2 ;  /* 0x0000000e1b1b7207 */ /* 0x000fe40005000000 */
[----:B------:R-:W-:Y:S02]  /*12b0*/  SHF.R.S32.HI R21, RZ, 0x1f, R14 ;  /* 0x0000001fff157819 */ /* 0x000fe4000001140e */
[----:B------:R-:W-:-:S02]  /*12c0*/  SEL R28, R23, R22, !P2 ;  /* 0x00000016171c7207 */ /* 0x000fc40005000000 */
[----:B------:R-:W-:Y:S02]  /*12d0*/  LEA R14, P0, R26, UR8, 0x2 ;  /* 0x000000081a0e7c11 */ /* 0x000fe4000f8010ff */
[----:B------:R-:W-:Y:S01]  /*12e0*/  IADD3 R27, P1, PT, R27, R28, RZ ;  /* 0x0000001c1b1b7210 */ /* 0x000fe20007f3e0ff */
[----:B------:R-:W-:Y:S01]  /*12f0*/  VIADD R28, R0, 0xe00 ;  /* 0x00000e00001c7836 */ /* 0x000fe20000000000 */
[----:B-1----:R-:W-:Y:S02]  /*1300*/  SEL R17, R21, RZ, P2 ;  /* 0x000000ff15117207 */ /* 0x002fe40001000000 */
[----:B------:R-:W-:Y:S01]  /*1310*/  SEL R16, R24, R25, !P2 ;  /* 0x0000001918107207 */ /* 0x000fe20005000000 */
[----:B------:R-:W5:Y:S01]  /*1320*/  LDG.E R21, desc[UR10][R12.64] ;  /* 0x0000000a0c157981 */ /* 0x000f62000c1e1900 */
[----:B------:R-:W-:Y:S01]  /*1330*/  LEA.HI.X R15, R26, UR9, R29, 0x2, P0 ;  /* 0x000000091a0f7c11 */ /* 0x000fe200080f141d */
[C---:B------:R-:W-:Y:S02]  /*1340*/  VIADD R29, R28.reuse, -UR4 ;  /* 0x800000041c1d7c36 */ /* 0x040fe40008000000 */
[----:B------:R-:W-:Y:S01]  /*1350*/  IMAD.X R17, R17, 0x1, R16, P1 ;  /* 0x0000000111117824 */ /* 0x000fe200008e0610 */
[----:B------:R-:W-:Y:S01]  /*1360*/  ISETP.GE.AND P1, PT, R28, UR4, PT ;  /* 0x000000041c007c0c */ /* 0x000fe2000bf26270 */
[----:B------:R0:W5:Y:S01]  /*1370*/  LDG.E R26, desc[UR10][R14.64] ;  /* 0x0000000a0e1a7981 */ /* 0x000162000c1e1900 */
[----:B------:R-:W-:-:S02]  /*1380*/  LEA R16, P0, R27, UR8, 0x2 ;  /* 0x000000081b107c11 */ /* 0x000fc4000f8010ff */
[----:B------:R-:W-:Y:S02]  /*1390*/  SEL R28, R28, R29, !P1 ;  /* 0x0000001d1c1c7207 */ /* 0x000fe40004800000 */
[----:B------:R-:W-:Y:S02]  /*13a0*/  LEA.HI.X R17, R27, UR9, R17, 0x2, P0 ;  /* 0x000000091b117c11 */ /* 0x000fe400080f1411 */
[----:B------:R-:W-:Y:S02]  /*13b0*/  SEL R27, R23, R22, !P1 ;  /* 0x00000016171b7207 */ /* 0x000fe40004800000 */
[----:B------:R-:W-:Y:S01]  /*13c0*/  SHF.R.S32.HI R29, RZ, 0x1f, R29 ;  /* 0x0000001fff1d7819 */ /* 0x000fe2000001141d */
[----:B0-----:R-:W-:Y:S01]  /*13d0*/  VIADD R15, R0, 0xf00 ;  /* 0x00000f00000f7836 */ /* 0x001fe20000000000 */
[----:B------:R-:W-:Y:S02]  /*13e0*/  IADD3 R28, P0, PT, R28, R27, RZ ;  /* 0x0000001b1c1c7210 */ /* 0x000fe40007f1e0ff */
[----:B------:R-:W-:Y:S01]  /*13f0*/  SEL R12, R24, R25, !P1 ;  /* 0x00000019180c7207 */ /* 0x000fe20004800000 */
[----:B------:R-:W-:Y:S01]  /*1400*/  VIADD R14, R15, -UR4 ;  /* 0x800000040f0e7c36 */ /* 0x000fe20008000000 */
[----:B------:R-:W-:Y:S01]  /*1410*/  SEL R13, R29, RZ, P1 ;  /* 0x000000ff1d0d7207 */ /* 0x000fe20000800000 */
[----:B------:R0:W5:Y:S01]  /*1420*/  LDG.E R27, desc[UR10][R16.64] ;  /* 0x0000000a101b7981 */ /* 0x000162000c1e1900 */
[----:B------:R-:W-:-:S03]  /*1430*/  ISETP.GE.AND P1, PT, R15, UR4, PT ;  /* 0x000000040f007c0c */ /* 0x000fc6000bf26270 */
[----:B------:R-:W-:Y:S01]  /*1440*/  IMAD.X R13, R13, 0x1, R12, P0 ;  /* 0x000000010d0d7824 */ /* 0x000fe200000e060c */
[C---:B------:R-:W-:Y:S02]  /*1450*/  LEA R12, P0, R28.reuse, UR8, 0x2 ;  /* 0x000000081c0c7c11 */ /* 0x040fe4000f8010ff */
[----:B------:R-:W-:Y:S02]  /*1460*/  SEL R15, R15, R14, !P1 ;  /* 0x0000000e0f0f7207 */ /* 0x000fe40004800000 */
[----:B------:R-:W-:Y:S02]  /*1470*/  SHF.R.S32.HI R14, RZ, 0x1f, R14 ;  /* 0x0000001fff0e7819 */ /* 0x000fe4000001140e */
[----:B0-----:R-:W-:Y:S02]  /*1480*/  SEL R16, R23, R22, !P1 ;  /* 0x0000001617107207 */ /* 0x001fe40004800000 */
[----:B------:R-:W-:Y:S02]  /*1490*/  LEA.HI.X R13, R28, UR9, R13, 0x2, P0 ;  /* 0x000000091c0d7c11 */ /* 0x000fe400080f140d */
[----:B------:R-:W-:-:S02]  /*14a0*/  IADD3 R15, P0, PT, R15, R16, RZ ;  /* 0x000000100f0f7210 */ /* 0x000fc40007f1e0ff */
[----:B------:R-:W-:Y:S02]  /*14b0*/  SEL R14, R14, RZ, P1 ;  /* 0x000000ff0e0e7207 */ /* 0x000fe40000800000 */
[----:B------:R-:W-:-:S05]  /*14c0*/  SEL R17, R24, R25, !P1 ;  /* 0x0000001918117207 */ /* 0x000fca0004800000 */
[----:B------:R-:W-:Y:S01]  /*14d0*/  IMAD.X R16, R14, 0x1, R17, P0 ;  /* 0x000000010e107824 */ /* 0x000fe200000e0611 */
[C---:B------:R-:W-:Y:S02]  /*14e0*/  LEA R14, P0, R15.reuse, UR8, 0x2 ;  /* 0x000000080f0e7c11 */ /* 0x040fe4000f8010ff */
[----:B------:R-:W-:Y:S02]  /*14f0*/  LOP3.LUT R17, R0, 0x1000, RZ, 0xfc, !PT ;  /* 0x0000100000117812 */ /* 0x000fe400078efcff */
[----:B------:R-:W-:Y:S02]  /*1500*/  LEA.HI.X R15, R15, UR9, R16, 0x2, P0 ;  /* 0x000000090f0f7c11 */ /* 0x000fe400080f1410 */
[C---:B------:R-:W-:Y:S01]  /*1510*/  ISETP.GE.AND P1, PT, R17.reuse, UR4, PT ;  /* 0x0000000411007c0c */ /* 0x040fe2000bf26270 */
[----:B------:R-:W-:-:S03]  /*1520*/  VIADD R16, R17, -UR4 ;  /* 0x8000000411107c36 */ /* 0x000fc60008000000 */
[----:B------:R-:W-:Y:S02]  /*1530*/  SEL R22, R23, R22, !P1 ;  /* 0x0000001617167207 */ /* 0x000fe40004800000 */
[----:B------:R-:W-:Y:S01]  /*1540*/  SEL R17, R17, R16, !P1 ;  /* 0x0000001011117207 */ /* 0x000fe20004800000 */
[----:B------:R1:W5:Y:S01]  /*1550*/  LDG.E R23, desc[UR10][R14.64] ;  /* 0x0000000a0e177981 */ /* 0x000362000c1e1900 */
        /* <DEDUP_REMOVED lines=9> */
.L_x_64:
[----:B------:R-:W2:Y:S01]  /*15f0*/  S2UR UR6, SR_CgaCtaId ;  /* 0x00000000000679c3 */ /* 0x000ea20000008800 */
[----:B------:R-:W-:Y:S01]  /*1600*/  UMOV UR5, 0x400 ;  /* 0x0000040000057882 */ /* 0x000fe20000000000 */
[----:B------:R-:W-:Y:S01]  /*1610*/  IMAD.IADD R20, R20, 0x1, -R19 ;  /* 0x0000000114147824 */ /* 0x000fe200078e0a13 */
[----:B--2---:R-:W-:-:S04]  /*1620*/  ULEA UR5, UR6, UR5, 0x18 ;  /* 0x0000000506057291 */ /* 0x004fc8000f8ec0ff */
[----:B------:R-:W-:Y:S02]  /*1630*/  R2UR UR6, R20 ;  /* 0x00000000140672ca */ /* 0x000fe400000e0000 */
[----:B01----:R-:W-:-:S05]  /*1640*/  LEA R13, R0, UR5, 0x2 ;  /* 0x00000005000d7c11 */ /* 0x003fca000f8e10ff */
[----:B-----5:R-:W-:Y:S04]  /*1650*/  STS [R13], R18 ;  /* 0x000000120d007388 */ /* 0x020fe80000000800 */
        /* <DEDUP_REMOVED lines=17> */
[----:B------:R-:W-:Y:S01]  /*1770*/  UIADD3 UR8, UPT, UPT, UR4, UR6, URZ ;  /* 0x0000000604087290 */ /* 0x000fe2000fffe0ff */
[----:B0-----:R-:W-:-:S06]  /*1780*/  IMAD R2, R0, 0x11, RZ ;  /* 0x0000001100027824 */ /* 0x001fcc00078e02ff */
[----:B------:R-:W-:Y:S01]  /*1790*/  PREEXIT ;  /* 0x000000000000782d */ /* 0x000fe20000000000 */
[----:B------:R-:W-:Y:S01]  /*17a0*/  BSSY.RECONVERGENT B0, `(.L_x_65) ;  /* 0x000000e000007945 */ /* 0x000fe20003800200 */
[----:B------:R-:W-:-:S04]  /*17b0*/  VIMNMX R2, PT, PT, R2, UR8, PT ;  /* 0x0000000802027c48 */ /* 0x000fc8000bfe0100 */
[C---:B------:R-:W-:Y:S01]  /*17c0*/  ISETP.GE.AND P0, PT, R2.reuse, UR6, PT ;  /* 0x0000000602007c0c */ /* 0x040fe2000bf06270 */
[C---:B------:R-:W-:Y:S01]  /*17d0*/  VIADD R3, R2.reuse, -UR6 ;  /* 0x8000000602037c36 */ /* 0x040fe20008000000 */
[----:B------:R-:W-:-:S04]  /*17e0*/  VIMNMX R4, PT, PT, R2, UR4, PT ;  /* 0x0000000402047c48 */ /* 0x000fc8000bfe0100 */
[----:B------:R-:W-:-:S04]  /*17f0*/  SEL R5, R3, RZ, P0 ;  /* 0x000000ff03057207 */ /* 0x000fc80000000000 */
[----:B------:R-:W-:-:S13]  /*1800*/  ISETP.GE.AND P0, PT, R5, R4, PT ;  /* 0x000000040500720c */ /* 0x000fda0003f06270 */
[----:B-1----:R-:W-:Y:S05]  /*1810*/  @P0 BRA `(.L_x_66) ;  /* 0x0000000000180947 */ /* 0x002fea0003800000 */
.L_x_67:
[----:B------:R-:W-:-:S05]  /*1820*/  IMAD.IADD R3, R4, 0x1, -R5 ;  /* 0x0000000104037824 */ /* 0x000fca00078e0a05 */
[----:B------:R-:W-:-:S04]  /*1830*/  LEA.HI R6, R3, R3, RZ, 0x1 ;  /* 0x0000000303067211 */ /* 0x000fc800078f08ff */
[----:B------:R-:W-:-:S05]  /*1840*/  LEA.HI.SX32 R5, R6, R5, 0x1f ;  /* 0x0000000506057211 */ /* 0x000fca00078ffaff */
[----:B------:R-:W-:-:S05]  /*1850*/  VIADD R5, R5, 0x1 ;  /* 0x0000000105057836 */ /* 0x000fca0000000000 */
[----:B------:R-:W-:-:S13]  /*1860*/  ISETP.GE.AND P0, PT, R5, R4, PT ;  /* 0x000000040500720c */ /* 0x000fda0003f06270 */
[----:B------:R-:W-:Y:S05]  /*1870*/  @!P0 BRA `(.L_x_67) ;  /* 0xfffffffc00e88947 */ /* 0x000fea000383ffff */
.L_x_66:
[----:B------:R-:W-:Y:S05]  /*1880*/  BSYNC.RECONVERGENT B0 ;  /* 0x0000000000007941 */ /* 0x000fea0003800200 */
.L_x_65:
[----:B------:R-:W-:Y:S01]  /*1890*/  IADD3 R6, PT, PT, R2, UR4, -R5 ;  /* 0x0000000402067c10 */ /* 0x000fe2000fffe805 */
[----:B------:R-:W-:Y:S01]  /*18a0*/  UIMAD UR4, UR7, 0x1100, URZ ;  /* 0x00001100070478a4 */ /* 0x000fe2000f8e02ff */
[----:B------:R-:W-:Y:S02]  /*18b0*/  LEA R11, R5, UR5, 0x2 ;  /* 0x00000005050b7c11 */ /* 0x000fe4000f8e10ff */
[C---:B------:R-:W-:Y:S01]  /*18c0*/  LEA R10, R6.reuse, UR5, 0x2 ;  /* 0x00000005060a7c11 */ /* 0x040fe2000f8e10ff */
[C---:B------:R-:W-:Y:S01]  /*18d0*/  VIADD R7, R6.reuse, 0x1 ;  /* 0x0000000106077836 */ /* 0x040fe20000000000 */
[C---:B------:R-:W-:Y:S01]  /*18e0*/  ISETP.GE.AND P0, PT, R6.reuse, UR8, PT ;  /* 0x0000000806007c0c */ /* 0x040fe2000bf06270 */
[----:B------:R-:W-:Y:S01]  /*18f0*/  LDS R4, [R11] ;  /* 0x000000000b047984 */ /* 0x000fe20000000800 */
[----:B------:R-:W-:-:S03]  /*1900*/  ISETP.GE.AND P1, PT, R6, UR8, PT ;  /* 0x0000000806007c0c */ /* 0x000fc6000bf26270 */
[----:B------:R-:W0:Y:S10]  /*1910*/  LDS R3, [R10] ;  /* 0x000000000a037984 */ /* 0x000e340000000800 */
[----:B------:R-:W-:-:S02]  /*1920*/  @P1 IMAD.MOV R7, RZ, RZ, R6 ;  /* 0x000000ffff071224 */ /* 0x000fc400078e0206 */
[----:B------:R-:W-:Y:S02]  /*1930*/  VIADD R6, R5, 0x1 ;  /* 0x0000000105067836 */ /* 0x000fe40000000000 */
[----:B------:R-:W-:Y:S01]  /*1940*/  @!P0 IMAD.MOV R6, RZ, RZ, R5 ;  /* 0x000000ffff068224 */ /* 0x000fe200078e0205 */
[C---:B------:R-:W-:Y:S01]  /*1950*/  ISETP.GE.AND P2, PT, R7.reuse, UR8, PT ;  /* 0x0000000807007c0c */ /* 0x040fe2000bf46270 */
[----:B------:R-:W-:Y:S02]  /*1960*/  VIADD R8, R7, 0x1 ;  /* 0x0000000107087836 */ /* 0x000fe40000000000 */
[----:B------:R-:W-:-:S10]  /*1970*/  VIADD R9, R6, 0x1 ;  /* 0x0000000106097836 */ /* 0x000fd40000000000 */
[----:B------:R-:W-:Y:S01]  /*1980*/  @P2 IMAD.MOV R8, RZ, RZ, R7 ;  /* 0x000000ffff082224 */ /* 0x000fe200078e0207 */
[----:B0-----:R-:W-:Y:S02]  /*1990*/  SEL R2, R3, R4, !P1 ;  /* 0x0000000403027207 */ /* 0x001fe40004800000 */
[----:B------:R0:W-:Y:S01]  /*19a0*/  @!P0 LDS R3, [R10+0x4] ;  /* 0x000004000a038984 */ /* 0x0001e20000000800 */
[----:B------:R-:W-:-:S03]  /*19b0*/  ISETP.GE.AND P1, PT, R7, UR8, PT ;  /* 0x0000000807007c0c */ /* 0x000fc6000bf26270 */
[----:B------:R1:W2:Y:S01]  /*19c0*/  @P0 LDS R4, [R11+0x4] ;  /* 0x000004000b040984 */ /* 0x0002a20000000800 */
[C---:B------:R-:W-:Y:S02]  /*19d0*/  ISETP.GE.AND P0, PT, R8.reuse, UR8, PT ;  /* 0x0000000808007c0c */ /* 0x040fe4000bf06270 */
[C---:B0-----:R-:W-:Y:S01]  /*19e0*/  @!P2 LEA R10, R8.reuse, UR5, 0x2 ;  /* 0x00000005080aac11 */ /* 0x041fe2000f8e10ff */
[----:B-1----:R-:W-:-:S06]  /*19f0*/  VIADD R11, R8, 0x1 ;  /* 0x00000001080b7836 */ /* 0x002fcc0000000000 */
[----:B------:R-:W-:Y:S01]  /*1a00*/  @!P1 IMAD.MOV R9, RZ, RZ, R6 ;  /* 0x000000ffff099224 */ /* 0x000fe200078e0206 */
[----:B------:R-:W-:-:S03]  /*1a10*/  ISETP.GE.AND P1, PT, R8, UR8, PT ;  /* 0x0000000808007c0c */ /* 0x000fc6000bf26270 */
[C---:B------:R-:W-:Y:S01]  /*1a20*/  VIADD R12, R9.reuse, 0x1 ;  /* 0x00000001090c7836 */ /* 0x040fe20000000000 */
[----:B------:R-:W-:Y:S01]  /*1a30*/  @P2 LEA R7, R9, UR5, 0x2 ;  /* 0x0000000509072c11 */ /* 0x000fe2000f8e10ff */
[----:B------:R-:W-:-:S04]  /*1a40*/  @!P0 IMAD.MOV R12, RZ, RZ, R9 ;  /* 0x000000ffff0c8224 */ /* 0x000fc800078e0209 */
[----:B------:R-:W-:-:S04]  /*1a50*/  VIADD R13, R12, 0x1 ;  /* 0x000000010c0d7836 */ /* 0x000fc80000000000 */
[----:B------:R-:W-:Y:S01]  /*1a60*/  @P1 IMAD.MOV R11, RZ, RZ, R8 ;  /* 0x000000ffff0b1224 */ /* 0x000fe200078e0208 */
[----:B------:R-:W-:-:S04]  /*1a70*/  @P1 LEA R8, R12, UR5, 0x2 ;  /* 0x000000050c081c11 */ /* 0x000fc8000f8e10ff */
[C---:B------:R-:W-:Y:S02]  /*1a80*/  @!P1 LEA R9, R11.reuse, UR5, 0x2 ;  /* 0x000000050b099c11 */ /* 0x040fe4000f8e10ff */
[----:B------:R-:W-:Y:S02]  /*1a90*/  ISETP.GE.AND P0, PT, R11, UR8, PT ;  /* 0x000000080b007c0c */ /* 0x000fe4000bf06270 */
[----:B--2---:R-:W-:Y:S02]  /*1aa0*/  SEL R5, R3, R4, !P2 ;  /* 0x0000000403057207 */ /* 0x004fe40005000000 */
[----:B------:R-:W-:Y:S09]  /*1ab0*/  @P2 LDS R4, [R7] ;  /* 0x0000000007042984 */ /* 0x000ff20000000800 */
[----:B------:R-:W-:Y:S01]  /*1ac0*/  @!P0 IMAD.MOV R13, RZ, RZ, R12 ;  /* 0x000000ffff0d8224 */ /* 0x000fe200078e020c */
[----:B------:R0:W1:Y:S03]  /*1ad0*/  @!P2 LDS R3, [R10] ;  /* 0x000000000a03a984 */ /* 0x0000660000000800 */
[----:B------:R-:W-:-:S02]  /*1ae0*/  VIADD R14, R13, 0x1 ;  /* 0x000000010d0e7836 */ /* 0x000fc40000000000 */
[----:B0-----:R-:W-:Y:S01]  /*1af0*/  VIADD R10, R11, 0x1 ;  /* 0x000000010b0a7836 */ /* 0x001fe20000000000 */
[----:B-1----:R-:W-:Y:S02]  /*1b00*/  SEL R6, R3, R4, !P1 ;  /* 0x0000000403067207 */ /* 0x002fe40004800000 */
[----:B------:R-:W-:Y:S04]  /*1b10*/  @P1 LDS R4, [R8] ;  /* 0x0000000008041984 */ /* 0x000fe80000000800 */
[----:B------:R0:W1:Y:S01]  /*1b20*/  @!P1 LDS R3, [R9] ;  /* 0x0000000009039984 */ /* 0x0000620000000800 */
[----:B------:R-:W-:-:S13]  /*1b30*/  ISETP.GE.AND P1, PT, R11, UR8, PT ;  /* 0x000000080b007c0c */ /* 0x000fda000bf26270 */
[----:B------:R-:W-:Y:S01]  /*1b40*/  @P1 IMAD.MOV R10, RZ, RZ, R11 ;  /* 0x000000ffff0a1224 */ /* 0x000fe200078e020b */
[----:B------:R-:W-:-:S03]  /*1b50*/  @P1 LEA R11, R13, UR5, 0x2 ;  /* 0x000000050d0b1c11 */ /* 0x000fc6000f8e10ff */
[C---:B0-----:R-:W-:Y:S01]  /*1b60*/  VIADD R9, R10.reuse, 0x1 ;  /* 0x000000010a097836 */ /* 0x041fe20000000000 */
[C---:B------:R-:W-:Y:S02]  /*1b70*/  @!P1 LEA R12, R10.reuse, UR5, 0x2 ;  /* 0x000000050a0c9c11 */ /* 0x040fe4000f8e10ff */
[----:B------:R-:W-:-:S13]  /*1b80*/  ISETP.GE.AND P0, PT, R10, UR8, PT ;  /* 0x000000080a007c0c */ /* 0x000fda000bf06270 */
[----:B------:R-:W-:Y:S01]  /*1b90*/  @!P0 IMAD.MOV R14, RZ, RZ, R13 ;  /* 0x000000ffff0e8224 */ /* 0x000fe200078e020d */
[----:B-1----:R-:W-:Y:S02]  /*1ba0*/  SEL R7, R3, R4, !P1 ;  /* 0x0000000403077207 */ /* 0x002fe40004800000 */
[----:B------:R-:W-:Y:S04]  /*1bb0*/  @P1 LDS R4, [R11] ;  /* 0x000000000b041984 */ /* 0x000fe80000000800 */
[----:B------:R0:W1:Y:S01]  /*1bc0*/  @!P1 LDS R3, [R12] ;  /* 0x000000000c039984 */ /* 0x0000620000000800 */
[----:B------:R-:W-:Y:S01]  /*1bd0*/  ISETP.GE.AND P1, PT, R10, UR8, PT ;  /* 0x000000080a007c0c */ /* 0x000fe2000bf26270 */
[----:B0-----:R-:W-:-:S12]  /*1be0*/  VIADD R12, R14, 0x1 ;  /* 0x000000010e0c7836 */ /* 0x001fd80000000000 */
[----:B------:R-:W-:Y:S01]  /*1bf0*/  @P1 IMAD.MOV R9, RZ, RZ, R10 ;  /* 0x000000ffff091224 */ /* 0x000fe200078e020a */
[----:B------:R-:W-:-:S03]  /*1c00*/  @P1 LEA R10, R14, UR5, 0x2 ;  /* 0x000000050e0a1c11 */ /* 0x000fc6000f8e10ff */
[C---:B------:R-:W-:Y:S01]  /*1c10*/  VIADD R11, R9.reuse, 0x1 ;  /* 0x00000001090b7836 */ /* 0x040fe20000000000 */
[C---:B------:R-:W-:Y:S02]  /*1c20*/  @!P1 LEA R13, R9.reuse, UR5, 0x2 ;  /* 0x00000005090d9c11 */ /* 0x040fe4000f8e10ff */
[----:B------:R-:W-:-:S13]  /*1c30*/  ISETP.GE.AND P0, PT, R9, UR8, PT ;  /* 0x0000000809007c0c */ /* 0x000fda000bf06270 */
[----:B------:R-:W-:-:S04]  /*1c40*/  @!P0 IMAD.MOV R12, RZ, RZ, R14 ;  /* 0x000000ffff0c8224 */ /* 0x000fc800078e020e */
[----:B------:R-:W-:Y:S01]  /*1c50*/  VIADD R16, R12, 0x1 ;  /* 0x000000010c107836 */ /* 0x000fe20000000000 */
        /* <DEDUP_REMOVED lines=99> */
[----:B------:R0:W-:Y:S04]  /*2290*/  @P1 LDS R4, [R19] ;  /* 0x0000000013041984 */ /* 0x0001e80000000800 */
[----:B------:R1:W2:Y:S01]  /*22a0*/  @!P1 LDS R3, [R22] ;  /* 0x0000000016039984 */ /* 0x0002a20000000800 */
[----:B------:R-:W-:Y:S01]  /*22b0*/  ISETP.GE.AND P1, PT, R20, UR8, PT ;  /* 0x0000000814007c0c */ /* 0x000fe2000bf26270 */
[----:B0-----:R-:W-:-:S12]  /*22c0*/  VIADD R19, R24, 0x1 ;  /* 0x0000000118137836 */ /* 0x001fd80000000000 */
[----:B------:R-:W-:Y:S01]  /*22d0*/  @P1 IMAD.MOV R23, RZ, RZ, R20 ;  /* 0x000000ffff171224 */ /* 0x000fe200078e0214 */
[----:B------:R-:W-:-:S03]  /*22e0*/  @P1 LEA R20, R24, UR5, 0x2 ;  /* 0x0000000518141c11 */ /* 0x000fc6000f8e10ff */
[C---:B-1----:R-:W-:Y:S01]  /*22f0*/  VIADD R22, R23.reuse, 0x1 ;  /* 0x0000000117167836 */ /* 0x042fe20000000000 */
[C---:B------:R-:W-:Y:S02]  /*2300*/  @!P1 LEA R21, R23.reuse, UR5, 0x2 ;  /* 0x0000000517159c11 */ /* 0x040fe4000f8e10ff */
[----:B------:R-:W-:-:S13]  /*2310*/  ISETP.GE.AND P0, PT, R23, UR8, PT ;  /* 0x0000000817007c0c */ /* 0x000fda000bf06270 */
[----:B------:R-:W-:Y:S01]  /*2320*/  @!P0 IMAD.MOV R19, RZ, RZ, R24 ;  /* 0x000000ffff138224 */ /* 0x000fe200078e0218 */
[----:B--2---:R-:W-:Y:S02]  /*2330*/  SEL R18, R3, R4, !P1 ;  /* 0x0000000403127207 */ /* 0x004fe40004800000 */
[----:B------:R-:W-:Y:S04]  /*2340*/  @P1 LDS R4, [R20] ;  /* 0x0000000014041984 */ /* 0x000fe80000000800 */
[----:B------:R-:W0:Y:S01]  /*2350*/  @!P1 LDS R3, [R21] ;  /* 0x0000000015039984 */ /* 0x000e220000000800 */
[----:B------:R-:W-:-:S13]  /*2360*/  ISETP.GE.AND P1, PT, R23, UR8, PT ;  /* 0x0000000817007c0c */ /* 0x000fda000bf26270 */
[----:B------:R-:W-:Y:S01]  /*2370*/  @P1 IMAD.MOV R22, RZ, RZ, R23 ;  /* 0x000000ffff161224 */ /* 0x000fe200078e0217 */
[----:B------:R-:W-:-:S04]  /*2380*/  @P1 LEA R23, R19, UR5, 0x2 ;  /* 0x0000000513171c11 */ /* 0x000fc8000f8e10ff */
[C---:B------:R-:W-:Y:S02]  /*2390*/  @!P1 LEA R24, R22.reuse, UR5, 0x2 ;  /* 0x0000000516189c11 */ /* 0x040fe4000f8e10ff */
[----:B------:R-:W-:Y:S02]  /*23a0*/  ISETP.GE.AND P0, PT, R22, UR8, PT ;  /* 0x0000000816007c0c */ /* 0x000fe4000bf06270 */
        /* <DEDUP_REMOVED lines=9> */
[----:B------:R-:W-:-:S03]  /*2440*/  LOP3.LUT R22, R0, 0x3e0, RZ, 0xc0, !PT ;  /* 0x000003e000167812 */ /* 0x000fc600078ec0ff */
[----:B0-----:R-:W-:-:S04]  /*2450*/  IMAD R4, R4, 0x20, R21 ;  /* 0x0000002004047824 */ /* 0x001fc800078e0215 */
[----:B------:R-:W-:-:S05]  /*2460*/  IMAD R4, R4, 0x11, RZ ;  /* 0x0000001104047824 */ /* 0x000fca00078e02ff */
[----:B------:R-:W-:Y:S01]  /*2470*/  LEA R20, R4, UR5, 0x2 ;  /* 0x0000000504147c11 */ /* 0x000fe2000f8e10ff */
[----:B------:R-:W-:-:S04]  /*2480*/  IMAD R4, R21, -0x10, R4 ;  /* 0xfffffff015047824 */ /* 0x000fc800078e0204 */
[----:B------:R0:W-:Y:S01]  /*2490*/  STS [R20], R2 ;  /* 0x0000000214007388 */ /* 0x0001e20000000800 */
[----:B------:R-:W-:-:S03]  /*24a0*/  LEA R4, R4, UR5, 0x2 ;  /* 0x0000000504047c11 */ /* 0x000fc6000f8e10ff */
[----:B------:R-:W-:Y:S04]  /*24b0*/  STS [R20+0x4], R5 ;  /* 0x0000040514007388 */ /* 0x000fe80000000800 */
[----:B------:R-:W-:Y:S01]  /*24c0*/  STS [R20+0x8], R6 ;  /* 0x0000080614007388 */ /* 0x000fe20000000800 */
[----:B0-----:R-:W-:-:S03]  /*24d0*/  LOP3.LUT R2, R0, 0x1f, RZ, 0xc0, !PT ;  /* 0x0000001f00027812 */ /* 0x001fc600078ec0ff */
[----:B------:R-:W-:Y:S02]  /*24e0*/  STS [R20+0xc], R7 ;  /* 0x00000c0714007388 */ /* 0x000fe40000000800 */
[----:B------:R-:W-:Y:S02]  /*24f0*/  IMAD R2, R22, 0x11, R2 ;  /* 0x0000001116027824 */ /* 0x000fe400078e0202 */
        /* <DEDUP_REMOVED lines=14> */
[----:B------:R-:W2:Y:S01]  /*25e0*/  LDS R5, [R4] ;  /* 0x0000000004057984 */ /* 0x000ea20000000800 */
[----:B0-----:R-:W-:-:S03]  /*25f0*/  IADD3 R3, P0, PT, R2, UR4, RZ ;  /* 0x0000000402037c10 */ /* 0x001fc6000ff1e0ff */
[----:B------:R-:W0:Y:S04]  /*2600*/  LDS R7, [R4+0x80] ;  /* 0x0000800004077984 */ /* 0x000e280000000800 */
[----:B------:R-:W3:Y:S01]  /*2610*/  LDS R9, [R4+0x100] ;  /* 0x0001000004097984 */ /* 0x000ee20000000800 */
[----:B------:R-:W-:Y:S01]  /*2620*/  IMAD.X R12, RZ, RZ, RZ, P0 ;  /* 0x000000ffff0c7224 */ /* 0x000fe200000e06ff */
[C---:B-1----:R-:W-:Y:S02]  /*2630*/  LEA R2, P0, R3.reuse, UR6, 0x2 ;  /* 0x0000000603027c11 */ /* 0x042fe4000f8010ff */
[----:B------:R-:W1:Y:S02]  /*2640*/  LDS R11, [R4+0x180] ;  /* 0x00018000040b7984 */ /* 0x000e640000000800 */
[----:B------:R-:W-:-:S02]  /*2650*/  LEA.HI.X R3, R3, UR7, R12, 0x2, P0 ;  /* 0x0000000703037c11 */ /* 0x000fc400080f140c */
        /* <DEDUP_REMOVED lines=13> */
[----:B--2---:R-:W-:Y:S04]  /*2730*/  STG.E desc[UR10][R2.64], R5 ;  /* 0x0000000502007986 */ /* 0x004fe8000c10190a */
[----:B0-----:R-:W-:Y:S04]  /*2740*/  STG.E desc[UR10][R2.64+0x80], R7 ;  /* 0x0000800702007986 */ /* 0x001fe8000c10190a */
[----:B---3--:R-:W-:Y:S04]  /*2750*/  STG.E desc[UR10][R2.64+0x100], R9 ;  /* 0x0001000902007986 */ /* 0x008fe8000c10190a */
[----:B-1----:R-:W-:Y:S04]  /*2760*/  STG.E desc[UR10][R2.64+0x180], R11 ;  /* 0x0001800b02007986 */ /* 0x002fe8000c10190a */
        /* <DEDUP_REMOVED lines=14> */
.L_x_68:
[----:B------:R-:W0:Y:S01]  /*2850*/  S2R R4, SR_LANEID ;  /* 0x0000000000047919 */ /* 0x000e220000000000 */
[----:B------:R-:W-:Y:S01]  /*2860*/  SHF.R.U32.HI R21, RZ, 0x5, R0 ;  /* 0x00000005ff157819 */ /* 0x000fe20000011600 */
[----:B------:R-:W1:Y:S04]  /*2870*/  LDCU.64 UR6, c[0x0][0x388] ;  /* 0x00007100ff0677ac */ /* 0x000e680008000a00 */
[----:B0-----:R-:W-:-:S04]  /*2880*/  IMAD R21, R21, 0x20, R4 ;  /* 0x0000002015157824 */ /* 0x001fc800078e0204 */
[----:B------:R-:W-:-:S04]  /*2890*/  IMAD R21, R21, 0x11, RZ ;  /* 0x0000001115157824 */ /* 0x000fc800078e02ff */
[----:B------:R-:W-:Y:S01]  /*28a0*/  IMAD R4, R4, -0x10, R21 ;  /* 0xfffffff004047824 */ /* 0x000fe200078e0215 */
[----:B------:R-:W-:-:S05]  /*28b0*/  LEA R20, R21, UR5, 0x2 ;  /* 0x0000000515147c11 */ /* 0x000fca000f8e10ff */
[----:B------:R0:W-:Y:S04]  /*28c0*/  STS [R20+0x20], R12 ;  /* 0x0000200c14007388 */ /* 0x0001e80000000800 */
[----:B------:R2:W-:Y:S04]  /*28d0*/  STS [R20], R2 ;  /* 0x0000000214007388 */ /* 0x0005e80000000800 */
[----:B------:R-:W-:Y:S01]  /*28e0*/  STS [R20+0x4], R5 ;  /* 0x0000040514007388 */ /* 0x000fe20000000800 */
[----:B0-----:R-:W-:-:S03]  /*28f0*/  LEA R12, R4, UR5, 0x2 ;  /* 0x00000005040c7c11 */ /* 0x001fc6000f8e10ff */
[----:B------:R-:W-:Y:S01]  /*2900*/  STS [R20+0x8], R6 ;  /* 0x0000080614007388 */ /* 0x000fe20000000800 */
[----:B--2---:R-:W-:-:S03]  /*2910*/  LOP3.LUT R2, R0, 0x3e0, RZ, 0xc0, !PT ;  /* 0x000003e000027812 */ /* 0x004fc600078ec0ff */
[----:B------:R-:W-:Y:S01]  /*2920*/  STS [R20+0xc], R7 ;  /* 0x00000c0714007388 */ /* 0x000fe20000000800 */
[----:B------:R-:W-:-:S03]  /*2930*/  LOP3.LUT R0, R0, 0x1f, RZ, 0xc0, !PT ;  /* 0x0000001f00007812 */ /* 0x000fc600078ec0ff */
[----:B------:R-:W-:Y:S02]  /*2940*/  STS [R20+0x10], R8 ;  /* 0x0000100814007388 */ /* 0x000fe40000000800 */
[----:B------:R-:W-:Y:S02]  /*2950*/  VIADD R0, R0, UR4 ;  /* 0x0000000400007c36 */ /* 0x000fe40008000000 */
        /* <DEDUP_REMOVED lines=13> */
[----:B0-----:R-:W-:-:S03]  /*2a30*/  IMAD R3, R2, 0x11, RZ ;  /* 0x0000001102037824 */ /* 0x001fc600078e02ff */
[----:B------:R-:W0:Y:S04]  /*2a40*/  LDS R7, [R12+0x80] ;  /* 0x000080000c077984 */ /* 0x000e280000000800 */
[----:B------:R-:W3:Y:S01]  /*2a50*/  LDS R9, [R12+0x100] ;  /* 0x000100000c097984 */ /* 0x000ee20000000800 */
[----:B------:R-:W-:-:S03]  /*2a60*/  IADD3 R0, P0, PT, R3, R0, RZ ;  /* 0x0000000003007210 */ /* 0x000fc60007f1e0ff */
[----:B------:R-:W4:Y:S02]  /*2a70*/  LDS R11, [R12+0x180] ;  /* 0x000180000c0b7984 */ /* 0x000f240000000800 */
[----:B------:R-:W-:Y:S01]  /*2a80*/  IMAD.X R3, RZ, RZ, RZ, P0 ;  /* 0x000000ffff037224 */ /* 0x000fe200000e06ff */
[C---:B-1----:R-:W-:Y:S01]  /*2a90*/  LEA R2, P0, R0.reuse, UR6, 0x2 ;  /* 0x0000000600027c11 */ /* 0x042fe2000f8010ff */
[----:B------:R-:W1:Y:S03]  /*2aa0*/  LDS R13, [R12+0x200] ;  /* 0x000200000c0d7984 */ /* 0x000e660000000800 */
[----:B------:R-:W-:Y:S01]  /*2ab0*/  LEA.HI.X R3, R0, UR7, R3, 0x2, P0 ;  /* 0x0000000700037c11 */ /* 0x000fe200080f1403 */
        /* <DEDUP_REMOVED lines=15> */
[----:B----4-:R-:W-:Y:S04]  /*2bb0*/  STG.E desc[UR10][R2.64+0x180], R11 ;  /* 0x0001800b02007986 */ /* 0x010fe8000c10190a */
[----:B-1----:R-:W-:Y:S04]  /*2bc0*/  STG.E desc[UR10][R2.64+0x200], R13 ;  /* 0x0002000d02007986 */ /* 0x002fe8000c10190a */
        /* <DEDUP_REMOVED lines=13> */
.L_x_62:
[----:B------:R-:W0:Y:S01]  /*2ca0*/  LDCU.64 UR4, c[0x0][0x3b8] ;  /* 0x00007700ff0477ac */ /* 0x000e220008000a00 */
[----:B------:R-:W1:Y:S08]  /*2cb0*/  LDC R5, c[0x0][0x3c0] ;  /* 0x0000f000ff057b82 */ /* 0x000e700000000800 */
[----:B------:R-:W3:Y:S01]  /*2cc0*/  LDC R10, c[0x0][0x398] ;  /* 0x0000e600ff0a7b82 */ /* 0x000ee20000000800 */
[----:B0-----:R-:W-:-:S06]  /*2cd0*/  UIMAD.WIDE.U32 UR4, UR7, 0x4, UR4 ;  /* 0x00000004070478a5 */ /* 0x001fcc000f8e0004 */
[----:B------:R-:W-:Y:S02]  /*2ce0*/  IMAD.U32 R2, RZ, RZ, UR4 ;  /* 0x00000004ff027e24 */ /* 0x000fe4000f8e00ff */
[----:B------:R-:W-:Y:S02]  /*2cf0*/  IMAD.U32 R3, RZ, RZ, UR5 ;  /* 0x00000005ff037e24 */ /* 0x000fe4000f8e00ff */
[--C-:B-1----:R-:W-:Y:S01]  /*2d00*/  IMAD.MOV R7, RZ, RZ, -R5.reuse ;  /* 0x000000ffff077224 */ /* 0x102fe200078e0a05 */
[----:B------:R-:W0:Y:S02]  /*2d10*/  LDCU.U8 UR4, c[0x0][0x380] ;  /* 0x00007000ff0477ac */ /* 0x000e240008000000 */
[----:B------:R-:W4:Y:S04]  /*2d20*/  LDG.E R6, desc[UR10][R2.64+0x4] ;  /* 0x0000040a02067981 */ /* 0x000f28000c1e1900 */
[----:B------:R1:W5:Y:S01]  /*2d30*/  LDG.E R4, desc[UR10][R2.64] ;  /* 0x0000000a02047981 */ /* 0x000362000c1e1900 */
[----:B------:R-:W-:Y:S01]  /*2d40*/  LOP3.LUT R27, R7, UR7, RZ, 0xc0, !PT ;  /* 0x00000007071b7c12 */ /* 0x000fe2000f8ec0ff */
[----:B------:R-:W-:Y:S01]  /*2d50*/  BSSY.RECONVERGENT B0, `(.L_x_69) ;  /* 0x00001b2000007945 */ /* 0x000fe20003800200 */
[----:B------:R-:W-:Y:S01]  /*2d60*/  SHF.R.U32.HI R5, RZ, 0x1, R5 ;  /* 0x00000001ff057819 */ /* 0x000fe20000011605 */
[----:B------:R-:W-:Y:S01]  /*2d70*/  ACQBULK ;  /* 0x000000000000782e */ /* 0x000fe20000000000 */
[C---:B------:R-:W-:Y:S01]  /*2d80*/  IADD3 R8, PT, PT, -R27.reuse, UR7, RZ ;  /* 0x000000071b087c10 */ /* 0x040fe2000fffe1ff */
[----:B------:R-:W-:Y:S01]  /*2d90*/  IMAD R27, R27, 0x1100, RZ ;  /* 0x000011001b1b7824 */ /* 0x000fe200078e02ff */
[----:B------:R-:W-:Y:S01]  /*2da0*/  LOP3.LUT R7, R7, UR7, RZ, 0xfc, !PT ;  /* 0x0000000707077c12 */ /* 0x000fe2000f8efcff */
[----:B------:R-:W-:-:S02]  /*2db0*/  IMAD R5, R5, 0x1100, RZ ;  /* 0x0000110005057824 */ /* 0x000fc400078e02ff */
[----:B------:R-:W-:Y:S01]  /*2dc0*/  IMAD R8, R8, 0x1100, RZ ;  /* 0x0000110008087824 */ /* 0x000fe200078e02ff */
[----:B------:R-:W-:Y:S01]  /*2dd0*/  ISETP.NE.AND P0, PT, R7, -0x1, PT ;  /* 0xffffffff0700780c */ /* 0x000fe20003f05270 */
[--C-:B---3--:R-:W-:Y:S01]  /*2de0*/  IMAD.IADD R10, R10, 0x1, -R27.reuse ;  /* 0x000000010a0a7824 */ /* 0x108fe200078e0a1b */
[----:B0-----:R-:W-:Y:S02]  /*2df0*/  UPRMT UR4, UR4, 0x8880, URZ ;  /* 0x0000888004047896 */ /* 0x001fe400080000ff */
[----:B-1----:R-:W-:Y:S02]  /*2e00*/  VIMNMX.U32 R2, PT, PT, R8, -0x1101, !PT ;  /* 0xffffeeff08027848 */ /* 0x002fe40007fe0000 */
[----:B------:R-:W-:Y:S02]  /*2e10*/  UISETP.NE.AND UP0, UPT, UR4, URZ, UPT ;  /* 0x000000ff0400728c */ /* 0x000fe4000bf05270 */
[----:B------:R-:W-:Y:S01]  /*2e20*/  LOP3.LUT R2, RZ, R2, RZ, 0x33, !PT ;  /* 0x00000002ff027212 */ /* 0x000fe200078e33ff */
[--C-:B----4-:R-:W-:Y:S01]  /*2e30*/  IMAD.IADD R25, R6, 0x1, -R27.reuse ;  /* 0x0000000106197824 */ /* 0x110fe200078e0a1b */
[----:B------:R-:W-:Y:S01]  /*2e40*/  VIMNMX.U32 R6, PT, PT, R5, R10, !PT ;  /* 0x0000000a05067248 */ /* 0x000fe20007fe0000 */
[----:B-----5:R-:W-:-:S03]  /*2e50*/  IMAD.IADD R4, R4, 0x1, -R27 ;  /* 0x0000000104047824 */ /* 0x020fc600078e0a1b */
[----:B------:R-:W-:Y:S01]  /*2e60*/  IADD3 R2, PT, PT, -R25, R8, R2 ;  /* 0x0000000819027210 */ /* 0x000fe20007ffe102 */
[----:B------:R-:W-:Y:S01]  /*2e70*/  IMAD.IADD R23, R6, 0x1, -R5 ;  /* 0x0000000106177824 */ /* 0x000fe200078e0a05 */
[C---:B------:R-:W-:Y:S02]  /*2e80*/  @!P0 VIMNMX.U32 R25, PT, PT, R5.reuse, R10, PT ;  /* 0x0000000a05198248 */ /* 0x040fe40003fe0000 */
[----:B------:R-:W-:Y:S02]  /*2e90*/  SEL R2, R5, R2, !P0 ;  /* 0x0000000205027207 */ /* 0x000fe40004000000 */
[----:B------:R-:W-:Y:S01]  /*2ea0*/  VIADDMNMX.U32 R24, R8, -R4, R23, PT ;  /* 0x8000000408187246 */ /* 0x000fe20003800017 */
[----:B------:R-:W-:Y:S01]  /*2eb0*/  IMAD.IADD R25, R25, 0x1, -R4 ;  /* 0x0000000119197824 */ /* 0x000fe200078e0a04 */
[----:B------:R-:W-:-:S05]  /*2ec0*/  VIMNMX.U32 R23, PT, PT, R23, R2, PT ;  /* 0x0000000217177248 */ /* 0x000fca0003fe0000 */
[----:B------:R-:W-:Y:S01]  /*2ed0*/  IMAD.IADD R23, R23, 0x1, -R24 ;  /* 0x0000000117177824 */ /* 0x000fe200078e0a18 */
[----:B------:R-:W-:Y:S06]  /*2ee0*/  BRA.U !UP0, `(.L_x_70) ;  /* 0x0000000908507547 */ /* 0x000fec000b800000 */
[----:B------:R-:W-:Y:S01]  /*2ef0*/  IMAD.IADD R2, R25, 0x1, R23 ;  /* 0x0000000119027824 */ /* 0x000fe200078e0217 */
[----:B------:R-:W0:Y:S01]  /*2f00*/  LDCU.64 UR4, c[0x0][0x388] ;  /* 0x00007100ff0477ac */ /* 0x000e220008000a00 */
[----:B------:R-:W-:Y:S01]  /*2f10*/  IADD3 R3, P0, P1, R24, R27, R5 ;  /* 0x0000001b18037210 */ /* 0x000fe2000791e005 */
[----:B------:R-:W-:Y:S02]  /*2f20*/  BSSY.RECONVERGENT B1, `(.L_x_71) ;  /* 0x0000012000017945 */ /* 0x000fe40003800200 */
[----:B------:R-:W-:Y:S01]  /*2f30*/  R2UR UR6, R2 ;  /* 0x00000000020672ca */ /* 0x000fe200000e0000 */
[C---:B--2---:R-:W-:Y:S01]  /*2f40*/  IMAD.IADD R2, R0.reuse, 0x1, -R25 ;  /* 0x0000000100027824 */ /* 0x044fe200078e0a19 */
[----:B------:R-:W-:Y:S02]  /*2f50*/  IADD3.X R5, PT, PT, RZ, RZ, RZ, P0, P1 ;  /* 0x000000ffff057210 */ /* 0x000fe400007e24ff */
[----:B------:R-:W-:Y:S02]  /*2f60*/  IADD3 R4, P0, P1, R0, R4, R27 ;  /* 0x0000000400047210 */ /* 0x000fe4000791e01b */
[----:B------:R-:W-:-:S04]  /*2f70*/  IADD3 R3, P2, PT, R2, R3, RZ ;  /* 0x0000000302037210 */ /* 0x000fc80007f5e0ff */
[----:B------:R-:W-:Y:S02]  /*2f80*/  LEA.HI.X.SX32 R2, R2, R5, 0x1, P2 ;  /* 0x0000000502027211 */ /* 0x000fe400010f0eff */
[----:B------:R-:W-:Y:S02]  /*2f90*/  IADD3.X R5, PT, PT, RZ, RZ, RZ, P0, P1 ;  /* 0x000000ffff057210 */ /* 0x000fe400007e24ff */
[----:B------:R-:W-:Y:S02]  /*2fa0*/  ISETP.GE.AND P0, PT, R0, UR6, PT ;  /* 0x0000000600007c0c */ /* 0x000fe4000bf06270 */
[C---:B0-----:R-:W-:Y:S02]  /*2fb0*/  LEA R12, P1, R4.reuse, UR4, 0x2 ;  /* 0x00000004040c7c11 */ /* 0x041fe4000f8210ff */
[----:B------:R-:W-:Y:S02]  /*2fc0*/  LEA R14, P2, R3, UR4, 0x2 ;  /* 0x00000004030e7c11 */ /* 0x000fe4000f8410ff */
[----:B------:R-:W-:-:S02]  /*2fd0*/  LEA.HI.X R13, R4, UR5, R5, 0x2, P1 ;  /* 0x00000005040d7c11 */ /* 0x000fc400088f1405 */
[----:B------:R-:W-:Y:S01]  /*2fe0*/  LEA.HI.X R15, R3, UR5, R2, 0x2, P2 ;  /* 0x00000005030f7c11 */ /* 0x000fe200090f1402 */
[----:B------:R-:W-:-:S04]  /*2ff0*/  VIADD R2, R0, 0x100 ;  /* 0x0000010000027836 */ /* 0x000fc80000000000 */
[----:B------:R-:W-:Y:S05]  /*3000*/  @P0 BRA `(.L_x_72) ;  /* 0x00000000000c0947 */ /* 0x000fea0003800000 */
[----:B------:R-:W-:-:S13]  /*3010*/  ISETP.GE.AND P0, PT, R0, R25, PT ;  /* 0x000000190000720c */ /* 0x000fda0003f06270 */
[----:B------:R0:W5:Y:S04]  /*3020*/  @!P0 LDG.E R22, desc[UR10][R12.64] ;  /* 0x0000000a0c168981 */ /* 0x000168000c1e1900 */
[----:B------:R0:W5:Y:S02]  /*3030*/  @P0 LDG.E R22, desc[UR10][R14.64] ;  /* 0x0000000a0e160981 */ /* 0x000164000c1e1900 */
.L_x_72:
[----:B------:R-:W-:Y:S05]  /*3040*/  BSYNC.RECONVERGENT B1 ;  /* 0x0000000000017941 */ /* 0x000fea0003800200 */
.L_x_71:
[----:B------:R-:W-:Y:S01]  /*3050*/  ISETP.GE.AND P0, PT, R2, UR6, PT ;  /* 0x0000000602007c0c */ /* 0x000fe2000bf06270 */
[----:B------:R-:W-:Y:S01]  /*3060*/  VIADD R4, R0, 0x200 ;  /* 0x0000020000047836 */ /* 0x000fe20000000000 */
[----:B------:R-:W-:Y:S04]  /*3070*/  BSSY.RECONVERGENT B1, `(.L_x_73) ;  /* 0x0000006000017945 */ /* 0x000fe80003800200 */
[----:B------:R-:W-:-:S07]  /*3080*/  ISETP.GE.AND P1, PT, R4, UR6, PT ;  /* 0x0000000604007c0c */ /* 0x000fce000bf26270 */
[----:B------:R-:W-:Y:S06]  /*3090*/  @P0 BRA `(.L_x_74) ;  /* 0x00000000000c0947 */ /* 0x000fec0003800000 */
[----:B------:R-:W-:-:S13]  /*30a0*/  ISETP.GE.AND P0, PT, R2, R25, PT ;  /* 0x000000190200720c */ /* 0x000fda0003f06270 */
[----:B------:R1:W5:Y:S04]  /*30b0*/  @P0 LDG.E R21, desc[UR10][R14.64+0x400] ;  /* 0x0004000a0e150981 */ /* 0x000368000c1e1900 */
[----:B------:R1:W5:Y:S02]  /*30c0*/  @!P0 LDG.E R21, desc[UR10][R12.64+0x400] ;  /* 0x0004000a0c158981 */ /* 0x000364000c1e1900 */
.L_x_74:
[----:B------:R-:W-:Y:S05]  /*30d0*/  BSYNC.RECONVERGENT B1 ;  /* 0x0000000000017941 */ /* 0x000fea0003800200 */
.L_x_73:
[----:B------:R-:W-:Y:S04]  /*30e0*/  BSSY.RECONVERGENT B1, `(.L_x_75) ;  /* 0x0000005000017945 */ /* 0x000fe80003800200 */
[----:B------:R-:W-:Y:S05]  /*30f0*/  @P1 BRA `(.L_x_76) ;  /* 0x00000000000c1947 */ /* 0x000fea0003800000 */
[----:B------:R-:W-:-:S13]  /*3100*/  ISETP.GE.AND P0, PT, R4, R25, PT ;  /* 0x000000190400720c */ /* 0x000fda0003f06270 */
[----:B------:R2:W5:Y:S04]  /*3110*/  @P0 LDG.E R20, desc[UR10][R14.64+0x800] ;  /* 0x0008000a0e140981 */ /* 0x000568000c1e1900 */
[----:B------:R2:W5:Y:S02]  /*3120*/  @!P0 LDG.E R20, desc[UR10][R12.64+0x800] ;  /* 0x0008000a0c148981 */ /* 0x000564000c1e1900 */
.L_x_76:
[----:B------:R-:W-:Y:S05]  /*3130*/  BSYNC.RECONVERGENT B1 ;  /* 0x0000000000017941 */ /* 0x000fea0003800200 */
.L_x_75:
[C---:B------:R-:W-:Y:S01]  /*3140*/  VIADD R2, R0.reuse, 0x300 ;  /* 0x0000030000027836 */ /* 0x040fe20000000000 */
[----:B------:R-:W-:Y:S01]  /*3150*/  LOP3.LUT R4, R0, 0x400, RZ, 0xfc, !PT ;  /* 0x0000040000047812 */ /* 0x000fe200078efcff */
[----:B------:R-:W-:Y:S03]  /*3160*/  BSSY.RECONVERGENT B1, `(.L_x_77) ;  /* 0x0000007000017945 */ /* 0x000fe60003800200 */
[----:B------:R-:W-:Y:S02]  /*3170*/  ISETP.GE.AND P0, PT, R2, UR6, PT ;  /* 0x0000000602007c0c */ /* 0x000fe4000bf06270 */
[----:B------:R-:W-:-:S11]  /*3180*/  ISETP.GE.AND P1, PT, R4, UR6, PT ;  /* 0x0000000604007c0c */ /* 0x000fd6000bf26270 */
[----:B------:R-:W-:Y:S05]  /*3190*/  @P0 BRA `(.L_x_78) ;  /* 0x00000000000c0947 */ /* 0x000fea0003800000 */
[----:B------:R-:W-:-:S13]  /*31a0*/  ISETP.GE.AND P0, PT, R2, R25, PT ;  /* 0x000000190200720c */ /* 0x000fda0003f06270 */
[----:B------:R3:W5:Y:S04]  /*31b0*/  @P0 LDG.E R19, desc[UR10][R14.64+0xc00] ;  /* 0x000c000a0e130981 */ /* 0x000768000c1e1900 */
[----:B------:R3:W5:Y:S02]  /*31c0*/  @!P0 LDG.E R19, desc[UR10][R12.64+0xc00] ;  /* 0x000c000a0c138981 */ /* 0x000764000c1e1900 */
.L_x_78:
[----:B------:R-:W-:Y:S05]  /*31d0*/  BSYNC.RECONVERGENT B1 ;  /* 0x0000000000017941 */ /* 0x000fea0003800200 */
.L_x_77:
[----:B------:R-:W-:Y:S04]  /*31e0*/  BSSY.RECONVERGENT B1, `(.L_x_79) ;  /* 0x0000005000017945 */ /* 0x000fe80003800200 */
[----:B------:R-:W-:Y:S05]  /*31f0*/  @P1 BRA `(.L_x_80) ;  /* 0x00000000000c1947 */ /* 0x000fea0003800000 */
[----:B------:R-:W-:-:S13]  /*3200*/  ISETP.GE.AND P0, PT, R4, R25, PT ;  /* 0x000000190400720c */ /* 0x000fda0003f06270 */
[----:B------:R4:W5:Y:S04]  /*3210*/  @P0 LDG.E R18, desc[UR10][R14.64+0x1000] ;  /* 0x0010000a0e120981 */ /* 0x000968000c1e1900 */
[----:B------:R4:W5:Y:S02]  /*3220*/  @!P0 LDG.E R18, desc[UR10][R12.64+0x1000] ;  /* 0x0010000a0c128981 */ /* 0x000964000c1e1900 */
.L_x_80:
[----:B------:R-:W-:Y:S05]  /*3230*/  BSYNC.RECONVERGENT B1 ;  /* 0x0000000000017941 */ /* 0x000fea0003800200 */
.L_x_79:
[C---:B------:R-:W-:Y:S01]  /*3240*/  VIADD R2, R0.reuse, 0x500 ;  /* 0x0000050000027836 */ /* 0x040fe20000000000 */
[----:B------:R-:W-:Y:S01]  /*3250*/  BSSY.RECONVERGENT B1, `(.L_x_81) ;  /* 0x0000008000017945 */ /* 0x000fe20003800200 */
[----:B------:R-:W-:-:S03]  /*3260*/  VIADD R4, R0, 0x600 ;  /* 0x0000060000047836 */ /* 0x000fc60000000000 */
[----:B------:R-:W-:Y:S02]  /*3270*/  ISETP.GE.AND P0, PT, R2, UR6, PT ;  /* 0x0000000602007c0c */ /* 0x000fe4000bf06270 */
[----:B------:R-:W-:-:S11]  /*3280*/  ISETP.GE.AND P1, PT, R4, UR6, PT ;  /* 0x0000000604007c0c */ /* 0x000fd6000bf26270 */
[----:B------:R-:W-:Y:S05]  /*3290*/  @P0 BRA `(.L_x_82) ;  /* 0x00000000000c0947 */ /* 0x000fea0003800000 */
[----:B------:R-:W-:-:S13]  /*32a0*/  ISETP.GE.AND P0, PT, R2, R25, PT ;  /* 0x000000190200720c */ /* 0x000fda0003f06270 */
[----:B------:R0:W5:Y:S04]  /*32b0*/  @P0 LDG.E R17, desc[UR10][R14.64+0x1400] ;  /* 0x0014000a0e110981 */ /* 0x000168000c1e1900 */
[----:B------:R0:W5:Y:S02]  /*32c0*/  @!P0 LDG.E R17, desc[UR10][R12.64+0x1400] ;  /* 0x0014000a0c118981 */ /* 0x000164000c1e1900 */
.L_x_82:
[----:B------:R-:W-:Y:S05]  /*32d0*/  BSYNC.RECONVERGENT B1 ;  /* 0x0000000000017941 */ /* 0x000fea0003800200 */
.L_x_81:
[----:B------:R-:W-:Y:S04]  /*32e0*/  BSSY.RECONVERGENT B1, `(.L_x_83) ;  /* 0x0000005000017945 */ /* 0x000fe80003800200 */
[----:B------:R-:W-:Y:S05]  /*32f0*/  @P1 BRA `(.L_x_84) ;  /* 0x00000000000c1947 */ /* 0x000fea0003800000 */
[----:B------:R-:W-:-:S13]  /*3300*/  ISETP.GE.AND P0, PT, R4, R25, PT ;  /* 0x000000190400720c */ /* 0x000fda0003f06270 */
[----:B------:R0:W5:Y:S04]  /*3310*/  @P0 LDG.E R16, desc[UR10][R14.64+0x1800] ;  /* 0x0018000a0e100981 */ /* 0x000168000c1e1900 */
[----:B------:R0:W5:Y:S02]  /*3320*/  @!P0 LDG.E R16, desc[UR10][R12.64+0x1800] ;  /* 0x0018000a0c108981 */ /* 0x000164000c1e1900 */
.L_x_84:
[----:B------:R-:W-:Y:S05]  /*3330*/  BSYNC.RECONVERGENT B1 ;  /* 0x0000000000017941 */ /* 0x000fea0003800200 */
.L_x_83:
        /* <DEDUP_REMOVED lines=9> */
.L_x_86:
[----:B------:R-:W-:Y:S05]  /*33d0*/  BSYNC.RECONVERGENT B1 ;  /* 0x0000000000017941 */ /* 0x000fea0003800200 */
.L_x_85:
[----:B------:R-:W-:Y:S04]  /*33e0*/  BSSY.RECONVERGENT B1, `(.L_x_87) ;  /* 0x0000005000017945 */ /* 0x000fe80003800200 */
[----:B------:R-:W-:Y:S05]  /*33f0*/  @P1 BRA `(.L_x_88) ;  /* 0x00000000000c1947 */ /* 0x000fea0003800000 */
[----:B------:R-:W-:-:S13]  /*3400*/  ISETP.GE.AND P0, PT, R4, R25, PT ;  /* 0x000000190400720c */ /* 0x000fda0003f06270 */
[----:B------:R0:W5:Y:S04]  /*3410*/  @P0 LDG.E R3, desc[UR10][R14.64+0x2000] ;  /* 0x0020000a0e030981 */ /* 0x000168000c1e1900 */
[----:B------:R0:W5:Y:S02]  /*3420*/  @!P0 LDG.E R3, desc[UR10][R12.64+0x2000] ;  /* 0x0020000a0c038981 */ /* 0x000164000c1e1900 */
.L_x_88:
[----:B------:R-:W-:Y:S05]  /*3430*/  BSYNC.RECONVERGENT B1 ;  /* 0x0000000000017941 */ /* 0x000fea0003800200 */
.L_x_87:
        /* <DEDUP_REMOVED lines=9> */
.L_x_90:
[----:B------:R-:W-:Y:S05]  /*34d0*/  BSYNC.RECONVERGENT B1 ;  /* 0x0000000000017941 */ /* 0x000fea0003800200 */
.L_x_89:
[----:B------:R-:W-:Y:S04]  /*34e0*/  BSSY.RECONVERGENT B1, `(.L_x_91) ;  /* 0x0000005000017945 */ /* 0x000fe80003800200 */
[----:B------:R-:W-:Y:S05]  /*34f0*/  @P1 BRA `(.L_x_92) ;  /* 0x00000000000c1947 */ /* 0x000fea0003800000 */
[----:B------:R-:W-:-:S13]  /*3500*/  ISETP.GE.AND P0, PT, R6, R25, PT ;  /* 0x000000190600720c */ /* 0x000fda0003f06270 */
[----:B------:R0:W5:Y:S04]  /*3510*/  @P0 LDG.E R5, desc[UR10][R14.64+0x2800] ;  /* 0x0028000a0e050981 */ /* 0x000168000c1e1900 */
[----:B------:R0:W5:Y:S02]  /*3520*/  @!P0 LDG.E R5, desc[UR10][R12.64+0x2800] ;  /* 0x0028000a0c058981 */ /* 0x000164000c1e1900 */
.L_x_92:
[----:B------:R-:W-:Y:S05]  /*3530*/  BSYNC.RECONVERGENT B1 ;  /* 0x0000000000017941 */ /* 0x000fea0003800200 */
.L_x_91:
        /* <DEDUP_REMOVED lines=9> */
.L_x_94:
[----:B------:R-:W-:Y:S05]  /*35d0*/  BSYNC.RECONVERGENT B1 ;  /* 0x0000000000017941 */ /* 0x000fea0003800200 */
.L_x_93:
[----:B------:R-:W-:Y:S04]  /*35e0*/  BSSY.RECONVERGENT B1, `(.L_x_95) ;  /* 0x0000005000017945 */ /* 0x000fe80003800200 */
[----:B------:R-:W-:Y:S05]  /*35f0*/  @P1 BRA `(.L_x_96) ;  /* 0x00000000000c1947 */ /* 0x000fea0003800000 */
[----:B------:R-:W-:-:S13]  /*3600*/  ISETP.GE.AND P0, PT, R8, R25, PT ;  /* 0x000000190800720c */ /* 0x000fda0003f06270 */
[----:B------:R0:W5:Y:S04]  /*3610*/  @P0 LDG.E R7, desc[UR10][R14.64+0x3000] ;  /* 0x0030000a0e070981 */ /* 0x000168000c1e1900 */
[----:B------:R0:W5:Y:S02]  /*3620*/  @!P0 LDG.E R7, desc[UR10][R12.64+0x3000] ;  /* 0x0030000a0c078981 */ /* 0x000164000c1e1900 */
.L_x_96:
[----:B------:R-:W-:Y:S05]  /*3630*/  BSYNC.RECONVERGENT B1 ;  /* 0x0000000000017941 */ /* 0x000fea0003800200 */
.L_x_95:
        /* <DEDUP_REMOVED lines=9> */
.L_x_98:
[----:B------:R-:W-:Y:S05]  /*36d0*/  BSYNC.RECONVERGENT B1 ;  /* 0x0000000000017941 */ /* 0x000fea0003800200 */
.L_x_97:
[----:B------:R-:W-:Y:S04]  /*36e0*/  BSSY.RECONVERGENT B1, `(.L_x_99) ;  /* 0x0000005000017945 */ /* 0x000fe80003800200 */
[----:B------:R-:W-:Y:S05]  /*36f0*/  @P1 BRA `(.L_x_100) ;  /* 0x00000000000c1947 */ /* 0x000fea0003800000 */
[----:B------:R-:W-:-:S13]  /*3700*/  ISETP.GE.AND P0, PT, R10, R25, PT ;  /* 0x000000190a00720c */ /* 0x000fda0003f06270 */
[----:B------:R0:W5:Y:S04]  /*3710*/  @P0 LDG.E R9, desc[UR10][R14.64+0x3800] ;  /* 0x0038000a0e090981 */ /* 0x000168000c1e1900 */
[----:B------:R0:W5:Y:S02]  /*3720*/  @!P0 LDG.E R9, desc[UR10][R12.64+0x3800] ;  /* 0x0038000a0c098981 */ /* 0x000164000c1e1900 */
.L_x_100:
[----:B------:R-:W-:Y:S05]  /*3730*/  BSYNC.RECONVERGENT B1 ;  /* 0x0000000000017941 */ /* 0x000fea0003800200 */
.L_x_99:
        /* <DEDUP_REMOVED lines=9> */
.L_x_102:
[----:B------:R-:W-:Y:S05]  /*37d0*/  BSYNC.RECONVERGENT B1 ;  /* 0x0000000000017941 */ /* 0x000fea0003800200 */
.L_x_101:
[----:B------:R-:W-:Y:S05]  /*37e0*/  @P1 BRA `(.L_x_103) ;  /* 0x0000001000201947 */ /* 0x000fea0003800000 */
[----:B------:R-:W-:-:S13]  /*37f0*/  ISETP.GE.AND P0, PT, R24, R25, PT ;  /* 0x000000191800720c */ /* 0x000fda0003f06270 */
[----:B------:R0:W5:Y:S04]  /*3800*/  @P0 LDG.E R11, desc[UR10][R14.64+0x4000] ;  /* 0x0040000a0e0b0981 */ /* 0x000168000c1e1900 */
[----:B------:R0:W5:Y:S01]  /*3810*/  @!P0 LDG.E R11, desc[UR10][R12.64+0x4000] ;  /* 0x0040000a0c0b8981 */ /* 0x000162000c1e1900 */
[----:B------:R-:W-:Y:S05]  /*3820*/  BRA `(.L_x_103) ;  /* 0x0000001000107947 */ /* 0x000fea0003800000 */
.L_x_70:
[----:B------:R-:W-:Y:S01]  /*3830*/  IMAD.IADD R12, R25, 0x1, R23 ;  /* 0x00000001190c7824 */ /* 0x000fe200078e0217 */
[----:B------:R-:W-:Y:S01]  /*3840*/  IADD3 R24, P2, P3, R24, R27, R5 ;  /* 0x0000001b18187210 */ /* 0x000fe20007b5e005 */
[----:B--2---:R-:W-:Y:S01]  /*3850*/  VIADD R26, R0, 0x100 ;  /* 0x00000100001a7836 */ /* 0x004fe20000000000 */
[----:B------:R-:W-:Y:S02]  /*3860*/  IADD3 R27, P0, PT, R27, R4, RZ ;  /* 0x000000041b1b7210 */ /* 0x000fe40007f1e0ff */
[----:B------:R-:W-:-:S13]  /*3870*/  R2UR UR6, R12 ;  /* 0x000000000c0672ca */ /* 0x000fda00000e0000 */
[----:B------:R-:W-:-:S13]  /*3880*/  ISETP.GE.AND P4, PT, R26, UR6, PT ;  /* 0x000000061a007c0c */ /* 0x000fda000bf86270 */
[C---:B------:R-:W-:Y:S01]  /*3890*/  @!P4 IMAD.IADD R12, R26.reuse, 0x1, -R25 ;  /* 0x000000011a0cc824 */ /* 0x040fe200078e0a19 */
[----:B------:R-:W-:-:S04]  /*38a0*/  @!P4 ISETP.GE.AND P5, PT, R26, R25, PT ;  /* 0x000000191a00c20c */ /* 0x000fc80003fa6270 */
[----:B------:R-:W-:Y:S02]  /*38b0*/  @!P4 SEL R26, R26, R12, !P5 ;  /* 0x0000000c1a1ac207 */ /* 0x000fe40006800000 */
[----:B------:R-:W-:Y:S02]  /*38c0*/  @!P4 SEL R13, R27, R24, !P5 ;  /* 0x000000181b0dc207 */ /* 0x000fe40006800000 */
[----:B------:R-:W-:Y:S02]  /*38d0*/  @!P4 SHF.R.S32.HI R14, RZ, 0x1f, R12 ;  /* 0x0000001fff0ec819 */ /* 0x000fe4000001140c */
[----:B------:R-:W-:Y:S01]  /*38e0*/  @!P4 IADD3 R26, P1, PT, R26, R13, RZ ;  /* 0x0000000d1a1ac210 */ /* 0x000fe20007f3e0ff */
[----:B------:R-:W-:Y:S01]  /*38f0*/  IMAD.X R13, RZ, RZ, RZ, P0 ;  /* 0x000000ffff0d7224 */ /* 0x000fe200000e06ff */
[----:B------:R-:W-:Y:S02]  /*3900*/  IADD3.X R12, PT, PT, RZ, RZ, RZ, P2, P3 ;  /* 0x000000ffff0c7210 */ /* 0x000fe400017e64ff */
[----:B------:R-:W-:-:S02]  /*3910*/  @!P4 SEL R14, R14, RZ, P5 ;  /* 0x000000ff0e0ec207 */ /* 0x000fc40002800000 */
[----:B------:R-:W-:-:S05]  /*3920*/  @!P4 SEL R15, R13, R12, !P5 ;  /* 0x0000000c0d0fc207 */ /* 0x000fca0006800000 */
[----:B------:R-:W-:Y:S02]  /*3930*/  @!P4 IMAD.X R28, R14, 0x1, R15, P1 ;  /* 0x000000010e1cc824 */ /* 0x000fe400008e060f */
[----:B------:R-:W0:Y:S02]  /*3940*/  @!P4 LDC.64 R14, c[0x0][0x3a0] ;  /* 0x0000e800ff0ecb82 */ /* 0x000e240000000a00 */
[----:B0-----:R-:W-:-:S04]  /*3950*/  @!P4 LEA R14, P0, R26, R14, 0x2 ;  /* 0x0000000e1a0ec211 */ /* 0x001fc800078010ff */
[----:B------:R-:W-:Y:S01]  /*3960*/  @!P4 LEA.HI.X R15, R26, R15, R28, 0x2, P0 ;  /* 0x0000000f1a0fc211 */ /* 0x000fe200000f141c */
[----:B------:R-:W-:-:S04]  /*3970*/  VIADD R28, R0, 0x200 ;  /* 0x00000200001c7836 */ /* 0x000fc80000000000 */
[----:B------:R0:W5:Y:S01]  /*3980*/  @!P4 LDG.E R21, desc[UR10][R14.64] ;  /* 0x0000000a0e15c981 */ /* 0x000162000c1e1900 */
[----:B------:R-:W-:-:S13]  /*3990*/  ISETP.GE.AND P1, PT, R28, UR6, PT ;  /* 0x000000061c007c0c */ /* 0x000fda000bf26270 */
[----:B0-----:R-:W0:Y:S01]  /*39a0*/  @!P1 LDC.64 R14, c[0x0][0x3a0] ;  /* 0x0000e800ff0e9b82 */ /* 0x001e220000000a00 */
[C---:B------:R-:W-:Y:S01]  /*39b0*/  @!P1 IMAD.IADD R26, R28.reuse, 0x1, -R25 ;  /* 0x000000011c1a9824 */ /* 0x040fe200078e0a19 */
[----:B------:R-:W-:-:S04]  /*39c0*/  @!P1 ISETP.GE.AND P2, PT, R28, R25, PT ;  /* 0x000000191c00920c */ /* 0x000fc80003f46270 */
[----:B------:R-:W-:Y:S02]  /*39d0*/  @!P1 SEL R29, R28, R26, !P2 ;  /* 0x0000001a1c1d9207 */ /* 0x000fe40005000000 */
[----:B------:R-:W-:Y:S02]  /*39e0*/  @!P1 SHF.R.S32.HI R28, RZ, 0x1f, R26 ;  /* 0x0000001fff1c9819 */ /* 0x000fe4000001141a */
[----:B------:R-:W-:Y:S02]  /*39f0*/  @!P1 SEL R26, R27, R24, !P2 ;  /* 0x000000181b1a9207 */ /* 0x000fe40005000000 */
[----:B------:R-:W-:Y:S02]  /*3a00*/  @!P1 SEL R28, R28, RZ, P2 ;  /* 0x000000ff1c1c9207 */ /* 0x000fe40001000000 */
[----:B------:R-:W-:Y:S02]  /*3a10*/  @!P1 IADD3 R26, P0, PT, R29, R26, RZ ;  /* 0x0000001a1d1a9210 */ /* 0x000fe40007f1e0ff */
[----:B------:R-:W-:-:S05]  /*3a20*/  @!P1 SEL R29, R13, R12, !P2 ;  /* 0x0000000c0d1d9207 */ /* 0x000fca0005000000 */
[----:B------:R-:W-:Y:S01]  /*3a30*/  @!P1 IMAD.X R28, R28, 0x1, R29, P0 ;  /* 0x000000011c1c9824 */ /* 0x000fe200000e061d */
        /* <DEDUP_REMOVED lines=16> */
[----:B------:R-:W-:Y:S02]  /*3b40*/  @!P1 LEA.HI.X R15, R26, R15, R28, 0x2, P0 ;  /* 0x0000000f1a0f9211 */ /* 0x000fe400000f141c */
[----:B------:R-:W-:-:S03]  /*3b50*/  LOP3.LUT R28, R0, 0x400, RZ, 0xfc, !PT ;  /* 0x00000400001c7812 */ /* 0x000fc600078efcff */
        /* <DEDUP_REMOVED lines=175> */
[----:B------:R-:W-:-:S02]  /*4650*/  @!P1 SEL R29, R13, R12, !P2 ;  /* 0x0000000c0d1d9207 */ /* 0x000fc40005000000 */
[----:B------:R-:W-:-:S03]  /*4660*/  ISETP.GE.AND P2, PT, R0, UR6, PT ;  /* 0x0000000600007c0c */ /* 0x000fc6000bf46270 */
[----:B------:R-:W-:Y:S01]  /*4670*/  @!P1 IMAD.X R28, R28, 0x1, R29, P0 ;  /* 0x000000011c1c9824 */ /* 0x000fe200000e061d */
[----:B0-----:R-:W-:-:S04]  /*4680*/  @!P1 LEA R14, P0, R26, R14, 0x2 ;  /* 0x0000000e1a0e9211 */ /* 0x001fc800078010ff */
[----:B------:R-:W-:-:S05]  /*4690*/  @!P1 LEA.HI.X R15, R26, R15, R28, 0x2, P0 ;  /* 0x0000000f1a0f9211 */ /* 0x000fca00000f141c */
[----:B------:R0:W5:Y:S01]  /*46a0*/  @!P1 LDG.E R10, desc[UR10][R14.64] ;  /* 0x0000000a0e0a9981 */ /* 0x000162000c1e1900 */
[C---:B------:R-:W-:Y:S01]  /*46b0*/  @!P2 IMAD.IADD R29, R0.reuse, 0x1, -R25 ;  /* 0x00000001001da824 */ /* 0x040fe200078e0a19 */
[----:B------:R-:W-:-:S04]  /*46c0*/  @!P2 ISETP.GE.AND P0, PT, R0, R25, PT ;  /* 0x000000190000a20c */ /* 0x000fc80003f06270 */
[----:B------:R-:W-:Y:S02]  /*46d0*/  @!P2 SHF.R.S32.HI R28, RZ, 0x1f, R29 ;  /* 0x0000001fff1ca819 */ /* 0x000fe4000001141d */
[----:B------:R-:W-:Y:S01]  /*46e0*/  @!P2 SEL R26, R0, R29, !P0 ;  /* 0x0000001d001aa207 */ /* 0x000fe20004000000 */
[----:B0-----:R-:W0:Y:S01]  /*46f0*/  @!P2 LDC.64 R14, c[0x0][0x3a0] ;  /* 0x0000e800ff0eab82 */ /* 0x001e220000000a00 */
        /* <DEDUP_REMOVED lines=11> */
[----:B------:R-:W-:-:S04]  /*47b0*/  @!P1 ISETP.GE.AND P2, PT, R26, R25, PT ;  /* 0x000000191a00920c */ /* 0x000fc80003f46270 */
[----:B------:R-:W-:Y:S01]  /*47c0*/  @!P1 SEL R12, R13, R12, !P2 ;  /* 0x0000000c0d0c9207 */ /* 0x000fe20005000000 */
[----:B------:R-:W-:Y:S01]  /*47d0*/  @!P1 IMAD.IADD R13, R26, 0x1, -R25 ;  /* 0x000000011a0d9824 */ /* 0x000fe200078e0a19 */
[----:B------:R-:W-:-:S04]  /*47e0*/  @!P1 SEL R24, R27, R24, !P2 ;  /* 0x000000181b189207 */ /* 0x000fc80005000000 */
[----:B------:R-:W-:Y:S02]  /*47f0*/  @!P1 SEL R27, R26, R13, !P2 ;  /* 0x0000000d1a1b9207 */ /* 0x000fe40005000000 */
[----:B------:R-:W-:Y:S02]  /*4800*/  @!P1 SHF.R.S32.HI R13, RZ, 0x1f, R13 ;  /* 0x0000001fff0d9819 */ /* 0x000fe4000001140d */
[----:B------:R-:W-:Y:S02]  /*4810*/  @!P1 IADD3 R24, P0, PT, R27, R24, RZ ;  /* 0x000000181b189210 */ /* 0x000fe40007f1e0ff */
[----:B------:R-:W-:-:S05]  /*4820*/  @!P1 SEL R13, R13, RZ, P2 ;  /* 0x000000ff0d0d9207 */ /* 0x000fca0001000000 */
[----:B------:R-:W-:Y:S01]  /*4830*/  @!P1 IMAD.X R12, R13, 0x1, R12, P0 ;  /* 0x000000010d0c9824 */ /* 0x000fe200000e060c */
[----:B0-----:R-:W-:-:S04]  /*4840*/  @!P1 LEA R14, P0, R24, R14, 0x2 ;  /* 0x0000000e180e9211 */ /* 0x001fc800078010ff */
[----:B------:R-:W-:-:S05]  /*4850*/  @!P1 LEA.HI.X R15, R24, R15, R12, 0x2, P0 ;  /* 0x0000000f180f9211 */ /* 0x000fca00000f140c */
[----:B------:R0:W5:Y:S04]  /*4860*/  @!P1 LDG.E R11, desc[UR10][R14.64] ;  /* 0x0000000a0e0b9981 */ /* 0x000168000c1e1900 */
.L_x_103:
[----:B------:R-:W-:Y:S05]  /*4870*/  BSYNC.RECONVERGENT B0 ;  /* 0x0000000000007941 */ /* 0x000fea0003800200 */
.L_x_69:
[----:B------:R-:W1:Y:S01]  /*4880*/  S2UR UR5, SR_CgaCtaId ;  /* 0x00000000000579c3 */ /* 0x000e620000008800 */
[----:B------:R-:W-:Y:S02]  /*4890*/  UMOV UR4, 0x400 ;  /* 0x0000040000047882 */ /* 0x000fe40000000000 */
[----:B-1----:R-:W-:-:S06]  /*48a0*/  ULEA UR4, UR5, UR4, 0x18 ;  /* 0x0000000405047291 */ /* 0x002fcc000f8ec0ff */
[----:B0-234-:R-:W-:-:S05]  /*48b0*/  LEA R13, R0, UR4, 0x2 ;  /* 0x00000004000d7c11 */ /* 0x01dfca000f8e10ff */
[----:B-----5:R-:W-:Y:S04]  /*48c0*/  STS [R13], R22 ;  /* 0x000000160d007388 */ /* 0x020fe80000000800 */
        /* <DEDUP_REMOVED lines=20> */
[----:B------:R-:W-:-:S04]  /*4a10*/  VIMNMX R2, PT, PT, R2, UR6, PT ;  /* 0x0000000602027c48 */ /* 0x000fc8000bfe0100 */
[C---:B------:R-:W-:Y:S01]  /*4a20*/  ISETP.GE.AND P0, PT, R2.reuse, R23, PT ;  /* 0x000000170200720c */ /* 0x040fe20003f06270 */
[----:B------:R-:W-:Y:S01]  /*4a30*/  IMAD.IADD R23, R2, 0x1, -R23 ;  /* 0x0000000102177824 */ /* 0x000fe200078e0a17 */
[----:B-1----:R-:W-:-:S04]  /*4a40*/  VIMNMX R3, PT, PT, R25, R2, PT ;  /* 0x0000000219037248 */ /* 0x002fc80003fe0100 */
[----:B--2---:R-:W-:-:S04]  /*4a50*/  SEL R6, R23, RZ, P0 ;  /* 0x000000ff17067207 */ /* 0x004fc80000000000 */
[----:B------:R-:W-:-:S13]  /*4a60*/  ISETP.GE.AND P0, PT, R6, R3, PT ;  /* 0x000000030600720c */ /* 0x000fda0003f06270 */
[----:B---3--:R-:W-:Y:S05]  /*4a70*/  @P0 BRA `(.L_x_105) ;  /* 0x0000000000180947 */ /* 0x008fea0003800000 */
.L_x_106:
[----:B------:R-:W-:-:S05]  /*4a80*/  IMAD.IADD R4, R3, 0x1, -R6 ;  /* 0x0000000103047824 */ /* 0x000fca00078e0a06 */
[----:B------:R-:W-:-:S04]  /*4a90*/  LEA.HI R5, R4, R4, RZ, 0x1 ;  /* 0x0000000404057211 */ /* 0x000fc800078f08ff */
[----:B------:R-:W-:-:S05]  /*4aa0*/  LEA.HI.SX32 R5, R5, R6, 0x1f ;  /* 0x0000000605057211 */ /* 0x000fca00078ffaff */
[----:B------:R-:W-:-:S05]  /*4ab0*/  VIADD R6, R5, 0x1 ;  /* 0x0000000105067836 */ /* 0x000fca0000000000 */
[----:B------:R-:W-:-:S13]  /*4ac0*/  ISETP.GE.AND P0, PT, R6, R3, PT ;  /* 0x000000030600720c */ /* 0x000fda0003f06270 */
[----:B------:R-:W-:Y:S05]  /*4ad0*/  @!P0 BRA `(.L_x_106) ;  /* 0xfffffffc00e88947 */ /* 0x000fea000383ffff */
.L_x_105:
[----:B------:R-:W-:Y:S05]  /*4ae0*/  BSYNC.RECONVERGENT B0 ;  /* 0x0000000000007941 */ /* 0x000fea0003800200 */
.L_x_104:
[----:B------:R-:W-:Y:S01]  /*4af0*/  IADD3 R25, PT, PT, R25, R2, -R6 ;  /* 0x0000000219197210 */ /* 0x000fe20007ffe806 */
[C---:B------:R-:W-:Y:S01]  /*4b00*/  VIADD R7, R6.reuse, 0x1 ;  /* 0x0000000106077836 */ /* 0x040fe20000000000 */
[----:B------:R-:W-:Y:S01]  /*4b10*/  LEA R10, R6, UR4, 0x2 ;  /* 0x00000004060a7c11 */ /* 0x000fe2000f8e10ff */
[----:B------:R-:W-:Y:S01]  /*4b20*/  UIMAD UR7, UR7, 0x1100, URZ ;  /* 0x00001100070778a4 */ /* 0x000fe2000f8e02ff */
[C---:B------:R-:W-:Y:S01]  /*4b30*/  LEA R9, R25.reuse, UR4, 0x2 ;  /* 0x0000000419097c11 */ /* 0x040fe2000f8e10ff */
[C---:B------:R-:W-:Y:S01]  /*4b40*/  VIADD R5, R25.reuse, 0x1 ;  /* 0x0000000119057836 */ /* 0x040fe20000000000 */
[C---:B------:R-:W-:Y:S01]  /*4b50*/  ISETP.GE.AND P0, PT, R25.reuse, UR6, PT ;  /* 0x0000000619007c0c */ /* 0x040fe2000bf06270 */
[----:B------:R-:W-:Y:S01]  /*4b60*/  LDS R4, [R10] ;  /* 0x000000000a047984 */ /* 0x000fe20000000800 */
[----:B------:R-:W-:-:S03]  /*4b70*/  ISETP.GE.AND P1, PT, R25, UR6, PT ;  /* 0x0000000619007c0c */ /* 0x000fc6000bf26270 */
[----:B------:R-:W0:Y:S08]  /*4b80*/  LDS R3, [R9] ;  /* 0x0000000009037984 */ /* 0x000e300000000800 */
[----:B------:R-:W-:Y:S02]  /*4b90*/  @!P0 IMAD.MOV R7, RZ, RZ, R6 ;  /* 0x000000ffff078224 */ /* 0x000fe400078e0206 */
[----:B------:R-:W-:-:S02]  /*4ba0*/  @P1 IMAD.MOV R5, RZ, RZ, R25 ;  /* 0x000000ffff051224 */ /* 0x000fc400078e0219 */
[----:B------:R-:W-:Y:S02]  /*4bb0*/  VIADD R8, R7, 0x1 ;  /* 0x0000000107087836 */ /* 0x000fe40000000000 */
[C---:B------:R-:W-:Y:S01]  /*4bc0*/  VIADD R6, R5.reuse, 0x1 ;  /* 0x0000000105067836 */ /* 0x040fe20000000000 */
[----:B------:R-:W-:-:S13]  /*4bd0*/  ISETP.GE.AND P2, PT, R5, UR6, PT ;  /* 0x0000000605007c0c */ /* 0x000fda000bf46270 */
        /* <DEDUP_REMOVED lines=23> */
[C---:B0-----:R-:W-:Y:S01]  /*4d50*/  VIADD R9, R10.reuse, 0x1 ;  /* 0x000000010a097836 */ /* 0x041fe20000000000 */
        /* <DEDUP_REMOVED lines=147> */
[----:B------:R-:W-:Y:S01]  /*5690*/  IMAD.U32 R24, RZ, RZ, UR6 ;  /* 0x00000006ff187e24 */ /* 0x000fe2000f8e00ff */
[----:B------:R-:W-:Y:S01]  /*56a0*/  ISETP.NE.AND P0, PT, R0, RZ, PT ;  /* 0x000000ff0000720c */ /* 0x000fe20003f05270 */
[----:B------:R-:W1:Y:S02]  /*56b0*/  LDCU.64 UR8, c[0x0][0x3a0] ;  /* 0x00007400ff0877ac */ /* 0x000e640008000a00 */
        /* <DEDUP_REMOVED lines=29> */
[----:B------:R-:W-:Y:S02]  /*5890*/  LDS R6, [R22+0x180] ;  /* 0x0001800016067984 */ /* 0x000fe40000000800 */
[C---:B------:R-:W-:Y:S02]  /*58a0*/  VIADD R14, R0.reuse, 0x20 ;  /* 0x00000020000e7836 */ /* 0x040fe40000000000 */
[----:B------:R-:W-:Y:S01]  /*58b0*/  LDS R29, [R22+0x200] ;  /* 0x00020000161d7984 */ /* 0x000fe20000000800 */
[C---:B------:R-:W-:Y:S02]  /*58c0*/  VIADD R16, R0.reuse, 0x40 ;  /* 0x0000004000107836 */ /* 0x040fe40000000000 */
[C---:B------:R-:W-:Y:S01]  /*58d0*/  VIADD R20, R0.reuse, 0xc0 ;  /* 0x000000c000147836 */ /* 0x040fe20000000000 */
        /* <DEDUP_REMOVED lines=14> */
[----:B------:R-:W-:-:S05]  /*59c0*/  IADD3 R3, P0, PT, R0, UR7, RZ ;  /* 0x0000000700037c10 */ /* 0x000fca000ff1e0ff */
[----:B------:R-:W-:Y:S01]  /*59d0*/  IMAD.X R18, RZ, RZ, RZ, P0 ;  /* 0x000000ffff127224 */ /* 0x000fe200000e06ff */
        /* <DEDUP_REMOVED lines=24> */
[----:B------:R3:W-:Y:S01]  /*5b60*/  @!P4 STG.E desc[UR10][R2.64+0x180], R6 ;  /* 0x000180060200c986 */ /* 0x0007e2000c10190a */
[----:B0-----:R-:W-:Y:S01]  /*5b70*/  VIADD R12, R0, 0x180 ;  /* 0x00000180000c7836 */ /* 0x001fe20000000000 */
[----:B------:R-:W-:Y:S01]  /*5b80*/  ISETP.GE.AND P4, PT, R16, R4, PT ;  /* 0x000000041000720c */ /* 0x000fe20003f86270 */
[C---:B-1----:R-:W-:Y:S01]  /*5b90*/  VIADD R10, R0.reuse, 0x1a0 ;  /* 0x000001a0000a7836 */ /* 0x042fe20000000000 */
[----:B------:R0:W-:Y:S01]  /*5ba0*/  @!P2 STG.E desc[UR10][R2.64+0x380], R21 ;  /* 0x000380150200a986 */ /* 0x0001e2000c10190a */
[----:B--2---:R-:W-:-:S03]  /*5bb0*/  VIADD R8, R0, 0x1c0 ;  /* 0x000001c000087836 */ /* 0x004fc60000000000 */
[----:B------:R1:W-:Y:S01]  /*5bc0*/  @!P6 STG.E desc[UR10][R2.64+0x200], R29 ;  /* 0x0002001d0200e986 */ /* 0x0003e2000c10190a */
[-C--:B------:R-:W-:Y:S01]  /*5bd0*/  ISETP.GE.AND P6, PT, R14, R4.reuse, PT ;  /* 0x000000040e00720c */ /* 0x080fe20003fc6270 */
[----:B---3--:R-:W-:Y:S02]  /*5be0*/  VIADD R6, R0, 0x1e0 ;  /* 0x000001e000067836 */ /* 0x008fe40000000000 */
[----:B------:R1:W-:Y:S01]  /*5bf0*/  @!P5 STG.E desc[UR10][R2.64+0x280], R27 ;  /* 0x0002801b0200d986 */ /* 0x0003e2000c10190a */
[-C--:B------:R-:W-:Y:S02]  /*5c00*/  ISETP.GE.AND P5, PT, R12, R4.reuse, PT ;  /* 0x000000040c00720c */ /* 0x080fe40003fa6270 */
[-C--:B------:R-:W-:Y:S01]  /*5c10*/  ISETP.GE.AND P2, PT, R8, R4.reuse, PT ;  /* 0x000000040800720c */ /* 0x080fe20003f46270 */
[----:B0-----:R-:W-:Y:S01]  /*5c20*/  VIADD R21, R0, 0x200 ;  /* 0x0000020000157836 */ /* 0x001fe20000000000 */
        /* <DEDUP_REMOVED lines=15> */
.L_x_107:
        /* <DEDUP_REMOVED lines=8> */
[----:B------:R-:W-:-:S05]  /*5da0*/  LEA R20, R21, UR4, 0x2 ;  /* 0x0000000415147c11 */ /* 0x000fca000f8e10ff */
[----:B------:R0:W-:Y:S04]  /*5db0*/  STS [R20], R2 ;  /* 0x0000000214007388 */ /* 0x0001e80000000800 */
[----:B------:R-:W-:Y:S04]  /*5dc0*/  STS [R20+0x4], R5 ;  /* 0x0000040514007388 */ /* 0x000fe80000000800 */
[----:B------:R-:W-:Y:S01]  /*5dd0*/  STS [R20+0x8], R6 ;  /* 0x0000080614007388 */ /* 0x000fe20000000800 */
[----:B0-----:R-:W-:-:S03]  /*5de0*/  LEA R2, R4, UR4, 0x2 ;  /* 0x0000000404027c11 */ /* 0x001fc6000f8e10ff */
        /* <DEDUP_REMOVED lines=8> */
[----:B------:R-:W-:Y:S04]  /*5e70*/  STS [R20+0x2c], R15 ;  /* 0x00002c0f14007388 */ /* 0x000fe80000000800 */
[----:B------:R-:W-:Y:S01]  /*5e80*/  STS [R20+0x30], R16 ;  /* 0x0000301014007388 */ /* 0x000fe20000000800 */
[----:B0-----:R-:W-:-:S03]  /*5e90*/  LOP3.LUT R14, R0, 0x3e0, RZ, 0xc0, !PT ;  /* 0x000003e0000e7812 */ /* 0x001fc600078ec0ff */
[----:B------:R-:W-:Y:S02]  /*5ea0*/  STS [R20+0x34], R17 ;  /* 0x0000341114007388 */ /* 0x000fe40000000800 */
[----:B------:R-:W-:Y:S02]  /*5eb0*/  IMAD R14, R14, 0x11, RZ ;  /* 0x000000110e0e7824 */ /* 0x000fe400078e02ff */
[----:B------:R-:W-:Y:S04]  /*5ec0*/  STS [R20+0x38], R18 ;  /* 0x0000381214007388 */ /* 0x000fe80000000800 */
[----:B------:R-:W-:Y:S04]  /*5ed0*/  STS [R20+0x3c], R19 ;  /* 0x00003c1314007388 */ /* 0x000fe80000000800 */
[----:B------:R0:W-:Y:S01]  /*5ee0*/  STS [R20+0x40], R3 ;  /* 0x0000400314007388 */ /* 0x0001e20000000800 */
[----:B------:R-:W-:-:S03]  /*5ef0*/  NOP ;  /* 0x0000000000007918 */ /* 0x000fc60000000000 */
[----:B------:R-:W-:Y:S01]  /*5f00*/  LDS R12, [R2] ;  /* 0x00000000020c7984 */ /* 0x000fe20000000800 */
[----:B0-----:R-:W-:-:S03]  /*5f10*/  LOP3.LUT R3, R0, 0x1f, RZ, 0xc0, !PT ;  /* 0x0000001f00037812 */ /* 0x001fc600078ec0ff */
[----:B------:R-:W-:Y:S01]  /*5f20*/  LDS R10, [R2+0x80] ;  /* 0x00008000020a7984 */ /* 0x000fe20000000800 */
[----:B------:R-:W-:-:S03]  /*5f30*/  LOP3.LUT R0, R14, 0x1f, R0, 0xf8, !PT ;  /* 0x0000001f0e007812 */ /* 0x000fc600078ef800 */
[----:B------:R-:W-:Y:S01]  /*5f40*/  LDS R8, [R2+0x100] ;  /* 0x0001000002087984 */ /* 0x000fe20000000800 */
[----:B------:R-:W-:Y:S02]  /*5f50*/  VIADD R3, R3, UR7 ;  /* 0x0000000703037c36 */ /* 0x000fe40008000000 */
[C---:B------:R-:W-:Y:S01]  /*5f60*/  VIADD R16, R0.reuse, 0x40 ;  /* 0x0000004000107836 */ /* 0x040fe20000000000 */
[----:B------:R-:W-:Y:S01]  /*5f70*/  LDS R6, [R2+0x180] ;  /* 0x0001800002067984 */ /* 0x000fe20000000800 */
[----:B------:R-:W-:-:S03]  /*5f80*/  VIADD R20, R0, 0xc0 ;  /* 0x000000c000147836 */ /* 0x000fc60000000000 */
        /* <DEDUP_REMOVED lines=13> */
[----:B------:R-:W-:Y:S01]  /*6060*/  @!P0 STS [UR4+0x4400], R22 ;  /* 0x00440016ff008988 */ /* 0x000fe20008000804 */
[----:B------:R-:W-:Y:S01]  /*6070*/  BAR.SYNC.DEFER_BLOCKING 0x0 ;  /* 0x0000000000007b1d */ /* 0x000fe20000010000 */
[----:B------:R-:W-:Y:S01]  /*6080*/  IADD3 R3, P0, PT, R14, R3, RZ ;  /* 0x000000030e037210 */ /* 0x000fe20007f1e0ff */
[----:B------:R-:W-:-:S04]  /*6090*/  VIADD R14, R0, 0x20 ;  /* 0x00000020000e7836 */ /* 0x000fc80000000000 */
        /* <DEDUP_REMOVED lines=27> */
[-C--:B------:R-:W-:Y:S02]  /*6250*/  ISETP.GE.AND P5, PT, R16, R4.reuse, PT ;  /* 0x000000041000720c */ /* 0x080fe40003fa6270 */
[----:B------:R0:W-:Y:S01]  /*6260*/  @!P0 STG.E desc[UR10][R2.64+0x280], R27 ;  /* 0x0002801b02008986 */ /* 0x0001e2000c10190a */
[----:B-1----:R-:W-:Y:S01]  /*6270*/  VIADD R10, R0, 0x1a0 ;  /* 0x000001a0000a7836 */ /* 0x002fe20000000000 */
[-C--:B------:R-:W-:Y:S01]  /*6280*/  ISETP.GE.AND P0, PT, R12, R4.reuse, PT ;  /* 0x000000040c00720c */ /* 0x080fe20003f06270 */
[----:B--2---:R-:W-:Y:S01]  /*6290*/  VIADD R8, R0, 0x1c0 ;  /* 0x000001c000087836 */ /* 0x004fe20000000000 */
[----:B------:R1:W-:Y:S01]  /*62a0*/  @!P6 STG.E desc[UR10][R2.64+0x200], R29 ;  /* 0x0002001d0200e986 */ /* 0x0003e2000c10190a */
[----:B------:R-:W-:Y:S01]  /*62b0*/  ISETP.GE.AND P6, PT, R14, R4, PT ;  /* 0x000000040e00720c */ /* 0x000fe20003fc6270 */
[----:B---3--:R-:W-:-:S02]  /*62c0*/  VIADD R6, R0, 0x1e0 ;  /* 0x000001e000067836 */ /* 0x008fc40000000000 */
[----:B------:R1:W-:Y:S01]  /*62d0*/  @!P1 STG.E desc[UR10][R2.64+0x300], R25 ;  /* 0x0003001902009986 */ /* 0x0003e2000c10190a */
[-C--:B------:R-:W-:Y:S01]  /*62e0*/  ISETP.GE.AND P1, PT, R10, R4.reuse, PT ;  /* 0x000000040a00720c */ /* 0x080fe20003f26270 */
[----:B0-----:R-:W-:Y:S02]  /*62f0*/  VIADD R27, R0, 0x200 ;  /* 0x00000200001b7836 */ /* 0x001fe40000000000 */
        /* <DEDUP_REMOVED lines=15> */
.L_x_108:
        /* <DEDUP_REMOVED lines=9> */
.L_x_128:


//--------------------- .text._ZN3cub18CUB_300001_SM_10006detail10merge_sort30DeviceMergeSortPartitionKernelIN6thrust24THRUST_300001_SM_1000_NS6detail15normal_iteratorINS5_10device_ptrIiEEEEj17IntegerComparatoriEEvbT_PT2_T0_SF_PSF_T1_SF_i --------------------------
	.section	.text._ZN3cub18CUB_300001_SM_10006detail10merge_sort30DeviceMergeSortPartitionKernelIN6thrust24THRUST_300001_SM_1000_NS6detail15normal_iteratorINS5_10device_ptrIiEEEEj17IntegerComparatoriEEvbT_PT2_T0_SF_PSF_T1_SF_i,"ax",@progbits
	.align	128
        .global         _ZN3cub18CUB_300001_SM_10006detail10merge_sort30DeviceMergeSortPartitionKernelIN6thrust24THRUST_300001_SM_1000_NS6detail15normal_iteratorINS5_10device_ptrIiEEEEj17IntegerComparatoriEEvbT_PT2_T0_SF_PSF_T1_SF_i
        .type           _ZN3cub18CUB_300001_SM_10006detail10merge_sort30DeviceMergeSortPartitionKernelIN6thrust24THRUST_300001_SM_1000_NS6detail15normal_iteratorINS5_10device_ptrIiEEEEj17IntegerComparatoriEEvbT_PT2_T0_SF_PSF_T1_SF_i,@function
        .size           _ZN3cub18CUB_300001_SM_10006detail10merge_sort30DeviceMergeSortPartitionKernelIN6thrust24THRUST_300001_SM_1000_NS6detail15normal_iteratorINS5_10device_ptrIiEEEEj17IntegerComparatoriEEvbT_PT2_T0_SF_PSF_T1_SF_i,(.L_x_129 - _ZN3cub18CUB_300001_SM_10006detail10merge_sort30DeviceMergeSortPartitionKernelIN6thrust24THRUST_300001_SM_1000_NS6detail15normal_iteratorINS5_10device_ptrIiEEEEj17IntegerComparatoriEEvbT_PT2_T0_SF_PSF_T1_SF_i)
        .other          _ZN3cub18CUB_300001_SM_10006detail10merge_sort30DeviceMergeSortPartitionKernelIN6thrust24THRUST_300001_SM_1000_NS6detail15normal_iteratorINS5_10device_ptrIiEEEEj17IntegerComparatoriEEvbT_PT2_T0_SF_PSF_T1_SF_i,@"STO_CUDA_ENTRY STV_DEFAULT"
_ZN3cub18CUB_300001_SM_10006detail10merge_sort30DeviceMergeSortPartitionKernelIN6thrust24THRUST_300001_SM_1000_NS6detail15normal_iteratorINS5_10device_ptrIiEEEEj17IntegerComparatoriEEvbT_PT2_T0_SF_PSF_T1_SF_i:
.text._ZN3cub18CUB_300001_SM_10006detail10merge_sort30DeviceMergeSortPartitionKernelIN6thrust24THRUST_300001_SM_1000_NS6detail15normal_iteratorINS5_10device_ptrIiEEEEj17IntegerComparatoriEEvbT_PT2_T0_SF_PSF_T1_SF_i:
[----:B------:R-:W-:Y:S01]  /*0000*/  LDC R1, c[0x0][0x37c] ;  /* 0x0000df00ff017b82 */ /* 0x000fe20000000800 */
[----:B------:R-:W0:Y:S01]  /*0010*/  S2R R0, SR_CTAID.X ;  /* 0x0000000000007919 */ /* 0x000e220000002500 */
[----:B------:R-:W0:Y:S01]  /*0020*/  LDCU UR4, c[0x0][0x360] ;  /* 0x00006c00ff0477ac */ /* 0x000e220008000800 */
[----:B------:R-:W0:Y:S01]  /*0030*/  S2R R3, SR_TID.X ;  /* 0x0000000000037919 */ /* 0x000e220000002100 */
[----:B------:R-:W1:Y:S01]  /*0040*/  LDCU UR6, c[0x0][0x39c] ;  /* 0x00007380ff0677ac */ /* 0x000e620008000800 */
[----:B0-----:R-:W-:-:S05]  /*0050*/  IMAD R0, R0, UR4, R3 ;  /* 0x0000000400007c24 */ /* 0x001fca000f8e0203 */
[----:B-1----:R-:W-:-:S13]  /*0060*/  ISETP.GE.U32.AND P0, PT, R0, UR6, PT ;  /* 0x0000000600007c0c */ /* 0x002fda000bf06070 */
[----:B------:R-:W-:Y:S05]  /*0070*/  @P0 EXIT ;  /* 0x000000000000094d */ /* 0x000fea0003800000 */
[----:B------:R-:W0:Y:S01]  /*0080*/  LDCU UR5, c[0x0][0x3ac] ;  /* 0x00007580ff0577ac */ /* 0x000e220008000800 */
[----:B------:R-:W-:Y:S01]  /*0090*/  VIADD R2, R0, 0x1 ;  /* 0x0000000100027836 */ /* 0x000fe20000000000 */
[----:B------:R-:W-:Y:S01]  /*00a0*/  ACQBULK ;  /* 0x000000000000782e */ /* 0x000fe20000000000 */
[----:B------:R-:W1:Y:S03]  /*00b0*/  LDCU UR7, c[0x0][0x3b0] ;  /* 0x00007600ff0777ac */ /* 0x000e660008000800 */
[----:B------:R-:W-:Y:S01]  /*00c0*/  ISETP.NE.AND P0, PT, R2, UR6, PT ;  /* 0x0000000602007c0c */ /* 0x000fe2000bf05270 */
[----:B------:R-:W2:Y:S01]  /*00d0*/  LDCU UR10, c[0x0][0x398] ;  /* 0x00007300ff0a77ac */ /* 0x000ea20008000800 */
[----:B------:R-:W3:Y:S01]  /*00e0*/  LDCU.64 UR8, c[0x0][0x358] ;  /* 0x00006b00ff0877ac */ /* 0x000ee20008000a00 */
[----:B0-----:R-:W-:-:S10]  /*00f0*/  UIADD3 UR4, UPT, UPT, -UR5, URZ, URZ ;  /* 0x000000ff05047290 */ /* 0x001fd4000fffe1ff */
[----:B------:R-:W0:Y:S01]  /*0100*/  @!P0 LDC.64 R2, c[0x0][0x3a0] ;  /* 0x0000e800ff028b82 */ /* 0x000e220000000a00 */
[----:B------:R-:W-:Y:S01]  /*0110*/  LOP3.LUT R4, R0, UR4, RZ, 0xc0, !PT ;  /* 0x0000000400047c12 */ /* 0x000fe2000f8ec0ff */
[----:B------:R-:W-:-:S04]  /*0120*/  USHF.R.U32.HI UR4, URZ, 0x1, UR5 ;  /* 0x00000001ff047899 */ /* 0x000fc80008011605 */
[----:B-1----:R-:W-:Y:S01]  /*0130*/  IMAD R4, R4, UR7, RZ ;  /* 0x0000000704047c24 */ /* 0x002fe2000f8e02ff */
[----:B------:R-:W-:-:S04]  /*0140*/  UIMAD UR4, UR4, UR7, URZ ;  /* 0x00000007040472a4 */ /* 0x000fc8000f8e02ff */
[----:B------:R-:W-:-:S04]  /*0150*/  LOP3.LUT R5, RZ, R4, RZ, 0x33, !PT ;  /* 0x00000004ff057212 */ /* 0x000fc800078e33ff */
[----:B------:R-:W-:-:S04]  /*0160*/  VIMNMX.U32 R5, PT, PT, R5, UR4, PT ;  /* 0x0000000405057c48 */ /* 0x000fc8000bfe0000 */
[----:B--2---:R-:W-:Y:S01]  /*0170*/  VIADDMNMX.U32 R5, R5, R4, UR10, PT ;  /* 0x0000000a05057e46 */ /* 0x004fe2000b800004 */
[----:B0-----:R-:W-:Y:S01]  /*0180*/  @!P0 IMAD.WIDE.U32 R2, R0, 0x4, R2 ;  /* 0x0000000400028825 */ /* 0x001fe200078e0002 */
[----:B------:R-:W-:Y:S02]  /*0190*/  VIMNMX.U32 R4, PT, PT, R4, UR10, PT ;  /* 0x0000000a04047c48 */ /* 0x000fe4000bfe0000 */
[----:B------:R-:W-:Y:S02]  /*01a0*/  LOP3.LUT R6, RZ, R5, RZ, 0x33, !PT ;  /* 0x00000005ff067212 */ /* 0x000fe400078e33ff */
[----:B---3--:R0:W-:Y:S02]  /*01b0*/  @!P0 STG.E desc[UR8][R2.64], R5 ;  /* 0x0000000502008986 */ /* 0x0081e4000c101908 */
[----:B------:R-:W-:-:S04]  /*01c0*/  VIMNMX.U32 R6, PT, PT, R6, UR4, PT ;  /* 0x0000000406067c48 */ /* 0x000fc8000bfe0000 */
[----:B------:R-:W-:Y:S01]  /*01d0*/  VIADDMNMX.U32 R6, R6, R5, UR10, PT ;  /* 0x0000000a06067e46 */ /* 0x000fe2000b800005 */
[----:B------:R-:W-:Y:S06]  /*01e0*/  @!P0 EXIT ;  /* 0x000000000000894d */ /* 0x000fec0003800000 */
[----:B------:R-:W1:Y:S01]  /*01f0*/  LDCU.U8 UR6, c[0x0][0x380] ;  /* 0x00007000ff0677ac */ /* 0x000e620008000000 */
[----:B------:R-:W-:Y:S01]  /*0200*/  BSSY.RECONVERGENT B0, `(.L_x_109) ;  /* 0x0000022000007945 */ /* 0x000fe20003800200 */
[----:B------:R-:W-:-:S06]  /*0210*/  UIADD3 UR4, UPT, UPT, UR5, -0x1, URZ ;  /* 0xffffffff05047890 */ /* 0x000fcc000fffe0ff */
[----:B0-----:R-:W-:-:S05]  /*0220*/  LOP3.LUT R2, R0, UR4, RZ, 0xc0, !PT ;  /* 0x0000000400027c12 */ /* 0x001fca000f8ec0ff */
[----:B------:R-:W-:Y:S01]  /*0230*/  IMAD R3, R2, UR7, RZ ;  /* 0x0000000702037c24 */ /* 0x000fe2000f8e02ff */
[----:B-1----:R-:W-:-:S04]  /*0240*/  UPRMT UR6, UR6, 0x8880, URZ ;  /* 0x0000888006067896 */ /* 0x002fc800080000ff */
[----:B------:R-:W-:-:S03]  /*0250*/  VIADDMNMX.U32 R3, R6, -R4, R3, PT ;  /* 0x8000000406037246 */ /* 0x000fc60003800003 */
[----:B------:R-:W-:Y:S02]  /*0260*/  UMOV UR4, UR6 ;  /* 0x0000000600047c82 */ /* 0x000fe40008000000 */
[----:B------:R-:W-:-:S09]  /*0270*/  UISETP.NE.AND UP0, UPT, UR4, URZ, UPT ;  /* 0x000000ff0400728c */ /* 0x000fd2000bf05270 */
[----:B------:R-:W-:Y:S05]  /*0280*/  BRA.U !UP0, `(.L_x_110) ;  /* 0x0000000108387547 */ /* 0x000fea000b800000 */
[----:B------:R-:W-:Y:S01]  /*0290*/  IMAD.IADD R6, R6, 0x1, -R5 ;  /* 0x0000000106067824 */ /* 0x000fe200078e0a05 */
[----:B------:R-:W-:Y:S04]  /*02a0*/  BSSY.RECONVERGENT B1, `(.L_x_111) ;  /* 0x000000b000017945 */ /* 0x000fe80003800200 */
[----:B------:R-:W-:Y:S02]  /*02b0*/  VIMNMX.U32 R7, PT, PT, R3, R6, !PT ;  /* 0x0000000603077248 */ /* 0x000fe40007fe0000 */
[----:B------:R-:W-:-:S03]  /*02c0*/  VIADDMNMX.U32 R3, R5, -R4, R3, PT ;  /* 0x8000000405037246 */ /* 0x000fc60003800003 */
[----:B------:R-:W-:-:S05]  /*02d0*/  IMAD.IADD R6, R7, 0x1, -R6 ;  /* 0x0000000107067824 */ /* 0x000fca00078e0a06 */
[----:B------:R-:W-:-:S13]  /*02e0*/  ISETP.GE.U32.AND P0, PT, R6, R3, PT ;  /* 0x000000030600720c */ /* 0x000fda0003f06070 */
[----:B------:R-:W-:Y:S05]  /*02f0*/  @P0 BRA `(.L_x_112) ;  /* 0x0000000000140947 */ /* 0x000fea0003800000 */
.L_x_113:
[----:B------:R-:W-:-:S05]  /*0300*/  IMAD.IADD R5, R3, 0x1, -R6 ;  /* 0x0000000103057824 */ /* 0x000fca00078e0a06 */
[----:B------:R-:W-:-:S05]  /*0310*/  LEA.HI R5, R5, R6, RZ, 0x1f ;  /* 0x0000000605057211 */ /* 0x000fca00078ff8ff */
[----:B------:R-:W-:-:S05]  /*0320*/  VIADD R6, R5, 0x1 ;  /* 0x0000000105067836 */ /* 0x000fca0000000000 */
[----:B------:R-:W-:-:S13]  /*0330*/  ISETP.GE.U32.AND P0, PT, R6, R3, PT ;  /* 0x000000030600720c */ /* 0x000fda0003f06070 */
[----:B------:R-:W-:Y:S05]  /*0340*/  @!P0 BRA `(.L_x_113) ;  /* 0xfffffffc00ec8947 */ /* 0x000fea000383ffff */
.L_x_112:
[----:B------:R-:W-:Y:S05]  /*0350*/  BSYNC.RECONVERGENT B1 ;  /* 0x0000000000017941 */ /* 0x000fea0003800200 */
.L_x_111:
[----:B------:R-:W-:Y:S05]  /*0360*/  BRA `(.L_x_114) ;  /* 0x00000000002c7947 */ /* 0x000fea0003800000 */
.L_x_110:
[----:B------:R-:W-:-:S05]  /*0370*/  IMAD.IADD R6, R6, 0x1, -R5 ;  /* 0x0000000106067824 */ /* 0x000fca00078e0a05 */
[----:B------:R-:W-:Y:S02]  /*0380*/  VIMNMX.U32 R7, PT, PT, R3, R6, !PT ;  /* 0x0000000603077248 */ /* 0x000fe40007fe0000 */
[----:B------:R-:W-:-:S03]  /*0390*/  VIADDMNMX.U32 R3, R5, -R4, R3, PT ;  /* 0x8000000405037246 */ /* 0x000fc60003800003 */
[----:B------:R-:W-:-:S05]  /*03a0*/  IMAD.IADD R6, R7, 0x1, -R6 ;  /* 0x0000000107067824 */ /* 0x000fca00078e0a06 */
[----:B------:R-:W-:-:S13]  /*03b0*/  ISETP.GE.U32.AND P0, PT, R6, R3, PT ;  /* 0x000000030600720c */ /* 0x000fda0003f06070 */
[----:B------:R-:W-:Y:S05]  /*03c0*/  @P0 BRA `(.L_x_114) ;  /* 0x0000000000140947 */ /* 0x000fea0003800000 */
.L_x_115:
[----:B------:R-:W-:-:S05]  /*03d0*/  IMAD.IADD R5, R3, 0x1, -R6 ;  /* 0x0000000103057824 */ /* 0x000fca00078e0a06 */
[----:B------:R-:W-:-:S05]  /*03e0*/  LEA.HI R5, R5, R6, RZ, 0x1f ;  /* 0x0000000605057211 */ /* 0x000fca00078ff8ff */
[----:B------:R-:W-:-:S05]  /*03f0*/  VIADD R6, R5, 0x1 ;  /* 0x0000000105067836 */ /* 0x000fca0000000000 */
[----:B------:R-:W-:-:S13]  /*0400*/  ISETP.GE.U32.AND P0, PT, R6, R3, PT ;  /* 0x000000030600720c */ /* 0x000fda0003f06070 */
[----:B------:R-:W-:Y:S05]  /*0410*/  @!P0 BRA `(.L_x_115) ;  /* 0xfffffffc00ec8947 */ /* 0x000fea000383ffff */
.L_x_114:
[----:B------:R-:W-:Y:S05]  /*0420*/  BSYNC.RECONVERGENT B0 ;  /* 0x0000000000007941 */ /* 0x000fea0003800200 */
.L_x_109:
[----:B------:R-:W0:Y:S01]  /*0430*/  LDC.64 R2, c[0x0][0x3a0] ;  /* 0x0000e800ff027b82 */ /* 0x000e220000000a00 */
[----:B------:R-:W-:Y:S02]  /*0440*/  IMAD.IADD R5, R4, 0x1, R6 ;  /* 0x0000000104057824 */ /* 0x000fe400078e0206 */
[----:B0-----:R-:W-:-:S05]  /*0450*/  IMAD.WIDE.U32 R2, R0, 0x4, R2 ;  /* 0x0000000400027825 */ /* 0x001fca00078e0002 */
[----:B------:R-:W-:Y:S01]  /*0460*/  STG.E desc[UR8][R2.64], R5 ;  /* 0x0000000502007986 */ /* 0x000fe2000c101908 */
[----:B------:R-:W-:Y:S05]  /*0470*/  EXIT ;  /* 0x000000000000794d */ /* 0x000fea0003800000 */
.L_x_116:
        /* <DEDUP_REMOVED lines=16> */
.L_x_129:


//--------------------- .text._ZN3cub18CUB_300001_SM_10006detail10merge_sort30DeviceMergeSortBlockSortKernelINS2_10policy_hubIN6thrust24THRUST_300001_SM_1000_NS6detail15normal_iteratorINS6_10device_ptrIiEEEEE9Policy600ESB_PNS0_8NullTypeESB_SF_j17IntegerComparatoriSE_EEvbT0_T1_T2_T3_T4_PT6_PT7_T5_NS1_7vsmem_tE --------------------------
	.section	.text._ZN3cub18CUB_300001_SM_10006detail10merge_sort30DeviceMergeSortBlockSortKernelINS2_10policy_hubIN6thrust24THRUST_300001_SM_1000_NS6detail15normal_iteratorINS6_10device_ptrIiEEEEE9Policy600ESB_PNS0_8NullTypeESB_SF_j17IntegerComparatoriSE_EEvbT0_T1_T2_T3_T4_PT6_PT7_T5_NS1_7vsmem_tE,"ax",@progbits
	.align	128
        .global         _ZN3cub18CUB_300001_SM_10006detail10merge_sort30DeviceMergeSortBlockSortKernelINS2_10policy_hubIN6thrust24THRUST_300001_SM_1000_NS6detail15normal_iteratorINS6_10device_ptrIiEEEEE9Policy600ESB_PNS0_8NullTypeESB_SF_j17IntegerComparatoriSE_EEvbT0_T1_T2_T3_T4_PT6_PT7_T5_NS1_7vsmem_tE
        .type           _ZN3cub18CUB_300001_SM_10006detail10merge_sort30DeviceMergeSortBlockSortKernelINS2_10policy_hubIN6thrust24THRUST_300001_SM_1000_NS6detail15normal_iteratorINS6_10device_ptrIiEEEEE9Policy600ESB_PNS0_8NullTypeESB_SF_j17IntegerComparatoriSE_EEvbT0_T1_T2_T3_T4_PT6_PT7_T5_NS1_7vsmem_tE,@function
        .size           _ZN3cub18CUB_300001_SM_10006detail10merge_sort30DeviceMergeSortBlockSortKernelINS2_10policy_hubIN6thrust24THRUST_300001_SM_1000_NS6detail15normal_iteratorINS6_10device_ptrIiEEEEE9Policy600ESB_PNS0_8NullTypeESB_SF_j17IntegerComparatoriSE_EEvbT0_T1_T2_T3_T4_PT6_PT7_T5_NS1_7vsmem_tE,(.L_x_130 - _ZN3cub18CUB_300001_SM_10006detail10merge_sort30DeviceMergeSortBlockSortKernelINS2_10policy_hubIN6thrust24THRUST_300001_SM_1000_NS6detail15normal_iteratorINS6_10device_ptrIiEEEEE9Policy600ESB_PNS0_8NullTypeESB_SF_j17IntegerComparatoriSE_EEvbT0_T1_T2_T3_T4_PT6_PT7_T5_NS1_7vsmem_tE)
        .other          _ZN3cub18CUB_300001_SM_10006detail10merge_sort30DeviceMergeSortBlockSortKernelINS2_10policy_hubIN6thrust24THRUST_300001_SM_1000_NS6detail15normal_iteratorINS6_10device_ptrIiEEEEE9Policy600ESB_PNS0_8NullTypeESB_SF_j17IntegerComparatoriSE_EEvbT0_T1_T2_T3_T4_PT6_PT7_T5_NS1_7vsmem_tE,@"STO_CUDA_ENTRY STV_DEFAULT"
_ZN3cub18CUB_300001_SM_10006detail10merge_sort30DeviceMergeSortBlockSortKernelINS2_10policy_hubIN6thrust24THRUST_300001_SM_1000_NS6detail15normal_iteratorINS6_10device_ptrIiEEEEE9Policy600ESB_PNS0_8NullTypeESB_SF_j17IntegerComparatoriSE_EEvbT0_T1_T2_T3_T4_PT6_PT7_T5_NS1_7vsmem_tE:
.text._ZN3cub18CUB_300001_SM_10006detail10merge_sort30DeviceMergeSortBlockSortKernelINS2_10policy_hubIN6thrust24THRUST_300001_SM_1000_NS6detail15normal_iteratorINS6_10device_ptrIiEEEEE9Policy600ESB_PNS0_8NullTypeESB_SF_j17IntegerComparatoriSE_EEvbT0_T1_T2_T3_T4_PT6_PT7_T5_NS1_7vsmem_tE:
[----:B------:R-:W-:Y:S01]  /*0000*/  LDC R1, c[0x0][0x37c] ;  /* 0x0000df00ff017b82 */ /* 0x000fe20000000800 */
[----:B------:R-:W0:Y:S01]  /*0010*/  S2R R7, SR_CTAID.X ;  /* 0x0000000000077919 */ /* 0x000e220000002500 */
[----:B------:R-:W1:Y:S06]  /*0020*/  LDCU UR4, c[0x0][0x370] ;  /* 0x00006e00ff0477ac */ /* 0x000e6c0008000800 */
[----:B------:R-:W2:Y:S01]  /*0030*/  LDC.64 R2, c[0x0][0x388] ;  /* 0x0000e200ff027b82 */ /* 0x000ea20000000a00 */
[----:B------:R-:W3:Y:S01]  /*0040*/  LDCU.64 UR10, c[0x0][0x358] ;  /* 0x00006b00ff0a77ac */ /* 0x000ee20008000a00 */
[----:B-1----:R-:W-:-:S06]  /*0050*/  UIADD3 UR4, UPT, UPT, UR4, -0x1, URZ ;  /* 0xffffffff04047890 */ /* 0x002fcc000fffe0ff */
[C---:B0-----:R-:W-:Y:S01]  /*0060*/  ISETP.GE.U32.AND P0, PT, R7.reuse, UR4, PT ;  /* 0x0000000407007c0c */ /* 0x041fe2000bf06070 */
[----:B------:R-:W-:-:S04]  /*0070*/  IMAD R7, R7, 0x1100, RZ ;  /* 0x0000110007077824 */ /* 0x000fc800078e02ff */
[----:B--2---:R-:W-:-:S08]  /*0080*/  IMAD.WIDE.U32 R2, R7, 0x4, R2 ;  /* 0x0000000407027825 */ /* 0x004fd000078e0002 */
[----:B---3--:R-:W-:Y:S05]  /*0090*/  @P0 BRA `(.L_x_117) ;  /* 0x0000000000d80947 */ /* 0x008fea0003800000 */
[----:B------:R-:W0:Y:S01]  /*00a0*/  S2R R23, SR_TID.X ;  /* 0x0000000000177919 */ /* 0x000e220000002100 */
[----:B------:R-:W1:Y:S01]  /*00b0*/  LDCU.64 UR4, c[0x0][0x388] ;  /* 0x00007100ff0477ac */ /* 0x000e620008000a00 */
[----:B------:R-:W-:Y:S01]  /*00c0*/  ACQBULK ;  /* 0x000000000000782e */ /* 0x000fe20000000000 */
[C---:B0-----:R-:W-:Y:S02]  /*00d0*/  LOP3.LUT R0, R23.reuse, 0x1f, RZ, 0xc0, !PT ;  /* 0x0000001f17007812 */ /* 0x041fe400078ec0ff */
[----:B------:R-:W-:-:S05]  /*00e0*/  LOP3.LUT R5, R23, 0x3e0, RZ, 0xc0, !PT ;  /* 0x000003e017057812 */ /* 0x000fca00078ec0ff */
[----:B------:R-:W-:-:S05]  /*00f0*/  IMAD R0, R5, 0x11, R0 ;  /* 0x0000001105007824 */ /* 0x000fca00078e0200 */
[----:B------:R-:W-:-:S05]  /*0100*/  IADD3 R0, P0, PT, R7, R0, RZ ;  /* 0x0000000007007210 */ /* 0x000fca0007f1e0ff */
[----:B------:R-:W-:Y:S01]  /*0110*/  IMAD.X R5, RZ, RZ, RZ, P0 ;  /* 0x000000ffff057224 */ /* 0x000fe200000e06ff */
        /* <DEDUP_REMOVED lines=46> */
.L_x_117:
        /* <DEDUP_REMOVED lines=16> */
[----:B------:R-:W-:Y:S01]  /*0500*/  SHF.R.U32.HI R3, RZ, 0x5, R26 ;  /* 0x00000005ff037819 */ /* 0x000fe2000001161a */
[----:B------:R-:W-:Y:S01]  /*0510*/  UMOV UR4, 0x400 ;  /* 0x0000040000047882 */ /* 0x000fe20000000000 */
[----:B------:R-:W1:Y:S01]  /*0520*/  S2R R2, SR_LANEID ;  /* 0x0000000000027919 */ /* 0x000e620000000000 */
[C---:B------:R-:W-:Y:S02]  /*0530*/  VIADD R7, R13.reuse, 0x20 ;  /* 0x000000200d077836 */ /* 0x040fe40000000000 */
[C---:B------:R-:W-:Y:S02]  /*0540*/  VIADD R8, R13.reuse, 0x40 ;  /* 0x000000400d087836 */ /* 0x040fe40000000000 */
[----:B------:R-:W-:Y:S01]  /*0550*/  VIADD R9, R13, 0x60 ;  /* 0x000000600d097836 */ /* 0x000fe20000000000 */
[----:B------:R-:W-:Y:S01]  /*0560*/  ISETP.GE.AND P2, PT, R7, UR8, PT ;  /* 0x0000000807007c0c */ /* 0x000fe2000bf46270 */
[----:B------:R-:W-:Y:S01]  /*0570*/  VIADD R25, R13, 0x80 ;  /* 0x000000800d197836 */ /* 0x000fe20000000000 */
[----:B------:R-:W-:Y:S01]  /*0580*/  ISETP.GE.AND P1, PT, R8, UR8, PT ;  /* 0x0000000808007c0c */ /* 0x000fe2000bf26270 */
[----:B------:R-:W-:Y:S01]  /*0590*/  IMAD.MOV.U32 R8, RZ, RZ, R0 ;  /* 0x000000ffff087224 */ /* 0x000fe200078e0000 */
[----:B------:R-:W-:Y:S01]  /*05a0*/  ISETP.GE.AND P0, PT, R9, UR8, PT ;  /* 0x0000000809007c0c */ /* 0x000fe2000bf06270 */
[----:B------:R-:W-:Y:S01]  /*05b0*/  VIADD R24, R13, 0xa0 ;  /* 0x000000a00d187836 */ /* 0x000fe20000000000 */
[----:B------:R-:W-:Y:S01]  /*05c0*/  ISETP.GE.AND P4, PT, R25, UR8, PT ;  /* 0x0000000819007c0c */ /* 0x000fe2000bf86270 */
[----:B------:R-:W-:-:S02]  /*05d0*/  VIADD R23, R13, 0xc0 ;  /* 0x000000c00d177836 */ /* 0x000fc40000000000 */
[C---:B------:R-:W-:Y:S01]  /*05e0*/  VIADD R22, R13.reuse, 0xe0 ;  /* 0x000000e00d167836 */ /* 0x040fe20000000000 */
[----:B------:R-:W-:Y:S01]  /*05f0*/  ISETP.GE.AND P6, PT, R24, UR8, PT ;  /* 0x0000000818007c0c */ /* 0x000fe2000bfc6270 */
[----:B------:R-:W-:Y:S01]  /*0600*/  VIADD R21, R13, 0x100 ;  /* 0x000001000d157836 */ /* 0x000fe20000000000 */
[----:B------:R-:W-:Y:S01]  /*0610*/  ISETP.GE.AND P5, PT, R23, UR8, PT ;  /* 0x0000000817007c0c */ /* 0x000fe2000bfa6270 */
[C---:B------:R-:W-:Y:S01]  /*0620*/  VIADD R20, R13.reuse, 0x120 ;  /* 0x000001200d147836 */ /* 0x040fe20000000000 */
[----:B------:R-:W-:Y:S01]  /*0630*/  ISETP.GE.AND P3, PT, R22, UR8, PT ;  /* 0x0000000816007c0c */ /* 0x000fe2000bf66270 */
[----:B0-----:R-:W-:Y:S01]  /*0640*/  ULEA UR4, UR5, UR4, 0x18 ;  /* 0x0000000405047291 */ /* 0x001fe2000f8ec0ff */
[----:B------:R-:W3:Y:S01]  /*0650*/  @!P1 LDG.E R8, desc[UR10][R4.64+0x100] ;  /* 0x0001000a04089981 */ /* 0x000ee2000c1e1900 */
[----:B------:R-:W-:Y:S02]  /*0660*/  IMAD.MOV.U32 R10, RZ, RZ, R0 ;  /* 0x000000ffff0a7224 */ /* 0x000fe400078e0000 */
[----:B------:R-:W-:-:S02]  /*0670*/  VIADD R19, R13, 0x140 ;  /* 0x000001400d137836 */ /* 0x000fc40000000000 */
[C---:B------:R-:W-:Y:S02]  /*0680*/  VIADD R18, R13.reuse, 0x160 ;  /* 0x000001600d127836 */ /* 0x040fe40000000000 */
[C---:B------:R-:W-:Y:S02]  /*0690*/  VIADD R17, R13.reuse, 0x180 ;  /* 0x000001800d117836 */ /* 0x040fe40000000000 */
[----:B------:R-:W-:Y:S02]  /*06a0*/  VIADD R16, R13, 0x1a0 ;  /* 0x000001a00d107836 */ /* 0x000fe40000000000 */
[----:B-1----:R-:W-:Y:S01]  /*06b0*/  IMAD R3, R3, 0x220, R2 ;  /* 0x0000022003037824 */ /* 0x002fe200078e0202 */
[----:B------:R-:W-:Y:S01]  /*06c0*/  ISETP.GE.AND P1, PT, R20, UR8, PT ;  /* 0x0000000814007c0c */ /* 0x000fe2000bf26270 */
[--C-:B------:R-:W-:Y:S01]  /*06d0*/  IMAD.MOV.U32 R12, RZ, RZ, R0.reuse ;  /* 0x000000ffff0c7224 */ /* 0x100fe200078e0000 */
[----:B------:R-:W4:Y:S01]  /*06e0*/  @!P0 LDG.E R10, desc[UR10][R4.64+0x180] ;  /* 0x0001800a040a8981 */ /* 0x000f22000c1e1900 */
[----:B------:R-:W-:Y:S01]  /*06f0*/  VIADD R15, R13, 0x1c0 ;  /* 0x000001c00d0f7836 */ /* 0x000fe20000000000 */
[----:B------:R-:W-:Y:S01]  /*0700*/  LEA R3, R3, UR4, 0x2 ;  /* 0x0000000403037c11 */ /* 0x000fe2000f8e10ff */
[----:B------:R-:W-:-:S02]  /*0710*/  IMAD.MOV.U32 R28, RZ, RZ, R0 ;  /* 0x000000ffff1c7224 */ /* 0x000fc400078e0000 */
[--C-:B------:R-:W-:Y:S01]  /*0720*/  IMAD.MOV.U32 R30, RZ, RZ, R0.reuse ;  /* 0x000000ffff1e7224 */ /* 0x100fe200078e0000 */
[----:B------:R-:W5:Y:S01]  /*0730*/  @!P4 LDG.E R12, desc[UR10][R4.64+0x200] ;  /* 0x0002000a040cc981 */ /* 0x000f62000c1e1900 */
[--C-:B------:R-:W-:Y:S02]  /*0740*/  IMAD.MOV.U32 R32, RZ, RZ, R0.reuse ;  /* 0x000000ffff207224 */ /* 0x100fe400078e0000 */
[--C-:B------:R-:W-:Y:S01]  /*0750*/  IMAD.MOV.U32 R34, RZ, RZ, R0.reuse ;  /* 0x000000ffff227224 */ /* 0x100fe200078e0000 */
[----:B------:R-:W3:Y:S01]  /*0760*/  @!P6 LDG.E R28, desc[UR10][R4.64+0x280] ;  /* 0x0002800a041ce981 */ /* 0x000ee2000c1e1900 */
[----:B------:R-:W-:Y:S02]  /*0770*/  IMAD.MOV.U32 R36, RZ, RZ, R0 ;  /* 0x000000ffff247224 */ /* 0x000fe400078e0000 */
[C---:B------:R-:W-:Y:S01]  /*0780*/  VIADD R14, R13.reuse, 0x1e0 ;  /* 0x000001e00d0e7836 */ /* 0x040fe20000000000 */
[----:B------:R-:W5:Y:S01]  /*0790*/  @!P5 LDG.E R30, desc[UR10][R4.64+0x300] ;  /* 0x0003000a041ed981 */ /* 0x000f62000c1e1900 */
[----:B------:R-:W-:Y:S01]  /*07a0*/  VIADD R13, R13, 0x200 ;  /* 0x000002000d0d7836 */ /* 0x000fe20000000000 */
[----:B------:R-:W-:-:S02]  /*07b0*/  ISETP.GE.AND P0, PT, R19, UR8, PT ;  /* 0x0000000813007c0c */ /* 0x000fc4000bf06270 */
[----:B------:R-:W5:Y:S01]  /*07c0*/  @!P3 LDG.E R32, desc[UR10][R4.64+0x380] ;  /* 0x0003800a0420b981 */ /* 0x000f62000c1e1900 */
[----:B------:R-:W-:Y:S02]  /*07d0*/  ISETP.GE.AND P4, PT, R18, UR8, PT ;  /* 0x0000000812007c0c */ /* 0x000fe4000bf86270 */
[----:B------:R-:W-:Y:S01]  /*07e0*/  ISETP.GE.AND P6, PT, R17, UR8, PT ;  /* 0x0000000811007c0c */ /* 0x000fe2000bfc6270 */
[----:B------:R-:W5:Y:S01]  /*07f0*/  @!P1 LDG.E R36, desc[UR10][R4.64+0x480] ;  /* 0x0004800a04249981 */ /* 0x000f62000c1e1900 */
[----:B------:R-:W-:Y:S02]  /*0800*/  ISETP.GE.AND P5, PT, R16, UR8, PT ;  /* 0x0000000810007c0c */ /* 0x000fe4000bfa6270 */
[----:B------:R-:W-:Y:S02]  /*0810*/  ISETP.GE.AND P3, PT, R15, UR8, PT ;  /* 0x000000080f007c0c */ /* 0x000fe4000bf66270 */
[----:B------:R-:W-:Y:S01]  /*0820*/  ISETP.GE.AND P1, PT, R13, UR8, PT ;  /* 0x000000080d007c0c */ /* 0x000fe2000bf26270 */
[----:B------:R-:W-:-:S02]  /*0830*/  IMAD.MOV.U32 R7, RZ, RZ, R0 ;  /* 0x000000ffff077224 */ /* 0x000fc400078e0000 */
[--C-:B------:R-:W-:Y:S02]  /*0840*/  IMAD.MOV.U32 R9, RZ, RZ, R0.reuse ;  /* 0x000000ffff097224 */ /* 0x100fe400078e0000 */
[--C-:B------:R-:W-:Y:S02]  /*0850*/  IMAD.MOV.U32 R27, RZ, RZ, R0.reuse ;  /* 0x000000ffff1b7224 */ /* 0x100fe400078e0000 */
[--C-:B------:R-:W-:Y:S01]  /*0860*/  IMAD.MOV.U32 R29, RZ, RZ, R0.reuse ;  /* 0x000000ffff1d7224 */ /* 0x100fe200078e0000 */
[----:B------:R-:W5:Y:S01]  /*0870*/  @!P0 LDG.E R7, desc[UR10][R4.64+0x500] ;  /* 0x0005000a04078981 */ /* 0x000f62000c1e1900 */
[--C-:B------:R-:W-:Y:S02]  /*0880*/  IMAD.MOV.U32 R31, RZ, RZ, R0.reuse ;  /* 0x000000ffff1f7224 */ /* 0x100fe400078e0000 */
[--C-:B------:R-:W-:Y:S01]  /*0890*/  IMAD.MOV.U32 R33, RZ, RZ, R0.reuse ;  /* 0x000000ffff217224 */ /* 0x100fe200078e0000 */
[----:B------:R-:W5:Y:S04]  /*08a0*/  @!P4 LDG.E R9, desc[UR10][R4.64+0x580] ;  /* 0x0005800a0409c981 */ /* 0x000f68000c1e1900 */
[----:B------:R-:W5:Y:S04]  /*08b0*/  @!P6 LDG.E R27, desc[UR10][R4.64+0x600] ;  /* 0x0006000a041be981 */ /* 0x000f68000c1e1900 */
[----:B------:R-:W5:Y:S04]  /*08c0*/  @!P5 LDG.E R29, desc[UR10][R4.64+0x680] ;  /* 0x0006800a041dd981 */ /* 0x000f68000c1e1900 */
[----:B------:R-:W5:Y:S04]  /*08d0*/  @!P3 LDG.E R31, desc[UR10][R4.64+0x700] ;  /* 0x0007000a041fb981 */ /* 0x000f68000c1e1900 */
[----:B--2---:R0:W-:Y:S02]  /*08e0*/  STS [R3], R6 ;  /* 0x0000000603007388 */ /* 0x0041e40000000800 */
[----:B0-----:R-:W-:-:S02]  /*08f0*/  IMAD.MOV.U32 R6, RZ, RZ, R0 ;  /* 0x000000ffff067224 */ /* 0x001fc400078e0000 */
[----:B------:R-:W2:Y:S04]  /*0900*/  @!P1 LDG.E R0, desc[UR10][R4.64+0x800] ;  /* 0x0008000a04009981 */ /* 0x000ea8000c1e1900 */
[----:B------:R-:W2:Y:S01]  /*0910*/  @!P2 LDG.E R6, desc[UR10][R4.64+0x80] ;  /* 0x0000800a0406a981 */ /* 0x000ea2000c1e1900 */
[----:B------:R-:W-:-:S13]  /*0920*/  ISETP.GE.AND P2, PT, R21, UR8, PT ;  /* 0x0000000815007c0c */ /* 0x000fda000bf46270 */
[----:B------:R-:W2:Y:S01]  /*0930*/  @!P2 LDG.E R34, desc[UR10][R4.64+0x400] ;  /* 0x0004000a0422a981 */ /* 0x000ea2000c1e1900 */
[----:B------:R-:W-:-:S13]  /*0940*/  ISETP.GE.AND P2, PT, R14, UR8, PT ;  /* 0x000000080e007c0c */ /* 0x000fda000bf46270 */
[----:B------:R-:W2:Y:S04]  /*0950*/  @!P2 LDG.E R33, desc[UR10][R4.64+0x780] ;  /* 0x0007800a0421a981 */ /* 0x000ea8000c1e1900 */
[----:B---3--:R0:W-:Y:S04]  /*0960*/  STS [R3+0x280], R28 ;  /* 0x0002801c03007388 */ /* 0x0081e80000000800 */
[----:B------:R-:W-:Y:S01]  /*0970*/  STS [R3+0x100], R8 ;  /* 0x0001000803007388 */ /* 0x000fe20000000800 */
[----:B0-----:R-:W-:-:S03]  /*0980*/  IMAD R28, R2, 0x40, R3 ;  /* 0x00000040021c7824 */ /* 0x001fc600078e0203 */
        /* <DEDUP_REMOVED lines=10> */
[----:B--2---:R0:W-:Y:S04]  /*0a30*/  STS [R3+0x800], R0 ;  /* 0x0008000003007388 */ /* 0x0041e80000000800 */
[----:B------:R-:W-:Y:S04]  /*0a40*/  STS [R3+0x80], R6 ;  /* 0x0000800603007388 */ /* 0x000fe80000000800 */
[----:B------:R-:W-:Y:S04]  /*0a50*/  STS [R3+0x400], R34 ;  /* 0x0004002203007388 */ /* 0x000fe80000000800 */
[----:B------:R-:W-:Y:S01]  /*0a60*/  STS [R3+0x780], R33 ;  /* 0x0007802103007388 */ /* 0x000fe20000000800 */
        /* <DEDUP_REMOVED lines=12> */
[----:B------:R-:W-:Y:S04]  /*0b30*/  LDS R37, [R28+0x2c] ;  /* 0x00002c001c257984 */ /* 0x000fe80000000800 */
[----:B------:R-:W5:Y:S04]  /*0b40*/  LDS R27, [R28+0x30] ;  /* 0x000030001c1b7984 */ /* 0x000f680000000800 */
[----:B------:R-:W-:Y:S04]  /*0b50*/  LDS R35, [R28+0x34] ;  /* 0x000034001c237984 */ /* 0x000fe80000000800 */
[----:B------:R-:W5:Y:S04]  /*0b60*/  LDS R33, [R28+0x38] ;  /* 0x000038001c217984 */ /* 0x000f680000000800 */
[----:B------:R-:W5:Y:S04]  /*0b70*/  LDS R31, [R28+0x3c] ;  /* 0x00003c001c1f7984 */ /* 0x000f680000000800 */
[----:B------:R1:W5:Y:S01]  /*0b80*/  LDS R29, [R28+0x40] ;  /* 0x000040001c1d7984 */ /* 0x0003620000000800 */
[----:B------:R-:W-:Y:S01]  /*0b90*/  BAR.SYNC.DEFER_BLOCKING 0x0 ;  /* 0x0000000000007b1d */ /* 0x000fe20000010000 */
[----:B0-----:R-:W-:-:S07]  /*0ba0*/  IMAD R0, R26, 0x11, RZ ;  /* 0x000000111a007824 */ /* 0x001fce00078e02ff */
[----:B------:R-:W-:Y:S01]  /*0bb0*/  PREEXIT ;  /* 0x000000000000782d */ /* 0x000fe20000000000 */
[----:B------:R-:W-:Y:S01]  /*0bc0*/  UMOV UR4, 0x2 ;  /* 0x0000000200047882 */ /* 0x000fe20000000000 */
[----:B-1----:R-:W-:-:S05]  /*0bd0*/  VIADD R28, R0, 0x1 ;  /* 0x00000001001c7836 */ /* 0x002fca0000000000 */
[----:B------:R-:W-:Y:S01]  /*0be0*/  ISETP.GE.U32.AND P2, PT, R28, UR8, PT ;  /* 0x000000081c007c0c */ /* 0x000fe2000bf46070 */
[----:B------:R-:W-:-:S03]  /*0bf0*/  VIADD R28, R0, 0x2 ;  /* 0x00000002001c7836 */ /* 0x000fc60000000000 */
[----:B------:R-:W-:Y:S02]  /*0c00*/  SEL R11, R11, R12, !P2 ;  /* 0x0000000c0b0b7207 */ /* 0x000fe40005000000 */
        /* <DEDUP_REMOVED lines=28> */
[----:B------:R-:W-:-:S05]  /*0dd0*/  VIADD R28, R0, 0xc ;  /* 0x0000000c001c7836 */ /* 0x000fca0000000000 */
[----:B------:R-:W-:Y:S01]  /*0de0*/  ISETP.GE.U32.AND P6, PT, R28, UR8, PT ;  /* 0x000000081c007c0c */ /* 0x000fe2000bfc6070 */
[----:B------:R-:W-:-:S03]  /*0df0*/  VIADD R28, R0, 0xd ;  /* 0x0000000d001c7836 */ /* 0x000fc60000000000 */
[----:B------:R-:W-:Y:S02]  /*0e00*/  SEL R27, R27, R12, !P6 ;  /* 0x0000000c1b1b7207 */ /* 0x000fe40007000000 */
[----:B------:R-:W-:Y:S01]  /*0e10*/  ISETP.GE.U32.AND P5, PT, R28, UR8, PT ;  /* 0x000000081c007c0c */ /* 0x000fe2000bfa6070 */
[----:B------:R-:W-:-:S05]  /*0e20*/  VIADD R28, R0, 0xe ;  /* 0x0000000e001c7836 */ /* 0x000fca0000000000 */
[----:B------:R-:W-:Y:S01]  /*0e30*/  ISETP.GE.U32.AND P3, PT, R28, UR8, PT ;  /* 0x000000081c007c0c */ /* 0x000fe2000bf66070 */
[C---:B------:R-:W-:Y:S02]  /*0e40*/  VIADD R28, R0.reuse, 0xf ;  /* 0x0000000f001c7836 */ /* 0x040fe40000000000 */
[----:B------:R-:W-:Y:S01]  /*0e50*/  VIADD R0, R0, 0x10 ;  /* 0x0000001000007836 */ /* 0x000fe20000000000 */
[-C--:B------:R-:W-:Y:S02]  /*0e60*/  SEL R33, R33, R12.reuse, !P3 ;  /* 0x0000000c21217207 */ /* 0x080fe40005800000 */
[----:B------:R-:W-:Y:S02]  /*0e70*/  ISETP.GE.U32.AND P2, PT, R28, UR8, PT ;  /* 0x000000081c007c0c */ /* 0x000fe4000bf46070 */
[----:B------:R-:W-:Y:S02]  /*0e80*/  ISETP.GE.U32.AND P1, PT, R0, UR8, PT ;  /* 0x0000000800007c0c */ /* 0x000fe4000bf26070 */
[----:B------:R-:W-:-:S02]  /*0e90*/  SEL R0, R37, R12, !P4 ;  /* 0x0000000c25007207 */ /* 0x000fc40006000000 */
[-C--:B------:R-:W-:Y:S02]  /*0ea0*/  SEL R28, R35, R12.reuse, !P5 ;  /* 0x0000000c231c7207 */ /* 0x080fe40006800000 */
[-C--:B------:R-:W-:Y:S02]  /*0eb0*/  SEL R31, R31, R12.reuse, !P2 ;  /* 0x0000000c1f1f7207 */ /* 0x080fe40005000000 */
[----:B------:R-:W-:-:S07]  /*0ec0*/  SEL R30, R29, R12, !P1 ;  /* 0x0000000c1d1e7207 */ /* 0x000fce0004800000 */
.L_x_121:
[----:B------:R-:W0:Y:S01]  /*0ed0*/  S2UR UR6, SR_CgaCtaId ;  /* 0x00000000000679c3 */ /* 0x000e220000008800 */
[----:B------:R-:W-:-:S07]  /*0ee0*/  UIADD3 UR7, UPT, UPT, -UR4, URZ, URZ ;  /* 0x000000ff04077290 */ /* 0x000fce000fffe1ff */
[----:B------:R-:W-:Y:S01]  /*0ef0*/  BAR.SYNC.DEFER_BLOCKING 0x0 ;  /* 0x0000000000007b1d */ /* 0x000fe20000010000 */
[----:B------:R-:W-:Y:S01]  /*0f00*/  IMAD.MOV.U32 R35, RZ, RZ, 0x44 ;  /* 0x00000044ff237424 */ /* 0x000fe200078e00ff */
[----:B------:R-:W-:Y:S01]  /*0f10*/  LOP3.LUT R29, R26, UR7, RZ, 0xc0, !PT ;  /* 0x000000071a1d7c12 */ /* 0x000fe2000f8ec0ff */
[----:B------:R-:W-:-:S03]  /*0f20*/  USHF.R.U32.HI UR7, URZ, 0x1, UR4 ;  /* 0x00000001ff077899 */ /* 0x000fc60008011604 */
[----:B------:R-:W-:Y:S01]  /*0f30*/  BSSY.RECONVERGENT B0, `(.L_x_118) ;  /* 0x000002f000007945 */ /* 0x000fe20003800200 */
[----:B------:R-:W-:Y:S01]  /*0f40*/  UMOV UR5, 0x400 ;  /* 0x0000040000057882 */ /* 0x000fe20000000000 */
[----:B------:R-:W-:Y:S02]  /*0f50*/  IMAD R29, R29, 0x11, RZ ;  /* 0x000000111d1d7824 */ /* 0x000fe400078e02ff */
[----:B------:R-:W-:-:S03]  /*0f60*/  IMAD.U32 R37, RZ, RZ, UR7 ;  /* 0x00000007ff257e24 */ /* 0x000fc6000f8e00ff */
[----:B------:R-:W-:Y:S01]  /*0f70*/  VIMNMX R32, PT, PT, R29, UR8, PT ;  /* 0x000000081d207c48 */ /* 0x000fe2000bfe0100 */
[----:B------:R-:W-:-:S04]  /*0f80*/  IMAD.U32 R29, RZ, RZ, UR7 ;  /* 0x00000007ff1d7e24 */ /* 0x000fc8000f8e00ff */
[----:B------:R-:W-:Y:S01]  /*0f90*/  IMAD R34, R29, 0x11, R32 ;  /* 0x000000111d227824 */ /* 0x000fe200078e0220 */
[----:B0-----:R-:W-:Y:S02]  /*0fa0*/  ULEA UR6, UR6, UR5, 0x18 ;  /* 0x0000000506067291 */ /* 0x001fe4000f8ec0ff */
[----:B------:R-:W-:Y:S02]  /*0fb0*/  UIADD3 UR5, UPT, UPT, UR4, -0x1, URZ ;  /* 0xffffffff04057890 */ /* 0x000fe4000fffe0ff */
[----:B------:R-:W-:Y:S02]  /*0fc0*/  VIMNMX R34, PT, PT, R34, UR8, PT ;  /* 0x0000000822227c48 */ /* 0x000fe4000bfe0100 */
[C---:B------:R-:W-:Y:S02]  /*0fd0*/  IMAD R35, R26.reuse, R35, UR6 ;  /* 0x000000061a237e24 */ /* 0x040fe4000f8e0223 */
[----:B------:R-:W-:Y:S01]  /*0fe0*/  LOP3.LUT R29, R26, UR5, RZ, 0xc0, !PT ;  /* 0x000000051a1d7c12 */ /* 0x000fe2000f8ec0ff */
[----:B------:R-:W-:-:S02]  /*0ff0*/  IMAD R36, R37, 0x11, R34 ;  /* 0x0000001125247824 */ /* 0x000fc400078e0222 */
[----:B------:R0:W-:Y:S04]  /*1000*/  STS [R35], R12 ;  /* 0x0000000c23007388 */ /* 0x0001e80000000800 */
[----:B------:R1:W-:Y:S04]  /*1010*/  STS [R35+0x8], R10 ;  /* 0x0000080a23007388 */ /* 0x0003e80000000800 */
[----:B------:R2:W-:Y:S01]  /*1020*/  STS [R35+0x4], R11 ;  /* 0x0000040b23007388 */ /* 0x0005e20000000800 */
[----:B0-----:R-:W-:Y:S01]  /*1030*/  IMAD R12, R29, 0x11, RZ ;  /* 0x000000111d0c7824 */ /* 0x001fe200078e02ff */
[----:B------:R-:W-:-:S02]  /*1040*/  VIMNMX R29, PT, PT, R36, UR8, PT ;  /* 0x00000008241d7c48 */ /* 0x000fc4000bfe0100 */
[----:B------:R0:W-:Y:S03]  /*1050*/  STS [R35+0xc], R9 ;  /* 0x00000c0923007388 */ /* 0x0001e60000000800 */
[----:B-1----:R-:W-:Y:S01]  /*1060*/  IMAD.IADD R10, R29, 0x1, -R34 ;  /* 0x000000011d0a7824 */ /* 0x002fe200078e0a22 */
[----:B------:R1:W-:Y:S01]  /*1070*/  STS [R35+0x10], R8 ;  /* 0x0000100823007388 */ /* 0x0003e20000000800 */
[----:B--2---:R-:W-:-:S03]  /*1080*/  VIMNMX R11, PT, PT, R12, UR8, PT ;  /* 0x000000080c0b7c48 */ /* 0x004fc6000bfe0100 */
[----:B------:R1:W-:Y:S01]  /*1090*/  STS [R35+0x14], R7 ;  /* 0x0000140723007388 */ /* 0x0003e20000000800 */
[C---:B------:R-:W-:Y:S01]  /*10a0*/  ISETP.GE.AND P0, PT, R11.reuse, R10, PT ;  /* 0x0000000a0b00720c */ /* 0x040fe20003f06270 */
[----:B------:R-:W-:Y:S01]  /*10b0*/  IMAD.IADD R10, R11, 0x1, -R10 ;  /* 0x000000010b0a7824 */ /* 0x000fe200078e0a0a */
[----:B------:R-:W-:Y:S01]  /*10c0*/  VIADDMNMX R12, R34, -R32, R11, PT ;  /* 0x80000020220c7246 */ /* 0x000fe2000380010b */
[----:B------:R1:W-:Y:S03]  /*10d0*/  STS [R35+0x18], R6 ;  /* 0x0000180623007388 */ /* 0x0003e60000000800 */
        /* <DEDUP_REMOVED lines=14> */
.L_x_120:
[----:B-1----:R-:W-:-:S05]  /*11c0*/  IMAD.IADD R0, R12, 0x1, -R9 ;  /* 0x000000010c007824 */ /* 0x002fca00078e0a09 */
[----:B------:R-:W-:-:S04]  /*11d0*/  LEA.HI R0, R0, R0, RZ, 0x1 ;  /* 0x0000000000007211 */ /* 0x000fc800078f08ff */
[----:B------:R-:W-:-:S05]  /*11e0*/  LEA.HI.SX32 R0, R0, R9, 0x1f ;  /* 0x0000000900007211 */ /* 0x000fca00078ffaff */
[----:B------:R-:W-:-:S05]  /*11f0*/  VIADD R9, R0, 0x1 ;  /* 0x0000000100097836 */ /* 0x000fca0000000000 */
[----:B------:R-:W-:-:S13]  /*1200*/  ISETP.GE.AND P0, PT, R9, R12, PT ;  /* 0x0000000c0900720c */ /* 0x000fda0003f06270 */
[----:B------:R-:W-:Y:S05]  /*1210*/  @!P0 BRA `(.L_x_120) ;  /* 0xfffffffc00e88947 */ /* 0x000fea000383ffff */
.L_x_119:
[----:B------:R-:W-:Y:S05]  /*1220*/  BSYNC.RECONVERGENT B0 ;  /* 0x0000000000007941 */ /* 0x000fea0003800200 */
.L_x_118:
[----:B------:R-:W-:Y:S01]  /*1230*/  IMAD.IADD R32, R32, 0x1, R9 ;  /* 0x0000000120207824 */ /* 0x000fe200078e0209 */
[----:B------:R-:W-:Y:S01]  /*1240*/  IADD3 R34, PT, PT, -R9, R34, R11 ;  /* 0x0000002209227210 */ /* 0x000fe20007ffe10b */
[----:B------:R-:W-:Y:S02]  /*1250*/  UISETP.GE.U32.AND UP0, UPT, UR4, 0x81, UPT ;  /* 0x000000810400788c */ /* 0x000fe4000bf06070 */
[C---:B-1----:R-:W-:Y:S01]  /*1260*/  VIADD R2, R32.reuse, 0x1 ;  /* 0x0000000120027836 */ /* 0x042fe20000000000 */
        /* <DEDUP_REMOVED lines=14> */
[----:B------:R-:W-:Y:S01]  /*1350*/  @P2 IMAD.MOV R4, RZ, RZ, R0 ;  /* 0x000000ffff042224 */ /* 0x000fe200078e0200 */
[----:B0-----:R-:W-:Y:S02]  /*1360*/  SEL R12, R35, R30, !P1 ;  /* 0x0000001e230c7207 */ /* 0x001fe40004800000 */
[----:B------:R0:W-:Y:S01]  /*1370*/  @!P0 LDS R35, [R6+0x4] ;  /* 0x0000040006238984 */ /* 0x0001e20000000800 */
[----:B------:R-:W-:-:S03]  /*1380*/  ISETP.GE.AND P1, PT, R0, R29, PT ;  /* 0x0000001d0000720c */ /* 0x000fc60003f26270 */
[----:B------:R1:W2:Y:S01]  /*1390*/  @P0 LDS R30, [R5+0x4] ;  /* 0x00000400051e0984 */ /* 0x0002a20000000800 */
[C---:B------:R-:W-:Y:S01]  /*13a0*/  ISETP.GE.AND P0, PT, R4.reuse, R29, PT ;  /* 0x0000001d0400720c */ /* 0x040fe20003f06270 */
[----:B0-----:R-:W-:-:S08]  /*13b0*/  VIADD R6, R4, 0x1 ;  /* 0x0000000104067836 */ /* 0x001fd00000000000 */
[----:B------:R-:W-:Y:S01]  /*13c0*/  @!P1 IMAD.MOV R3, RZ, RZ, R2 ;  /* 0x000000ffff039224 */ /* 0x000fe200078e0202 */
[C---:B------:R-:W-:Y:S02]  /*13d0*/  @!P2 LEA R2, R4.reuse, UR6, 0x2 ;  /* 0x000000060402ac11 */ /* 0x040fe4000f8e10ff */
[----:B------:R-:W-:Y:S01]  /*13e0*/  ISETP.GE.AND P1, PT, R4, R29, PT ;  /* 0x0000001d0400720c */ /* 0x000fe20003f26270 */
[C---:B-1----:R-:W-:Y:S01]  /*13f0*/  VIADD R5, R3.reuse, 0x1 ;  /* 0x0000000103057836 */ /* 0x042fe20000000000 */
[----:B------:R-:W-:Y:S01]  /*1400*/  @P2 LEA R0, R3, UR6, 0x2 ;  /* 0x0000000603002c11 */ /* 0x000fe2000f8e10ff */
[----:B------:R-:W-:-:S10]  /*1410*/  @!P0 IMAD.MOV R5, RZ, RZ, R3 ;  /* 0x000000ffff058224 */ /* 0x000fd400078e0203 */
[----:B------:R-:W-:Y:S01]  /*1420*/  @P1 IMAD.MOV R6, RZ, RZ, R4 ;  /* 0x000000ffff061224 */ /* 0x000fe200078e0204 */
[----:B------:R-:W-:-:S04]  /*1430*/  @P1 LEA R3, R5, UR6, 0x2 ;  /* 0x0000000605031c11 */ /* 0x000fc8000f8e10ff */
[C---:B------:R-:W-:Y:S02]  /*1440*/  @!P1 LEA R4, R6.reuse, UR6, 0x2 ;  /* 0x0000000606049c11 */ /* 0x040fe4000f8e10ff */
[C---:B------:R-:W-:Y:S02]  /*1450*/  ISETP.GE.AND P0, PT, R6.reuse, R29, PT ;  /* 0x0000001d0600720c */ /* 0x040fe40003f06270 */
[----:B--2---:R-:W-:Y:S02]  /*1460*/  SEL R11, R35, R30, !P2 ;  /* 0x0000001e230b7207 */ /* 0x004fe40005000000 */
[----:B------:R0:W-:Y:S04]  /*1470*/  @P2 LDS R30, [R0] ;  /* 0x00000000001e2984 */ /* 0x0001e80000000800 */
[----:B------:R1:W2:Y:S01]  /*1480*/  @!P2 LDS R35, [R2] ;  /* 0x000000000223a984 */ /* 0x0002a20000000800 */
[----:B0-----:R-:W-:-:S02]  /*1490*/  VIADD R0, R6, 0x1 ;  /* 0x0000000106007836 */ /* 0x001fc40000000000 */
[----:B-1----:R-:W-:Y:S02]  /*14a0*/  VIADD R2, R5, 0x1 ;  /* 0x0000000105027836 */ /* 0x002fe40000000000 */
        /* <DEDUP_REMOVED lines=118> */
[C---:B------:R-:W-:Y:S01]  /*1c10*/  VIADD R34, R32.reuse, 0x1 ;  /* 0x0000000120227836 */ /* 0x040fe20000000000 */
[C---:B-1----:R-:W-:Y:S02]  /*1c20*/  @!P1 LEA R37, R32.reuse, UR6, 0x2 ;  /* 0x0000000620259c11 */ /* 0x042fe4000f8e10ff */
        /* <DEDUP_REMOVED lines=15> */
[----:B------:R0:W-:Y:S04]  /*1d20*/  @P1 LDS R30, [R32] ;  /* 0x00000000201e1984 */ /* 0x0001e80000000800 */
[----:B------:R-:W1:Y:S05]  /*1d30*/  @!P1 LDS R35, [R31] ;  /* 0x000000001f239984 */ /* 0x000e6a0000000800 */
[----:B------:R-:W-:Y:S01]  /*1d40*/  @P0 IMAD.MOV R36, RZ, RZ, R34 ;  /* 0x000000ffff240224 */ /* 0x000fe200078e0222 */
[----:B------:R-:W-:-:S04]  /*1d50*/  @P0 LEA R37, R37, UR6, 0x2 ;  /* 0x0000000625250c11 */ /* 0x000fc8000f8e10ff */
[C---:B0-----:R-:W-:Y:S02]  /*1d60*/  @!P0 LEA R32, R36.reuse, UR6, 0x2 ;  /* 0x0000000624208c11 */ /* 0x041fe4000f8e10ff */
[----:B-1----:R-:W-:Y:S02]  /*1d70*/  SEL R31, R35, R30, !P0 ;  /* 0x0000001e231f7207 */ /* 0x002fe40004000000 */
        /* <DEDUP_REMOVED lines=22> */
[----:B------:R-:W0:Y:S01]  /*1ee0*/  S2R R36, SR_TID.X ;  /* 0x0000000000247919 */ /* 0x000e220000002100 */
[----:B------:R-:W-:Y:S01]  /*1ef0*/  ISETP.NE.AND P0, PT, R26, RZ, PT ;  /* 0x000000ff1a00720c */ /* 0x000fe20003f05270 */
[----:B------:R-:W1:Y:S01]  /*1f00*/  LDCU.64 UR4, c[0x0][0x398] ;  /* 0x00007300ff0477ac */ /* 0x000e620008000a00 */
[----:B------:R2:W-:Y:S04]  /*1f10*/  STS [R35+0x24], R3 ;  /* 0x0000240323007388 */ /* 0x0005e80000000800 */
[----:B------:R3:W-:Y:S04]  /*1f20*/  STS [R35+0x28], R2 ;  /* 0x0000280223007388 */ /* 0x0007e80000000800 */
[----:B------:R-:W-:Y:S01]  /*1f30*/  STS [R35], R12 ;  /* 0x0000000c23007388 */ /* 0x000fe20000000800 */
[----:B--2---:R-:W2:Y:S01]  /*1f40*/  S2R R3, SR_CTAID.X ;  /* 0x0000000000037919 */ /* 0x004ea20000002500 */
[----:B---3--:R-:W-:-:S02]  /*1f50*/  IMAD.U32 R2, RZ, RZ, UR8 ;  /* 0x00000008ff027e24 */ /* 0x008fc4000f8e00ff */
[----:B------:R-:W-:Y:S04]  /*1f60*/  STS [R35+0x4], R11 ;  /* 0x0000040b23007388 */ /* 0x000fe80000000800 */
[----:B------:R-:W-:Y:S04]  /*1f70*/  STS [R35+0x8], R10 ;  /* 0x0000080a23007388 */ /* 0x000fe80000000800 */
[----:B------:R-:W-:Y:S04]  /*1f80*/  STS [R35+0xc], R9 ;  /* 0x00000c0923007388 */ /* 0x000fe80000000800 */
[----:B------:R-:W-:Y:S01]  /*1f90*/  STS [R35+0x10], R8 ;  /* 0x0000100823007388 */ /* 0x000fe20000000800 */
[----:B0-----:R-:W-:-:S03]  /*1fa0*/  LOP3.LUT R36, R36, 0x1f, RZ, 0xc0, !PT ;  /* 0x0000001f24247812 */ /* 0x001fc600078ec0ff */
[----:B------:R-:W-:Y:S04]  /*1fb0*/  STS [R35+0x14], R7 ;  /* 0x0000140723007388 */ /* 0x000fe80000000800 */
[----:B------:R-:W-:Y:S04]  /*1fc0*/  STS [R35+0x18], R6 ;  /* 0x0000180623007388 */ /* 0x000fe80000000800 */
[----:B------:R-:W-:Y:S04]  /*1fd0*/  STS [R35+0x1c], R5 ;  /* 0x00001c0523007388 */ /* 0x000fe80000000800 */
[----:B------:R-:W-:Y:S01]  /*1fe0*/  STS [R35+0x20], R4 ;  /* 0x0000200423007388 */ /* 0x000fe20000000800 */
[----:B--2---:R-:W-:-:S03]  /*1ff0*/  IMAD R3, R3, 0x1100, R36 ;  /* 0x0000110003037824 */ /* 0x004fc600078e0224 */
        /* <DEDUP_REMOVED lines=25> */
[----:B------:R-:W-:Y:S01]  /*2190*/  BAR.SYNC.DEFER_BLOCKING 0x0 ;  /* 0x0000000000007b1d */ /* 0x000fe20000010000 */
[----:B------:R-:W-:Y:S01]  /*21a0*/  IADD3 R3, P0, PT, R34, R3, RZ ;  /* 0x0000000322037210 */ /* 0x000fe20007f1e0ff */
[----:B0-----:R-:W-:-:S04]  /*21b0*/  VIADD R32, R29, 0x20 ;  /* 0x000000201d207836 */ /* 0x001fc80000000000 */
[----:B------:R-:W-:Y:S01]  /*21c0*/  IMAD.X R30, RZ, RZ, RZ, P0 ;  /* 0x000000ffff1e7224 */ /* 0x000fe200000e06ff */
[----:B-1----:R-:W-:-:S04]  /*21d0*/  LEA R2, P0, R3, UR4, 0x2 ;  /* 0x0000000403027c11 */ /* 0x002fc8000f8010ff */
[----:B------:R-:W-:Y:S02]  /*21e0*/  LEA.HI.X R3, R3, UR5, R30, 0x2, P0 ;  /* 0x0000000503037c11 */ /* 0x000fe400080f141e */
[----:B------:R-:W0:Y:S02]  /*21f0*/  LDS R30, [UR6+0x4400] ;  /* 0x00440006ff1e7984 */ /* 0x000e240008000800 */
[CC--:B0-----:R-:W-:Y:S02]  /*2200*/  ISETP.GE.AND P0, PT, R29.reuse, R30.reuse, PT ;  /* 0x0000001e1d00720c */ /* 0x0c1fe40003f06270 */
[-C--:B------:R-:W-:Y:S01]  /*2210*/  ISETP.GE.AND P3, PT, R32, R30.reuse, PT ;  /* 0x0000001e2000720c */ /* 0x080fe20003f66270 */
[----:B------:R-:W-:Y:S01]  /*2220*/  VIADD R32, R29, 0x40 ;  /* 0x000000401d207836 */ /* 0x000fe20000000000 */
        /* <DEDUP_REMOVED lines=35> */
.L_x_122:
[----:B------:R-:W0:Y:S01]  /*2460*/  S2R R34, SR_CTAID.X ;  /* 0x0000000000227919 */ /* 0x000e220000002500 */
[----:B------:R-:W-:Y:S01]  /*2470*/  ISETP.NE.AND P1, PT, R26, RZ, PT ;  /* 0x000000ff1a00720c */ /* 0x000fe20003f25270 */
[----:B------:R-:W-:Y:S01]  /*2480*/  IMAD.U32 R36, RZ, RZ, UR8 ;  /* 0x00000008ff247e24 */ /* 0x000fe2000f8e00ff */
[----:B------:R-:W1:Y:S01]  /*2490*/  LDCU.64 UR4, c[0x0][0x3b0] ;  /* 0x00007600ff0477ac */ /* 0x000e620008000a00 */
[----:B------:R-:W-:Y:S04]  /*24a0*/  STS [R35], R12 ;  /* 0x0000000c23007388 */ /* 0x000fe80000000800 */
[----:B------:R-:W-:Y:S04]  /*24b0*/  STS [R35+0x4], R11 ;  /* 0x0000040b23007388 */ /* 0x000fe80000000800 */
[----:B------:R-:W-:Y:S04]  /*24c0*/  STS [R35+0x8], R10 ;  /* 0x0000080a23007388 */ /* 0x000fe80000000800 */
[----:B------:R-:W-:Y:S04]  /*24d0*/  STS [R35+0xc], R9 ;  /* 0x00000c0923007388 */ /* 0x000fe80000000800 */
[----:B------:R-:W-:Y:S04]  /*24e0*/  STS [R35+0x10], R8 ;  /* 0x0000100823007388 */ /* 0x000fe80000000800 */
[----:B------:R-:W-:Y:S04]  /*24f0*/  STS [R35+0x14], R7 ;  /* 0x0000140723007388 */ /* 0x000fe80000000800 */
[----:B------:R-:W-:Y:S01]  /*2500*/  STS [R35+0x18], R6 ;  /* 0x0000180623007388 */ /* 0x000fe20000000800 */
[----:B0-----:R-:W-:-:S03]  /*2510*/  IMAD R34, R34, 0x1100, RZ ;  /* 0x0000110022227824 */ /* 0x001fc600078e02ff */
[----:B------:R-:W-:Y:S04]  /*2520*/  STS [R35+0x1c], R5 ;  /* 0x00001c0523007388 */ /* 0x000fe80000000800 */
[----:B------:R-:W-:Y:S04]  /*2530*/  STS [R35+0x20], R4 ;  /* 0x0000200423007388 */ /* 0x000fe80000000800 */
[----:B------:R0:W-:Y:S04]  /*2540*/  STS [R35+0x24], R3 ;  /* 0x0000240323007388 */ /* 0x0001e80000000800 */
[----:B------:R-:W-:Y:S04]  /*2550*/  STS [R35+0x28], R2 ;  /* 0x0000280223007388 */ /* 0x000fe80000000800 */
[----:B------:R-:W-:Y:S01]  /*2560*/  STS [R35+0x2c], R0 ;  /* 0x00002c0023007388 */ /* 0x000fe20000000800 */
[----:B0-----:R-:W-:-:S03]  /*2570*/  IADD3 R3, P0, PT, R34, R29, RZ ;  /* 0x0000001d22037210 */ /* 0x001fc60007f1e0ff */
[----:B------:R-:W-:Y:S04]  /*2580*/  STS [R35+0x30], R27 ;  /* 0x0000301b23007388 */ /* 0x000fe80000000800 */
[----:B------:R0:W-:Y:S04]  /*2590*/  STS [R35+0x34], R28 ;  /* 0x0000341c23007388 */ /* 0x0001e80000000800 */
[----:B------:R-:W-:Y:S04]  /*25a0*/  STS [R35+0x38], R33 ;  /* 0x0000382123007388 */ /* 0x000fe80000000800 */
[----:B------:R-:W-:Y:S01]  /*25b0*/  STS [R35+0x3c], R31 ;  /* 0x00003c1f23007388 */ /* 0x000fe20000000800 */
[----:B0-----:R-:W-:Y:S01]  /*25c0*/  IMAD.X R28, RZ, RZ, RZ, P0 ;  /* 0x000000ffff1c7224 */ /* 0x001fe200000e06ff */
[----:B-1----:R-:W-:-:S02]  /*25d0*/  LEA R2, P0, R3, UR4, 0x2 ;  /* 0x0000000403027c11 */ /* 0x002fc4000f8010ff */
[----:B------:R0:W-:Y:S01]  /*25e0*/  STS [R35+0x40], R30 ;  /* 0x0000401e23007388 */ /* 0x0001e20000000800 */
[----:B------:R-:W-:-:S03]  /*25f0*/  NOP ;  /* 0x0000000000007918 */ /* 0x000fc60000000000 */
[----:B------:R-:W-:Y:S01]  /*2600*/  LDS R34, [R32] ;  /* 0x0000000020227984 */ /* 0x000fe20000000800 */
[----:B------:R-:W-:Y:S01]  /*2610*/  LEA.HI.X R3, R3, UR5, R28, 0x2, P0 ;  /* 0x0000000503037c11 */ /* 0x000fe200080f141c */
[C---:B0-----:R-:W-:Y:S02]  /*2620*/  VIADD R30, R29.reuse, 0x20 ;  /* 0x000000201d1e7836 */ /* 0x041fe40000000000 */
        /* <DEDUP_REMOVED lines=17> */
[----:B------:R-:W-:Y:S06]  /*2740*/  BAR.SYNC.DEFER_BLOCKING 0x0 ;  /* 0x0000000000007b1d */ /* 0x000fec0000010000 */
[----:B------:R-:W0:Y:S02]  /*2750*/  LDS R28, [UR6+0x4400] ;  /* 0x00440006ff1c7984 */ /* 0x000e240008000800 */
[-C--:B0-----:R-:W-:Y:S01]  /*2760*/  ISETP.GE.AND P2, PT, R30, R28.reuse, PT ;  /* 0x0000001c1e00720c */ /* 0x081fe20003f46270 */
[C---:B------:R-:W-:Y:S01]  /*2770*/  VIADD R30, R29.reuse, 0x40 ;  /* 0x000000401d1e7836 */ /* 0x040fe20000000000 */
[CC--:B------:R-:W-:Y:S01]  /*2780*/  ISETP.GE.AND P0, PT, R29.reuse, R28.reuse, PT ;  /* 0x0000001c1d00720c */ /* 0x0c0fe20003f06270 */
[----:B------:R-:W-:Y:S01]  /*2790*/  VIADD R29, R29, 0x60 ;  /* 0x000000601d1d7836 */ /* 0x000fe20000000000 */
[----:B------:R-:W-:-:S02]  /*27a0*/  ISETP.GE.AND P4, PT, R25, R28, PT ;  /* 0x0000001c1900720c */ /* 0x000fc40003f86270 */
[-C--:B------:R-:W-:Y:S02]  /*27b0*/  ISETP.GE.AND P1, PT, R30, R28.reuse, PT ;  /* 0x0000001c1e00720c */ /* 0x080fe40003f26270 */
        /* <DEDUP_REMOVED lines=32> */
.L_x_123:
        /* <DEDUP_REMOVED lines=12> */
.L_x_130:


//--------------------- .text._ZN3cub18CUB_300001_SM_10006detail11EmptyKernelIvEEvv --------------------------
	.section	.text._ZN3cub18CUB_300001_SM_10006detail11EmptyKernelIvEEvv,"ax",@progbits
	.align	128
        .global         _ZN3cub18CUB_300001_SM_10006detail11EmptyKernelIvEEvv
        .type           _ZN3cub18CUB_300001_SM_10006detail11EmptyKernelIvEEvv,@function
        .size           _ZN3cub18CUB_300001_SM_10006detail11EmptyKernelIvEEvv,(.L_x_131 - _ZN3cub18CUB_300001_SM_10006detail11EmptyKernelIvEEvv)
        .other          _ZN3cub18CUB_300001_SM_10006detail11EmptyKernelIvEEvv,@"STO_CUDA_ENTRY STV_DEFAULT"
_ZN3cub18CUB_300001_SM_10006detail11EmptyKernelIvEEvv:
.text._ZN3cub18CUB_300001_SM_10006detail11EmptyKernelIvEEvv:
[----:B------:R-:W-:Y:S01]  /*0000*/  LDC R1, c[0x0][0x37c] ;  /* 0x0000df00ff017b82 */ /* 0x000fe20000000800 */
[----:B------:R-:W-:Y:S05]  /*0010*/  EXIT ;  /* 0x000000000000794d */ /* 0x000fea0003800000 */
.L_x_124:
        /* <DEDUP_REMOVED lines=14> */
.L_x_131:


//--------------------- .nv.shared._ZN3cub18CUB_300001_SM_10006detail10merge_sort26DeviceMergeSortMergeKernelINS2_10policy_hubIN6thrust24THRUST_300001_SM_1000_NS6detail15normal_iteratorINS6_10device_ptrIiEEEEE9Policy600ESB_PNS0_8NullTypeESB_SF_m17IntegerComparatoriSE_EEvbT2_T3_T4_PT6_PT7_T5_PSJ_SJ_NS1_7vsmem_tE --------------------------
	.section	.nv.shared._ZN3cub18CUB_300001_SM_10006detail10merge_sort26DeviceMergeSortMergeKernelINS2_10policy_hubIN6thrust24THRUST_300001_SM_1000_NS6detail15normal_iteratorINS6_10device_ptrIiEEEEE9Policy600ESB_PNS0_8NullTypeESB_SF_m17IntegerComparatoriSE_EEvbT2_T3_T4_PT6_PT7_T5_PSJ_SJ_NS1_7vsmem_tE,"aw",@nobits
	.sectionflags	@""
	.align	16
.nv.shared._ZN3cub18CUB_300001_SM_10006detail10merge_sort26DeviceMergeSortMergeKernelINS2_10policy_hubIN6thrust24THRUST_300001_SM_1000_NS6detail15normal_iteratorINS6_10device_ptrIiEEEEE9Policy600ESB_PNS0_8NullTypeESB_SF_m17IntegerComparatoriSE_EEvbT2_T3_T4_PT6_PT7_T5_PSJ_SJ_NS1_7vsmem_tE:
	.zero		18448


//--------------------- .nv.shared.reserved.0     --------------------------
	.section	.nv.shared.reserved.0,"aw",@nobits
	.weak		__nv_reservedSMEM_offset_0_alias
	.size		__nv_reservedSMEM_offset_0_alias, 0, 64
	.other		__nv_reservedSMEM_offset_0_alias,@"STO_CUDA_RESERVED_SHARED STV_DEFAULT"
__nv_reservedSMEM_offset_0_alias:
	.zero		0
	.zero		64


//--------------------- .nv.global                --------------------------
	.section	.nv.global,"aw",@nobits
.nv.global:
	.type		_ZN30_INTERNAL_f5bde517_4_k_cu_main6thrust24THRUST_300001_SM_1000_NS12placeholders2_8E,@object
	.size		_ZN30_INTERNAL_f5bde517_4_k_cu_main6thrust24THRUST_300001_SM_1000_NS12placeholders2_8E,(_ZN30_INTERNAL_f5bde517_4_k_cu_main4cuda3std3__432_GLOBAL__N__f5bde517_4_k_cu_main6ignoreE - _ZN30_INTERNAL_f5bde517_4_k_cu_main6thrust24THRUST_300001_SM_1000_NS12placeholders2_8E)
_ZN30_INTERNAL_f5bde517_4_k_cu_main6thrust24THRUST_300001_SM_1000_NS12placeholders2_8E:
	.zero		1
	.type		_ZN30_INTERNAL_f5bde517_4_k_cu_main4cuda3std3__432_GLOBAL__N__f5bde517_4_k_cu_main6ignoreE,@object
	.size		_ZN30_INTERNAL_f5bde517_4_k_cu_main4cuda3std3__432_GLOBAL__N__f5bde517_4_k_cu_main6ignoreE,(_ZN30_INTERNAL_f5bde517_4_k_cu_main4cuda3std6ranges3__45__cpo4dataE - _ZN30_INTERNAL_f5bde517_4_k_cu_main4cuda3std3__432_GLOBAL__N__f5bde517_4_k_cu_main6ignoreE)
_ZN30_INTERNAL_f5bde517_4_k_cu_main4cuda3std3__432_GLOBAL__N__f5bde517_4_k_cu_main6ignoreE:
	.zero		1
	.type		_ZN30_INTERNAL_f5bde517_4_k_cu_main4cuda3std6ranges3__45__cpo4dataE,@object
	.size		_ZN30_INTERNAL_f5bde517_4_k_cu_main4cuda3std6ranges3__45__cpo4dataE,(_ZN30_INTERNAL_f5bde517_4_k_cu_main6thrust24THRUST_300001_SM_1000_NS6system3cpp3parE - _ZN30_INTERNAL_f5bde517_4_k_cu_main4cuda3std6ranges3__45__cpo4dataE)
_ZN30_INTERNAL_f5bde517_4_k_cu_main4cuda3std6ranges3__45__cpo4dataE:
	.zero		1
	.type		_ZN30_INTERNAL_f5bde517_4_k_cu_main6thrust24THRUST_300001_SM_1000_NS6system3cpp3parE,@object
	.size		_ZN30_INTERNAL_f5bde517_4_k_cu_main6thrust24THRUST_300001_SM_1000_NS6system3cpp3parE,(_ZN30_INTERNAL_f5bde517_4_k_cu_main4cuda3std3__45__cpo5beginE - _ZN30_INTERNAL_f5bde517_4_k_cu_main6thrust24THRUST_300001_SM_1000_NS6system3cpp3parE)
_ZN30_INTERNAL_f5bde517_4_k_cu_main6thrust24THRUST_300001_SM_1000_NS6system3cpp3parE:
	.zero		1
	.type		_ZN30_INTERNAL_f5bde517_4_k_cu_main4cuda3std3__45__cpo5beginE,@object
	.size		_ZN30_INTERNAL_f5bde517_4_k_cu_main4cuda3std3__45__cpo5beginE,(_ZN30_INTERNAL_f5bde517_4_k_cu_main4cuda3std6ranges3__45__cpo5beginE - _ZN30_INTERNAL_f5bde517_4_k_cu_main4cuda3std3__45__cpo5beginE)
_ZN30_INTERNAL_f5bde517_4_k_cu_main4cuda3std3__45__cpo5beginE:
	.zero		1
	.type		_ZN30_INTERNAL_f5bde517_4_k_cu_main4cuda3std6ranges3__45__cpo5beginE,@object
	.size		_ZN30_INTERNAL_f5bde517_4_k_cu_main4cuda3std6ranges3__45__cpo5beginE,(_ZN30_INTERNAL_f5bde517_4_k_cu_main6thrust24THRUST_300001_SM_1000_NS6deviceE - _ZN30_INTERNAL_f5bde517_4_k_cu_main4cuda3std6ranges3__45__cpo5beginE)
_ZN30_INTERNAL_f5bde517_4_k_cu_main4cuda3std6ranges3__45__cpo5beginE:
	.zero		1
	.type		_ZN30_INTERNAL_f5bde517_4_k_cu_main6thrust24THRUST_300001_SM_1000_NS6deviceE,@object
	.size		_ZN30_INTERNAL_f5bde517_4_k_cu_main6thrust24THRUST_300001_SM_1000_NS6deviceE,(_ZN30_INTERNAL_f5bde517_4_k_cu_main4cuda3std3__47nulloptE - _ZN30_INTERNAL_f5bde517_4_k_cu_main6thrust24THRUST_300001_SM_1000_NS6deviceE)
_ZN30_INTERNAL_f5bde517_4_k_cu_main6thrust24THRUST_300001_SM_1000_NS6deviceE:
	.zero		1
	.type		_ZN30_INTERNAL_f5bde517_4_k_cu_main4cuda3std3__47nulloptE,@object
	.size		_ZN30_INTERNAL_f5bde517_4_k_cu_main4cuda3std3__47nulloptE,(_ZN30_INTERNAL_f5bde517_4_k_cu_main4cuda3std6ranges3__45__cpo8distanceE - _ZN30_INTERNAL_f5bde517_4_k_cu_main4cuda3std3__47nulloptE)
_ZN30_INTERNAL_f5bde517_4_k_cu_main4cuda3std3__47nulloptE:
	.zero		1
	.type		_ZN30_INTERNAL_f5bde517_4_k_cu_main4cuda3std6ranges3__45__cpo8distanceE,@object
	.size		_ZN30_INTERNAL_f5bde517_4_k_cu_main4cuda3std6ranges3__45__cpo8distanceE,(_ZN30_INTERNAL_f5bde517_4_k_cu_main6thrust24THRUST_300001_SM_1000_NS12placeholders2_4E - _ZN30_INTERNAL_f5bde517_4_k_cu_main4cuda3std6ranges3__45__cpo8distanceE)
_ZN30_INTERNAL_f5bde517_4_k_cu_main4cuda3std6ranges3__45__cpo8distanceE:
	.zero		1
	.type		_ZN30_INTERNAL_f5bde517_4_k_cu_main6thrust24THRUST_300001_SM_1000_NS12placeholders2_4E,@object
	.size		_ZN30_INTERNAL_f5bde517_4_k_cu_main6thrust24THRUST_300001_SM_1000_NS12placeholders2_4E,(_ZN30_INTERNAL_f5bde517_4_k_cu_main4cuda3std3__45__cpo6rbeginE - _ZN30_INTERNAL_f5bde517_4_k_cu_main6thrust24THRUST_300001_SM_1000_NS12placeholders2_4E)
_ZN30_INTERNAL_f5bde517_4_k_cu_main6thrust24THRUST_300001_SM_1000_NS12placeholders2_4E:
	.zero		1
	.type		_ZN30_INTERNAL_f5bde517_4_k_cu_main4cuda3std3__45__cpo6rbeginE,@object
	.size		_ZN30_INTERNAL_f5bde517_4_k_cu_main4cuda3std3__45__cpo6rbeginE,(_ZN30_INTERNAL_f5bde517_4_k_cu_main4cuda3std6ranges3__45__cpo7advanceE - _ZN30_INTERNAL_f5bde517_4_k_cu_main4cuda3std3__45__cpo6rbeginE)
_ZN30_INTERNAL_f5bde517_4_k_cu_main4cuda3std3__45__cpo6rbeginE:
	.zero		1
	.type		_ZN30_INTERNAL_f5bde517_4_k_cu_main4cuda3std6ranges3__45__cpo7advanceE,@object
	.size		_ZN30_INTERNAL_f5bde517_4_k_cu_main4cuda3std6ranges3__45__cpo7advanceE,(_ZN30_INTERNAL_f5bde517_4_k_cu_main6thrust24THRUST_300001_SM_1000_NS12placeholders3_10E - _ZN30_INTERNAL_f5bde517_4_k_cu_main4cuda3std6ranges3__45__cpo7advanceE)
_ZN30_INTERNAL_f5bde517_4_k_cu_main4cuda3std6ranges3__45__cpo7advanceE:
	.zero		1
	.type		_ZN30_INTERNAL_f5bde517_4_k_cu_main6thrust24THRUST_300001_SM_1000_NS12placeholders3_10E,@object
	.size		_ZN30_INTERNAL_f5bde517_4_k_cu_main6thrust24THRUST_300001_SM_1000_NS12placeholders3_10E,(_ZN30_INTERNAL_f5bde517_4_k_cu_main4cuda3std3__48in_placeE - _ZN30_INTERNAL_f5bde517_4_k_cu_main6thrust24THRUST_300001_SM_1000_NS12placeholders3_10E)
_ZN30_INTERNAL_f5bde517_4_k_cu_main6thrust24THRUST_300001_SM_1000_NS12placeholders3_10E:
	.zero		1
	.type		_ZN30_INTERNAL_f5bde517_4_k_cu_main4cuda3std3__48in_placeE,@object
	.size		_ZN30_INTERNAL_f5bde517_4_k_cu_main4cuda3std3__48in_placeE,(_ZN30_INTERNAL_f5bde517_4_k_cu_main4cuda3std6ranges3__45__cpo4sizeE - _ZN30_INTERNAL_f5bde517_4_k_cu_main4cuda3std3__48in_placeE)
_ZN30_INTERNAL_f5bde517_4_k_cu_main4cuda3std3__48in_placeE:
	.zero		1
	.type		_ZN30_INTERNAL_f5bde517_4_k_cu_main4cuda3std6ranges3__45__cpo4sizeE,@object
	.size		_ZN30_INTERNAL_f5bde517_4_k_cu_main4cuda3std6ranges3__45__cpo4sizeE,(_ZN30_INTERNAL_f5bde517_4_k_cu_main6thrust24THRUST_300001_SM_1000_NS12placeholders2_2E - _ZN30_INTERNAL_f5bde517_4_k_cu_main4cuda3std6ranges3__45__cpo4sizeE)
_ZN30_INTERNAL_f5bde517_4_k_cu_main4cuda3std6ranges3__45__cpo4sizeE:
	.zero		1
	.type		_ZN30_INTERNAL_f5bde517_4_k_cu_main6thrust24THRUST_300001_SM_1000_NS12placeholders2_2E,@object
	.size		_ZN30_INTERNAL_f5bde517_4_k_cu_main6thrust24THRUST_300001_SM_1000_NS12placeholders2_2E,(_ZN30_INTERNAL_f5bde517_4_k_cu_main4cuda3std3__45__cpo6cbeginE - _ZN30_INTERNAL_f5bde517_4_k_cu_main6thrust24THRUST_300001_SM_1000_NS12placeholders2_2E)
_ZN30_INTERNAL_f5bde517_4_k_cu_main6thrust24THRUST_300001_SM_1000_NS12placeholders2_2E:
	.zero		1
	.type		_ZN30_INTERNAL_f5bde517_4_k_cu_main4cuda3std3__45__cpo6cbeginE,@object
	.size		_ZN30_INTERNAL_f5bde517_4_k_cu_main4cuda3std3__45__cpo6cbeginE,(_ZN30_INTERNAL_f5bde517_4_k_cu_main4cuda3std6ranges3__45__cpo6cbeginE - _ZN30_INTERNAL_f5bde517_4_k_cu_main4cuda3std3__45__cpo6cbeginE)
_ZN30_INTERNAL_f5bde517_4_k_cu_main4cuda3std3__45__cpo6cbeginE:
	.zero		1
	.type		_ZN30_INTERNAL_f5bde517_4_k_cu_main4cuda3std6ranges3__45__cpo6cbeginE,@object
	.size		_ZN30_INTERNAL_f5bde517_4_k_cu_main4cuda3std6ranges3__45__cpo6cbeginE,(_ZN30_INTERNAL_f5bde517_4_k_cu_main6thrust24THRUST_300001_SM_1000_NS12placeholders2_6E - _ZN30_INTERNAL_f5bde517_4_k_cu_main4cuda3std6ranges3__45__cpo6cbeginE)
_ZN30_INTERNAL_f5bde517_4_k_cu_main4cuda3std6ranges3__45__cpo6cbeginE:
	.zero		1
	.type		_ZN30_INTERNAL_f5bde517_4_k_cu_main6thrust24THRUST_300001_SM_1000_NS12placeholders2_6E,@object
	.size		_ZN30_INTERNAL_f5bde517_4_k_cu_main6thrust24THRUST_300001_SM_1000_NS12placeholders2_6E,(_ZN30_INTERNAL_f5bde517_4_k_cu_main4cuda3std3__45__cpo7crbeginE - _ZN30_INTERNAL_f5bde517_4_k_cu_main6thrust24THRUST_300001_SM_1000_NS12placeholders2_6E)
_ZN30_INTERNAL_f5bde517_4_k_cu_main6thrust24THRUST_300001_SM_1000_NS12placeholders2_6E:
	.zero		1
	.type		_ZN30_INTERNAL_f5bde517_4_k_cu_main4cuda3std3__45__cpo7crbeginE,@object
	.size		_ZN30_INTERNAL_f5bde517_4_k_cu_main4cuda3std3__45__cpo7crbeginE,(_ZN30_INTERNAL_f5bde517_4_k_cu_main4cuda3std6ranges3__45__cpo4nextE - _ZN30_INTERNAL_f5bde517_4_k_cu_main4cuda3std3__45__cpo7crbeginE)
_ZN30_INTERNAL_f5bde517_4_k_cu_main4cuda3std3__45__cpo7crbeginE:
	.zero		1
	.type		_ZN30_INTERNAL_f5bde517_4_k_cu_main4cuda3std6ranges3__45__cpo4nextE,@object
	.size		_ZN30_INTERNAL_f5bde517_4_k_cu_main4cuda3std6ranges3__45__cpo4nextE,(_ZN30_INTERNAL_f5bde517_4_k_cu_main4cuda3std6ranges3__45__cpo4swapE - _ZN30_INTERNAL_f5bde517_4_k_cu_main4cuda3std6ranges3__45__cpo4nextE)
_ZN30_INTERNAL_f5bde517_4_k_cu_main4cuda3std6ranges3__45__cpo4nextE:
	.zero		1
	.type		_ZN30_INTERNAL_f5bde517_4_k_cu_main4cuda3std6ranges3__45__cpo4swapE,@object
	.size		_ZN30_INTERNAL_f5bde517_4_k_cu_main4cuda3std6ranges3__45__cpo4swapE,(_ZN30_INTERNAL_f5bde517_4_k_cu_main6thrust24THRUST_300001_SM_1000_NS8cuda_cub10par_nosyncE - _ZN30_INTERNAL_f5bde517_4_k_cu_main4cuda3std6ranges3__45__cpo4swapE)
_ZN30_INTERNAL_f5bde517_4_k_cu_main4cuda3std6ranges3__45__cpo4swapE:
	.zero		1
	.type		_ZN30_INTERNAL_f5bde517_4_k_cu_main6thrust24THRUST_300001_SM_1000_NS8cuda_cub10par_nosyncE,@object
	.size		_ZN30_INTERNAL_f5bde517_4_k_cu_main6thrust24THRUST_300001_SM_1000_NS8cuda_cub10par_nosyncE,(_ZN30_INTERNAL_f5bde517_4_k_cu_main6thrust24THRUST_300001_SM_1000_NS3seqE - _ZN30_INTERNAL_f5bde517_4_k_cu_main6thrust24THRUST_300001_SM_1000_NS8cuda_cub10par_nosyncE)
_ZN30_INTERNAL_f5bde517_4_k_cu_main6thrust24THRUST_300001_SM_1000_NS8cuda_cub10par_nosyncE:
	.zero		1
	.type		_ZN30_INTERNAL_f5bde517_4_k_cu_main6thrust24THRUST_300001_SM_1000_NS3seqE,@object
	.size		_ZN30_INTERNAL_f5bde517_4_k_cu_main6thrust24THRUST_300001_SM_1000_NS3seqE,(_ZN30_INTERNAL_f5bde517_4_k_cu_main4cuda3std3__420unreachable_sentinelE - _ZN30_INTERNAL_f5bde517_4_k_cu_main6thrust24THRUST_300001_SM_1000_NS3seqE)
_ZN30_INTERNAL_f5bde517_4_k_cu_main6thrust24THRUST_300001_SM_1000_NS3seqE:
	.zero		1
	.type		_ZN30_INTERNAL_f5bde517_4_k_cu_main4cuda3std3__420unreachable_sentinelE,@object
	.size		_ZN30_INTERNAL_f5bde517_4_k_cu_main4cuda3std3__420unreachable_sentinelE,(_ZN30_INTERNAL_f5bde517_4_k_cu_main4cuda3std6ranges3__45__cpo5ssizeE - _ZN30_INTERNAL_f5bde517_4_k_cu_main4cuda3std3__420unreachable_sentinelE)
_ZN30_INTERNAL_f5bde517_4_k_cu_main4cuda3std3__420unreachable_sentinelE:
	.zero		1
	.type		_ZN30_INTERNAL_f5bde517_4_k_cu_main4cuda3std6ranges3__45__cpo5ssizeE,@object
	.size		_ZN30_INTERNAL_f5bde517_4_k_cu_main4cuda3std6ranges3__45__cpo5ssizeE,(_ZN30_INTERNAL_f5bde517_4_k_cu_main6thrust24THRUST_300001_SM_1000_NS12placeholders2_3E - _ZN30_INTERNAL_f5bde517_4_k_cu_main4cuda3std6ranges3__45__cpo5ssizeE)
_ZN30_INTERNAL_f5bde517_4_k_cu_main4cuda3std6ranges3__45__cpo5ssizeE:
	.zero		1
	.type		_ZN30_INTERNAL_f5bde517_4_k_cu_main6thrust24THRUST_300001_SM_1000_NS12placeholders2_3E,@object
	.size		_ZN30_INTERNAL_f5bde517_4_k_cu_main6thrust24THRUST_300001_SM_1000_NS12placeholders2_3E,(_ZN30_INTERNAL_f5bde517_4_k_cu_main4cuda3std3__45__cpo4cendE - _ZN30_INTERNAL_f5bde517_4_k_cu_main6thrust24THRUST_300001_SM_1000_NS12placeholders2_3E)
_ZN30_INTERNAL_f5bde517_4_k_cu_main6thrust24THRUST_300001_SM_1000_NS12placeholders2_3E:
	.zero		1
	.type		_ZN30_INTERNAL_f5bde517_4_k_cu_main4cuda3std3__45__cpo4cendE,@object
	.size		_ZN30_INTERNAL_f5bde517_4_k_cu_main4cuda3std3__45__cpo4cendE,(_ZN30_INTERNAL_f5bde517_4_k_cu_main4cuda3std6ranges3__45__cpo4cendE - _ZN30_INTERNAL_f5bde517_4_k_cu_main4cuda3std3__45__cpo4cendE)
_ZN30_INTERNAL_f5bde517_4_k_cu_main4cuda3std3__45__cpo4cendE:
	.zero		1
	.type		_ZN30_INTERNAL_f5bde517_4_k_cu_main4cuda3std6ranges3__45__cpo4cendE,@object
	.size		_ZN30_INTERNAL_f5bde517_4_k_cu_main4cuda3std6ranges3__45__cpo4cendE,(_ZN30_INTERNAL_f5bde517_4_k_cu_main6thrust24THRUST_300001_SM_1000_NS12placeholders2_7E - _ZN30_INTERNAL_f5bde517_4_k_cu_main4cuda3std6ranges3__45__cpo4cendE)
_ZN30_INTERNAL_f5bde517_4_k_cu_main4cuda3std6ranges3__45__cpo4cendE:
	.zero		1
	.type		_ZN30_INTERNAL_f5bde517_4_k_cu_main6thrust24THRUST_300001_SM_1000_NS12placeholders2_7E,@object
	.size		_ZN30_INTERNAL_f5bde517_4_k_cu_main6thrust24THRUST_300001_SM_1000_NS12placeholders2_7E,(_ZN30_INTERNAL_f5bde517_4_k_cu_main4cuda3std3__45__cpo5crendE - _ZN30_INTERNAL_f5bde517_4_k_cu_main6thrust24THRUST_300001_SM_1000_NS12placeholders2_7E)
_ZN30_INTERNAL_f5bde517_4_k_cu_main6thrust24THRUST_300001_SM_1000_NS12placeholders2_7E:
	.zero		1
	.type		_ZN30_INTERNAL_f5bde517_4_k_cu_main4cuda3std3__45__cpo5crendE,@object
	.size		_ZN30_INTERNAL_f5bde517_4_k_cu_main4cuda3std3__45__cpo5crendE,(_ZN30_INTERNAL_f5bde517_4_k_cu_main4cuda3std6ranges3__45__cpo4prevE - _ZN30_INTERNAL_f5bde517_4_k_cu_main4cuda3std3__45__cpo5crendE)
_ZN30_INTERNAL_f5bde517_4_k_cu_main4cuda3std3__45__cpo5crendE:
	.zero		1
	.type		_ZN30_INTERNAL_f5bde517_4_k_cu_main4cuda3std6ranges3__45__cpo4prevE,@object
	.size		_ZN30_INTERNAL_f5bde517_4_k_cu_main4cuda3std6ranges3__45__cpo4prevE,(_ZN30_INTERNAL_f5bde517_4_k_cu_main4cuda3std6ranges3__45__cpo9iter_moveE - _ZN30_INTERNAL_f5bde517_4_k_cu_main4cuda3std6ranges3__45__cpo4prevE)
_ZN30_INTERNAL_f5bde517_4_k_cu_main4cuda3std6ranges3__45__cpo4prevE:
	.zero		1
	.type		_ZN30_INTERNAL_f5bde517_4_k_cu_main4cuda3std6ranges3__45__cpo9iter_moveE,@object
	.size		_ZN30_INTERNAL_f5bde517_4_k_cu_main4cuda3std6ranges3__45__cpo9iter_moveE,(_ZN30_INTERNAL_f5bde517_4_k_cu_main6thrust24THRUST_300001_SM_1000_NS6system6detail10sequential3seqE - _ZN30_INTERNAL_f5bde517_4_k_cu_main4cuda3std6ranges3__45__cpo9iter_moveE)
_ZN30_INTERNAL_f5bde517_4_k_cu_main4cuda3std6ranges3__45__cpo9iter_moveE:
	.zero		1
	.type		_ZN30_INTERNAL_f5bde517_4_k_cu_main6thrust24THRUST_300001_SM_1000_NS6system6detail10sequential3seqE,@object
	.size		_ZN30_INTERNAL_f5bde517_4_k_cu_main6thrust24THRUST_300001_SM_1000_NS6system6detail10sequential3seqE,(_ZN30_INTERNAL_f5bde517_4_k_cu_main6thrust24THRUST_300001_SM_1000_NS12placeholders2_9E - _ZN30_INTERNAL_f5bde517_4_k_cu_main6thrust24THRUST_300001_SM_1000_NS6system6detail10sequential3seqE)
_ZN30_INTERNAL_f5bde517_4_k_cu_main6thrust24THRUST_300001_SM_1000_NS6system6detail10sequential3seqE:
	.zero		1
	.type		_ZN30_INTERNAL_f5bde517_4_k_cu_main6thrust24THRUST_300001_SM_1000_NS12placeholders2_9E,@object
	.size		_ZN30_INTERNAL_f5bde517_4_k_cu_main6thrust24THRUST_300001_SM_1000_NS12placeholders2_9E,(_ZN30_INTERNAL_f5bde517_4_k_cu_main4cuda3std3__419piecewise_constructE - _ZN30_INTERNAL_f5bde517_4_k_cu_main6thrust24THRUST_300001_SM_1000_NS12placeholders2_9E)
_ZN30_INTERNAL_f5bde517_4_k_cu_main6thrust24THRUST_300001_SM_1000_NS12placeholders2_9E:
	.zero		1
	.type		_ZN30_INTERNAL_f5bde517_4_k_cu_main4cuda3std3__419piecewise_constructE,@object
	.size		_ZN30_INTERNAL_f5bde517_4_k_cu_main4cuda3std3__419piecewise_constructE,(_ZN30_INTERNAL_f5bde517_4_k_cu_main4cuda3std6ranges3__45__cpo5cdataE - _ZN30_INTERNAL_f5bde517_4_k_cu_main4cuda3std3__419piecewise_constructE)
_ZN30_INTERNAL_f5bde517_4_k_cu_main4cuda3std3__419piecewise_constructE:
	.zero		1
	.type		_ZN30_INTERNAL_f5bde517_4_k_cu_main4cuda3std6ranges3__45__cpo5cdataE,@object
	.size		_ZN30_INTERNAL_f5bde517_4_k_cu_main4cuda3std6ranges3__45__cpo5cdataE,(_ZN30_INTERNAL_f5bde517_4_k_cu_main6thrust24THRUST_300001_SM_1000_NS12placeholders2_1E - _ZN30_INTERNAL_f5bde517_4_k_cu_main4cuda3std6ranges3__45__cpo5cdataE)
_ZN30_INTERNAL_f5bde517_4_k_cu_main4cuda3std6ranges3__45__cpo5cdataE:
	.zero		1
	.type		_ZN30_INTERNAL_f5bde517_4_k_cu_main6thrust24THRUST_300001_SM_1000_NS12placeholders2_1E,@object
	.size		_ZN30_INTERNAL_f5bde517_4_k_cu_main6thrust24THRUST_300001_SM_1000_NS12placeholders2_1E,(_ZN30_INTERNAL_f5bde517_4_k_cu_main4cuda3std3__45__cpo3endE - _ZN30_INTERNAL_f5bde517_4_k_cu_main6thrust24THRUST_300001_SM_1000_NS12placeholders2_1E)
_ZN30_INTERNAL_f5bde517_4_k_cu_main6thrust24THRUST_300001_SM_1000_NS12placeholders2_1E:
	.zero		1
	.type		_ZN30_INTERNAL_f5bde517_4_k_cu_main4cuda3std3__45__cpo3endE,@object
	.size		_ZN30_INTERNAL_f5bde517_4_k_cu_main4cuda3std3__45__cpo3endE,(_ZN30_INTERNAL_f5bde517_4_k_cu_main4cuda3std6ranges3__45__cpo3endE - _ZN30_INTERNAL_f5bde517_4_k_cu_main4cuda3std3__45__cpo3endE)
_ZN30_INTERNAL_f5bde517_4_k_cu_main4cuda3std3__45__cpo3endE:
	.zero		1
	.type		_ZN30_INTERNAL_f5bde517_4_k_cu_main4cuda3std6ranges3__45__cpo3endE,@object
	.size		_ZN30_INTERNAL_f5bde517_4_k_cu_main4cuda3std6ranges3__45__cpo3endE,(_ZN30_INTERNAL_f5bde517_4_k_cu_main6thrust24THRUST_300001_SM_1000_NS12placeholders2_5E - _ZN30_INTERNAL_f5bde517_4_k_cu_main4cuda3std6ranges3__45__cpo3endE)
_ZN30_INTERNAL_f5bde517_4_k_cu_main4cuda3std6ranges3__45__cpo3endE:
	.zero		1
	.type		_ZN30_INTERNAL_f5bde517_4_k_cu_main6thrust24THRUST_300001_SM_1000_NS12placeholders2_5E,@object
	.size		_ZN30_INTERNAL_f5bde517_4_k_cu_main6thrust24THRUST_300001_SM_1000_NS12placeholders2_5E,(_ZN30_INTERNAL_f5bde517_4_k_cu_main4cuda3std3__45__cpo4rendE - _ZN30_INTERNAL_f5bde517_4_k_cu_main6thrust24THRUST_300001_SM_1000_NS12placeholders2_5E)
_ZN30_INTERNAL_f5bde517_4_k_cu_main6thrust24THRUST_300001_SM_1000_NS12placeholders2_5E:
	.zero		1
	.type		_ZN30_INTERNAL_f5bde517_4_k_cu_main4cuda3std3__45__cpo4rendE,@object
	.size		_ZN30_INTERNAL_f5bde517_4_k_cu_main4cuda3std3__45__cpo4rendE,(_ZN30_INTERNAL_f5bde517_4_k_cu_main4cuda3std6ranges3__45__cpo9iter_swapE - _ZN30_INTERNAL_f5bde517_4_k_cu_main4cuda3std3__45__cpo4rendE)
_ZN30_INTERNAL_f5bde517_4_k_cu_main4cuda3std3__45__cpo4rendE:
	.zero		1
	.type		_ZN30_INTERNAL_f5bde517_4_k_cu_main4cuda3std6ranges3__45__cpo9iter_swapE,@object
	.size		_ZN30_INTERNAL_f5bde517_4_k_cu_main4cuda3std6ranges3__45__cpo9iter_swapE,(_ZN30_INTERNAL_f5bde517_4_k_cu_main4cuda3std3__48unexpectE - _ZN30_INTERNAL_f5bde517_4_k_cu_main4cuda3std6ranges3__45__cpo9iter_swapE)
_ZN30_INTERNAL_f5bde517_4_k_cu_main4cuda3std6ranges3__45__cpo9iter_swapE:
	.zero		1
	.type		_ZN30_INTERNAL_f5bde517_4_k_cu_main4cuda3std3__48unexpectE,@object
	.size		_ZN30_INTERNAL_f5bde517_4_k_cu_main4cuda3std3__48unexpectE,(_ZN30_INTERNAL_f5bde517_4_k_cu_main6thrust24THRUST_300001_SM_1000_NS8cuda_cub3parE - _ZN30_INTERNAL_f5bde517_4_k_cu_main4cuda3std3__48unexpectE)
_ZN30_INTERNAL_f5bde517_4_k_cu_main4cuda3std3__48unexpectE:
	.zero		1
	.type		_ZN30_INTERNAL_f5bde517_4_k_cu_main6thrust24THRUST_300001_SM_1000_NS8cuda_cub3parE,@object
	.size		_ZN30_INTERNAL_f5bde517_4_k_cu_main6thrust24THRUST_300001_SM_1000_NS8cuda_cub3parE,(.L_29 - _ZN30_INTERNAL_f5bde517_4_k_cu_main6thrust24THRUST_300001_SM_1000_NS8cuda_cub3parE)
_ZN30_INTERNAL_f5bde517_4_k_cu_main6thrust24THRUST_300001_SM_1000_NS8cuda_cub3parE:
	.zero		1
.L_29:


//--------------------- .nv.shared._ZN3cub18CUB_300001_SM_10006detail10merge_sort30DeviceMergeSortBlockSortKernelINS2_10policy_hubIN6thrust24THRUST_300001_SM_1000_NS6detail15normal_iteratorINS6_10device_ptrIiEEEEE9Policy600ESB_PNS0_8NullTypeESB_SF_m17IntegerComparatoriSE_EEvbT0_T1_T2_T3_T4_PT6_PT7_T5_NS1_7vsmem_tE --------------------------
	.section	.nv.shared._ZN3cub18CUB_300001_SM_10006detail10merge_sort30DeviceMergeSortBlockSortKernelINS2_10policy_hubIN6thrust24THRUST_300001_SM_1000_NS6detail15normal_iteratorINS6_10device_ptrIiEEEEE9Policy600ESB_PNS0_8NullTypeESB_SF_m17IntegerComparatoriSE_EEvbT0_T1_T2_T3_T4_PT6_PT7_T5_NS1_7vsmem_tE,"aw",@nobits
	.sectionflags	@""
	.align	16
.nv.shared._ZN3cub18CUB_300001_SM_10006detail10merge_sort30DeviceMergeSortBlockSortKernelINS2_10policy_hubIN6thrust24THRUST_300001_SM_1000_NS6detail15normal_iteratorINS6_10device_ptrIiEEEEE9Policy600ESB_PNS0_8NullTypeESB_SF_m17IntegerComparatoriSE_EEvbT0_T1_T2_T3_T4_PT6_PT7_T5_NS1_7vsmem_tE:
	.zero		18448


//--------------------- .nv.shared._ZN3cub18CUB_300001_SM_10006detail10merge_sort26DeviceMergeSortMergeKernelINS2_10policy_hubIN6thrust24THRUST_300001_SM_1000_NS6detail15normal_iteratorINS6_10device_ptrIiEEEEE9Policy600ESB_PNS0_8NullTypeESB_SF_j17IntegerComparatoriSE_EEvbT2_T3_T4_PT6_PT7_T5_PSJ_SJ_NS1_7vsmem_tE --------------------------
	.section	.nv.shared._ZN3cub18CUB_300001_SM_10006detail10merge_sort26DeviceMergeSortMergeKernelINS2_10policy_hubIN6thrust24THRUST_300001_SM_1000_NS6detail15normal_iteratorINS6_10device_ptrIiEEEEE9Policy600ESB_PNS0_8NullTypeESB_SF_j17IntegerComparatoriSE_EEvbT2_T3_T4_PT6_PT7_T5_PSJ_SJ_NS1_7vsmem_tE,"aw",@nobits
	.sectionflags	@""
	.align	16
.nv.shared._ZN3cub18CUB_300001_SM_10006detail10merge_sort26DeviceMergeSortMergeKernelINS2_10policy_hubIN6thrust24THRUST_300001_SM_1000_NS6detail15normal_iteratorINS6_10device_ptrIiEEEEE9Policy600ESB_PNS0_8NullTypeESB_SF_j17IntegerComparatoriSE_EEvbT2_T3_T4_PT6_PT7_T5_PSJ_SJ_NS1_7vsmem_tE:
	.zero		18448


//--------------------- .nv.shared._ZN3cub18CUB_300001_SM_10006detail10merge_sort30DeviceMergeSortBlockSortKernelINS2_10policy_hubIN6thrust24THRUST_300001_SM_1000_NS6detail15normal_iteratorINS6_10device_ptrIiEEEEE9Policy600ESB_PNS0_8NullTypeESB_SF_j17IntegerComparatoriSE_EEvbT0_T1_T2_T3_T4_PT6_PT7_T5_NS1_7vsmem_tE --------------------------
	.section	.nv.shared._ZN3cub18CUB_300001_SM_10006detail10merge_sort30DeviceMergeSortBlockSortKernelINS2_10policy_hubIN6thrust24THRUST_300001_SM_1000_NS6detail15normal_iteratorINS6_10device_ptrIiEEEEE9Policy600ESB_PNS0_8NullTypeESB_SF_j17IntegerComparatoriSE_EEvbT0_T1_T2_T3_T4_PT6_PT7_T5_NS1_7vsmem_tE,"aw",@nobits
	.sectionflags	@""
	.align	16
.nv.shared._ZN3cub18CUB_300001_SM_10006detail10merge_sort30DeviceMergeSortBlockSortKernelINS2_10policy_hubIN6thrust24THRUST_300001_SM_1000_NS6detail15normal_iteratorINS6_10device_ptrIiEEEEE9Policy600ESB_PNS0_8NullTypeESB_SF_j17IntegerComparatoriSE_EEvbT0_T1_T2_T3_T4_PT6_PT7_T5_NS1_7vsmem_tE:
	.zero		18448


//--------------------- .nv.constant0._ZN3cub18CUB_300001_SM_10006detail10merge_sort26DeviceMergeSortMergeKernelINS2_10policy_hubIN6thrust24THRUST_300001_SM_1000_NS6detail15normal_iteratorINS6_10device_ptrIiEEEEE9Policy600ESB_PNS0_8NullTypeESB_SF_m17IntegerComparatoriSE_EEvbT2_T3_T4_PT6_PT7_T5_PSJ_SJ_NS1_7vsmem_tE --------------------------
	.section	.nv.constant0._ZN3cub18CUB_300001_SM_10006detail10merge_sort26DeviceMergeSortMergeKernelINS2_10policy_hubIN6thrust24THRUST_300001_SM_1000_NS6detail15normal_iteratorINS6_10device_ptrIiEEEEE9Policy600ESB_PNS0_8NullTypeESB_SF_m17IntegerComparatoriSE_EEvbT2_T3_T4_PT6_PT7_T5_PSJ_SJ_NS1_7vsmem_tE,"a",@progbits
	.sectionflags	@""
	.align	4
.nv.constant0._ZN3cub18CUB_300001_SM_10006detail10merge_sort26DeviceMergeSortMergeKernelINS2_10policy_hubIN6thrust24THRUST_300001_SM_1000_NS6detail15normal_iteratorINS6_10device_ptrIiEEEEE9Policy600ESB_PNS0_8NullTypeESB_SF_m17IntegerComparatoriSE_EEvbT2_T3_T4_PT6_PT7_T5_PSJ_SJ_NS1_7vsmem_tE:
	.zero		976


//--------------------- .nv.constant0._ZN3cub18CUB_300001_SM_10006detail10merge_sort30DeviceMergeSortPartitionKernelIN6thrust24THRUST_300001_SM_1000_NS6detail15normal_iteratorINS5_10device_ptrIiEEEEm17IntegerComparatoriEEvbT_PT2_T0_SF_PSF_T1_SF_i --------------------------
	.section	.nv.constant0._ZN3cub18CUB_300001_SM_10006detail10merge_sort30DeviceMergeSortPartitionKernelIN6thrust24THRUST_300001_SM_1000_NS6detail15normal_iteratorINS5_10device_ptrIiEEEEm17IntegerComparatoriEEvbT_PT2_T0_SF_PSF_T1_SF_i,"a",@progbits
	.sectionflags	@""
	.align	4
.nv.constant0._ZN3cub18CUB_300001_SM_10006detail10merge_sort30DeviceMergeSortPartitionKernelIN6thrust24THRUST_300001_SM_1000_NS6detail15normal_iteratorINS5_10device_ptrIiEEEEm17IntegerComparatoriEEvbT_PT2_T0_SF_PSF_T1_SF_i:
	.zero		964


//--------------------- .nv.constant0._ZN3cub18CUB_300001_SM_10006detail10merge_sort30DeviceMergeSortBlockSortKernelINS2_10policy_hubIN6thrust24THRUST_300001_SM_1000_NS6detail15normal_iteratorINS6_10device_ptrIiEEEEE9Policy600ESB_PNS0_8NullTypeESB_SF_m17IntegerComparatoriSE_EEvbT0_T1_T2_T3_T4_PT6_PT7_T5_NS1_7vsmem_tE --------------------------
	.section	.nv.constant0._ZN3cub18CUB_300001_SM_10006detail10merge_sort30DeviceMergeSortBlockSortKernelINS2_10policy_hubIN6thrust24THRUST_300001_SM_1000_NS6detail15normal_iteratorINS6_10device_ptrIiEEEEE9Policy600ESB_PNS0_8NullTypeESB_SF_m17IntegerComparatoriSE_EEvbT0_T1_T2_T3_T4_PT6_PT7_T5_NS1_7vsmem_tE,"a",@progbits
	.sectionflags	@""
	.align	4
.nv.constant0._ZN3cub18CUB_300001_SM_10006detail10merge_sort30DeviceMergeSortBlockSortKernelINS2_10policy_hubIN6thrust24THRUST_300001_SM_1000_NS6detail15normal_iteratorINS6_10device_ptrIiEEEEE9Policy600ESB_PNS0_8NullTypeESB_SF_m17IntegerComparatoriSE_EEvbT0_T1_T2_T3_T4_PT6_PT7_T5_NS1_7vsmem_tE:
	.zero		976


//--------------------- .nv.constant0._ZN3cub18CUB_300001_SM_10006detail10merge_sort26DeviceMergeSortMergeKernelINS2_10policy_hubIN6thrust24THRUST_300001_SM_1000_NS6detail15normal_iteratorINS6_10device_ptrIiEEEEE9Policy600ESB_PNS0_8NullTypeESB_SF_j17IntegerComparatoriSE_EEvbT2_T3_T4_PT6_PT7_T5_PSJ_SJ_NS1_7vsmem_tE --------------------------
	.section	.nv.constant0._ZN3cub18CUB_300001_SM_10006detail10merge_sort26DeviceMergeSortMergeKernelINS2_10policy_hubIN6thrust24THRUST_300001_SM_1000_NS6detail15normal_iteratorINS6_10device_ptrIiEEEEE9Policy600ESB_PNS0_8NullTypeESB_SF_j17IntegerComparatoriSE_EEvbT2_T3_T4_PT6_PT7_T5_PSJ_SJ_NS1_7vsmem_tE,"a",@progbits
	.sectionflags	@""
	.align	4
.nv.constant0._ZN3cub18CUB_300001_SM_10006detail10merge_sort26DeviceMergeSortMergeKernelINS2_10policy_hubIN6thrust24THRUST_300001_SM_1000_NS6detail15normal_iteratorINS6_10device_ptrIiEEEEE9Policy600ESB_PNS0_8NullTypeESB_SF_j17IntegerComparatoriSE_EEvbT2_T3_T4_PT6_PT7_T5_PSJ_SJ_NS1_7vsmem_tE:
	.zero		976


//--------------------- .nv.constant0._ZN3cub18CUB_300001_SM_10006detail10merge_sort30DeviceMergeSortPartitionKernelIN6thrust24THRUST_300001_SM_1000_NS6detail15normal_iteratorINS5_10device_ptrIiEEEEj17IntegerComparatoriEEvbT_PT2_T0_SF_PSF_T1_SF_i --------------------------
	.section	.nv.constant0._ZN3cub18CUB_300001_SM_10006detail10merge_sort30DeviceMergeSortPartitionKernelIN6thrust24THRUST_300001_SM_1000_NS6detail15normal_iteratorINS5_10device_ptrIiEEEEj17IntegerComparatoriEEvbT_PT2_T0_SF_PSF_T1_SF_i,"a",@progbits
	.sectionflags	@""
	.align	4
.nv.constant0._ZN3cub18CUB_300001_SM_10006detail10merge_sort30DeviceMergeSortPartitionKernelIN6thrust24THRUST_300001_SM_1000_NS6detail15normal_iteratorINS5_10device_ptrIiEEEEj17IntegerComparatoriEEvbT_PT2_T0_SF_PSF_T1_SF_i:
	.zero		948


//--------------------- .nv.constant0._ZN3cub18CUB_300001_SM_10006detail10merge_sort30DeviceMergeSortBlockSortKernelINS2_10policy_hubIN6thrust24THRUST_300001_SM_1000_NS6detail15normal_iteratorINS6_10device_ptrIiEEEEE9Policy600ESB_PNS0_8NullTypeESB_SF_j17IntegerComparatoriSE_EEvbT0_T1_T2_T3_T4_PT6_PT7_T5_NS1_7vsmem_tE --------------------------
	.section	.nv.constant0._ZN3cub18CUB_300001_SM_10006detail10merge_sort30DeviceMergeSortBlockSortKernelINS2_10policy_hubIN6thrust24THRUST_300001_SM_1000_NS6detail15normal_iteratorINS6_10device_ptrIiEEEEE9Policy600ESB_PNS0_8NullTypeESB_SF_j17IntegerComparatoriSE_EEvbT0_T1_T2_T3_T4_PT6_PT7_T5_NS1_7vsmem_tE,"a",@progbits
	.sectionflags	@""
	.align	4
.nv.constant0._ZN3cub18CUB_300001_SM_10006detail10merge_sort30DeviceMergeSortBlockSortKernelINS2_10policy_hubIN6thrust24THRUST_300001_SM_1000_NS6detail15normal_iteratorINS6_10device_ptrIiEEEEE9Policy600ESB_PNS0_8NullTypeESB_SF_j17IntegerComparatoriSE_EEvbT0_T1_T2_T3_T4_PT6_PT7_T5_NS1_7vsmem_tE:
	.zero		976


//--------------------- .nv.constant0._ZN3cub18CUB_300001_SM_10006detail11EmptyKernelIvEEvv --------------------------
	.section	.nv.constant0._ZN3cub18CUB_300001_SM_10006detail11EmptyKernelIvEEvv,"a",@progbits
	.sectionflags	@""
	.align	4
.nv.constant0._ZN3cub18CUB_300001_SM_10006detail11EmptyKernelIvEEvv:
	.zero		896


//--------------------- SYMBOLS --------------------------

	.type		.nv.reservedSmem.offset0,@object
	.size		.nv.reservedSmem.offset0,0x4
	.type		.nv.reservedSmem.cap,@object
	.size		.nv.reservedSmem.cap,0x4
